	.target	sm_90a

	.elftype	@"ET_EXEC"


//--------------------- .note.nv.tkinfo           --------------------------
	.section	.note.nv.tkinfo,"",@"SHT_NOTE"
	.sectionflags	@"SHF_NOTE_NV_TKINFO"
	.tkinfo
        /*0018*/ 	.word	0x00000002
        /*0030*/ 	.string	""
        /*0030*/ 	.string	"ptxas"
        /*0030*/ 	.string	"Cuda compilation tools, release 13.0, V13.0.88"
        /*0030*/ 	.string	"Build cuda_13.0.r13.0/compiler.36424714_0"
        /*0030*/ 	.string	"-v  -suppress-debug-info  -lineinfo  -arch sm_90a "



//--------------------- .note.nv.cuinfo           --------------------------
	.section	.note.nv.cuinfo,"",@"SHT_NOTE"
	.sectionflags	@"SHF_NOTE_NV_CUINFO"
        /*0018*/ 	.short	0x0002
        /*001a*/ 	.short	0x005a
        /*001c*/ 	.short	0x0082
	.zero		2


//--------------------- .nv.info                  --------------------------
	.section	.nv.info,"",@"SHT_CUDA_INFO"
	.align	4


	//----- nvinfo : EIATTR_REGCOUNT
	.align		4
        /*0000*/ 	.byte	0x04, 0x2f
        /*0002*/ 	.short	(.L_1 - .L_0)
	.align		4
.L_0:
        /*0004*/ 	.word	index@(matmul_kernel)
        /*0008*/ 	.word	0x000000ff


	//----- nvinfo : EIATTR_FRAME_SIZE
	.align		4
.L_1:
        /*000c*/ 	.byte	0x04, 0x11
        /*000e*/ 	.short	(.L_3 - .L_2)
	.align		4
.L_2:
        /*0010*/ 	.word	index@(matmul_kernel)
        /*0014*/ 	.word	0x000019c0


	//----- nvinfo : EIATTR_MIN_STACK_SIZE
	.align		4
.L_3:
        /*0018*/ 	.byte	0x04, 0x12
        /*001a*/ 	.short	(.L_5 - .L_4)
	.align		4
.L_4:
        /*001c*/ 	.word	index@(matmul_kernel)
        /*0020*/ 	.word	0x000019c0
.L_5:


//--------------------- .nv.compat                --------------------------
	.section	.nv.compat,"",@"SHT_CUDA_COMPAT_INFO"
	.align	4
        /*0000*/ 	.byte	0x02, 0x09, 0x01, 0x00, 0x02, 0x02, 0x04, 0x00, 0x02, 0x05, 0x05, 0x00, 0x03, 0x07, 0x01, 0x01
        /*0010*/ 	.byte	0x02, 0x03, 0x00, 0x00, 0x02, 0x06, 0x01, 0x00, 0x04, 0x0b, 0x08, 0x00, 0x00, 0x00, 0x00, 0x00
        /*0020*/ 	.byte	0x00, 0x00, 0x00, 0x00


//--------------------- .nv.info.matmul_kernel    --------------------------
	.section	.nv.info.matmul_kernel,"",@"SHT_CUDA_INFO"
	.sectionflags	@""
	.align	4


	//----- nvinfo : EIATTR_CUDA_API_VERSION
	.align		4
        /*0000*/ 	.byte	0x04, 0x37
        /*0002*/ 	.short	(.L_7 - .L_6)
.L_6:
        /*0004*/ 	.word	0x00000082


	//----- nvinfo : EIATTR_KPARAM_INFO
	.align		4
.L_7:
        /*0008*/ 	.byte	0x04, 0x17
        /*000a*/ 	.short	(.L_9 - .L_8)
.L_8:
        /*000c*/ 	.word	0x00000000
        /*0010*/ 	.short	0x000d
        /*0012*/ 	.short	0x0048
        /*0014*/ 	.byte	0x00, 0xf4, 0x21, 0x00


	//----- nvinfo : EIATTR_KPARAM_INFO
	.align		4
.L_9:
        /*0018*/ 	.byte	0x04, 0x17
        /*001a*/ 	.short	(.L_11 - .L_10)
.L_10:
        /*001c*/ 	.word	0x00000000
        /*0020*/ 	.short	0x000c
        /*0022*/ 	.short	0x0040
        /*0024*/ 	.byte	0x00, 0xf4, 0x21, 0x00


	//----- nvinfo : EIATTR_KPARAM_INFO
	.align		4
.L_11:
        /*0028*/ 	.byte	0x04, 0x17
        /*002a*/ 	.short	(.L_13 - .L_12)
.L_12:
        /*002c*/ 	.word	0x00000000
        /*0030*/ 	.short	0x000b
        /*0032*/ 	.short	0x0038
        /*0034*/ 	.byte	0x00, 0xf0, 0x11, 0x00


	//----- nvinfo : EIATTR_KPARAM_INFO
	.align		4
.L_13:
        /*0038*/ 	.byte	0x04, 0x17
        /*003a*/ 	.short	(.L_15 - .L_14)
.L_14:
        /*003c*/ 	.word	0x00000000
        /*0040*/ 	.short	0x000a
        /*0042*/ 	.short	0x0034
        /*0044*/ 	.byte	0x00, 0xf0, 0x11, 0x00


	//----- nvinfo : EIATTR_KPARAM_INFO
	.align		4
.L_15:
        /*0048*/ 	.byte	0x04, 0x17
        /*004a*/ 	.short	(.L_17 - .L_16)
.L_16:
        /*004c*/ 	.word	0x00000000
        /*0050*/ 	.short	0x0009
        /*0052*/ 	.short	0x0030
        /*0054*/ 	.byte	0x00, 0xf0, 0x11, 0x00


	//----- nvinfo : EIATTR_KPARAM_INFO
	.align		4
.L_17:
        /*0058*/ 	.byte	0x04, 0x17
        /*005a*/ 	.short	(.L_19 - .L_18)
.L_18:
        /*005c*/ 	.word	0x00000000
        /*0060*/ 	.short	0x0008
        /*0062*/ 	.short	0x002c
        /*0064*/ 	.byte	0x00, 0xf0, 0x11, 0x00


	//----- nvinfo : EIATTR_KPARAM_INFO
	.align		4
.L_19:
        /*0068*/ 	.byte	0x04, 0x17
        /*006a*/ 	.short	(.L_21 - .L_20)
.L_20:
        /*006c*/ 	.word	0x00000000
        /*0070*/ 	.short	0x0007
        /*0072*/ 	.short	0x0028
        /*0074*/ 	.byte	0x00, 0xf0, 0x11, 0x00


	//----- nvinfo : EIATTR_KPARAM_INFO
	.align		4
.L_21:
        /*0078*/ 	.byte	0x04, 0x17
        /*007a*/ 	.short	(.L_23 - .L_22)
.L_22:
        /*007c*/ 	.word	0x00000000
        /*0080*/ 	.short	0x0006
        /*0082*/ 	.short	0x0024
        /*0084*/ 	.byte	0x00, 0xf0, 0x11, 0x00


	//----- nvinfo : EIATTR_KPARAM_INFO
	.align		4
.L_23:
        /*0088*/ 	.byte	0x04, 0x17
        /*008a*/ 	.short	(.L_25 - .L_24)
.L_24:
        /*008c*/ 	.word	0x00000000
        /*0090*/ 	.short	0x0005
        /*0092*/ 	.short	0x0020
        /*0094*/ 	.byte	0x00, 0xf0, 0x11, 0x00


	//----- nvinfo : EIATTR_KPARAM_INFO
	.align		4
.L_25:
        /*0098*/ 	.byte	0x04, 0x17
        /*009a*/ 	.short	(.L_27 - .L_26)
.L_26:
        /*009c*/ 	.word	0x00000000
        /*00a0*/ 	.short	0x0004
        /*00a2*/ 	.short	0x001c
        /*00a4*/ 	.byte	0x00, 0xf0, 0x11, 0x00


	//----- nvinfo : EIATTR_KPARAM_INFO
	.align		4
.L_27:
        /*00a8*/ 	.byte	0x04, 0x17
        /*00aa*/ 	.short	(.L_29 - .L_28)
.L_28:
        /*00ac*/ 	.word	0x00000000
        /*00b0*/ 	.short	0x0003
        /*00b2*/ 	.short	0x0018
        /*00b4*/ 	.byte	0x00, 0xf0, 0x11, 0x00


	//----- nvinfo : EIATTR_KPARAM_INFO
	.align		4
.L_29:
        /*00b8*/ 	.byte	0x04, 0x17
        /*00ba*/ 	.short	(.L_31 - .L_30)
.L_30:
        /*00bc*/ 	.word	0x00000000
        /*00c0*/ 	.short	0x0002
        /*00c2*/ 	.short	0x0010
        /*00c4*/ 	.byte	0x00, 0xf4, 0x21, 0x00


	//----- nvinfo : EIATTR_KPARAM_INFO
	.align		4
.L_31:
        /*00c8*/ 	.byte	0x04, 0x17
        /*00ca*/ 	.short	(.L_33 - .L_32)
.L_32:
        /*00cc*/ 	.word	0x00000000
        /*00d0*/ 	.short	0x0001
        /*00d2*/ 	.short	0x0008
        /*00d4*/ 	.byte	0x00, 0xf4, 0x21, 0x00


	//----- nvinfo : EIATTR_KPARAM_INFO
	.align		4
.L_33:
        /*00d8*/ 	.byte	0x04, 0x17
        /*00da*/ 	.short	(.L_35 - .L_34)
.L_34:
        /*00dc*/ 	.word	0x00000000
        /*00e0*/ 	.short	0x0000
        /*00e2*/ 	.short	0x0000
        /*00e4*/ 	.byte	0x00, 0xf4, 0x21, 0x00


	//----- nvinfo : EIATTR_SPARSE_MMA_MASK
	.align		4
.L_35:
        /*00e8*/ 	.byte	0x03, 0x50
        /*00ea*/ 	.short	0x0000


	//----- nvinfo : EIATTR_MAXREG_COUNT
	.align		4
        /*00ec*/ 	.byte	0x03, 0x1b
        /*00ee*/ 	.short	0x00ff


	//----- nvinfo : EIATTR_NUM_BARRIERS
	.align		4
        /*00f0*/ 	.byte	0x02, 0x4c
        /*00f2*/ 	.byte	0x01
	.zero		1


	//----- nvinfo : EIATTR_ANNOTATIONS
	.align		4
        /*00f4*/ 	.byte	0x04, 0x55
        /*00f6*/ 	.short	(.L_37 - .L_36)


	//   ....[0]....
.L_36:
        /*00f8*/ 	.word	0x00000001
        /*00fc*/ 	.byte	0x70, 0x05, 0x00, 0x00, 0x01, 0x00, 0x00, 0x00, 0xb0, 0x05, 0x00, 0x00, 0x01, 0x00, 0x00, 0x00
        /* <DEDUP_REMOVED lines=3012> */
        /*bd4c*/ 	.byte	0xa0, 0xb5, 0x04, 0x00


	//----- nvinfo : EIATTR_MERCURY_ISA_VERSION
	.align		4
.L_37:
        /*bd50*/ 	.byte	0x03, 0x5f
        /*bd52*/ 	.short	0x0101


	//----- nvinfo : EIATTR_EXIT_INSTR_OFFSETS
	.align		4
        /*bd54*/ 	.byte	0x04, 0x1c
        /*bd56*/ 	.short	(.L_39 - .L_38)


	//   ....[0]....
.L_38:
        /*bd58*/ 	.word	0x0004b9c0


	//   ....[1]....
        /*bd5c*/ 	.word	0x0004b9e0


	//----- nvinfo : EIATTR_REQNTID
	.align		4
.L_39:
        /*bd60*/ 	.byte	0x04, 0x10
        /*bd62*/ 	.short	(.L_41 - .L_40)
.L_40:
        /*bd64*/ 	.word	0x00000080
        /*bd68*/ 	.word	0x00000001
        /*bd6c*/ 	.word	0x00000001


	//----- nvinfo : EIATTR_CBANK_PARAM_SIZE
	.align		4
.L_41:
        /*bd70*/ 	.byte	0x03, 0x19
        /*bd72*/ 	.short	0x0050


	//----- nvinfo : EIATTR_PARAM_CBANK
	.align		4
        /*bd74*/ 	.byte	0x04, 0x0a
        /*bd76*/ 	.short	(.L_43 - .L_42)
	.align		4
.L_42:
        /*bd78*/ 	.word	index@(.nv.constant0.matmul_kernel)
        /*bd7c*/ 	.short	0x0210
        /*bd7e*/ 	.short	0x0050


	//----- nvinfo : EIATTR_SW_WAR
	.align		4
.L_43:
        /*bd80*/ 	.byte	0x04, 0x36
        /*bd82*/ 	.short	(.L_45 - .L_44)
.L_44:
        /*bd84*/ 	.word	0x00000008
.L_45:


//--------------------- .nv.callgraph             --------------------------
	.section	.nv.callgraph,"",@"SHT_CUDA_CALLGRAPH"
	.align	4
	.sectionentsize	8
	.align		4
        /*0000*/ 	.word	0x00000000
	.align		4
        /*0004*/ 	.word	0xffffffff
	.align		4
        /*0008*/ 	.word	0x00000000
	.align		4
        /*000c*/ 	.word	0xfffffffe
	.align		4
        /*0010*/ 	.word	0x00000000
	.align		4
        /*0014*/ 	.word	0xfffffffd
	.align		4
        /*0018*/ 	.word	0x00000000
	.align		4
        /*001c*/ 	.word	0xfffffffc


//--------------------- .text.matmul_kernel       --------------------------
	.section	.text.matmul_kernel,"ax",@progbits
	.align	128
        .global         matmul_kernel
        .type           matmul_kernel,@function
        .size           matmul_kernel,(.L_x_4 - matmul_kernel)
        .other          matmul_kernel,@"STO_CUDA_ENTRY STV_DEFAULT"
matmul_kernel:
.text.matmul_kernel:
[----:B------:R-:W0:Y:S08]  /*0000*/  LDC R1, c[0x0][0x28] ;  /* 0x00000a00ff017b82 */ /* 0x000e300000000800 */
[----:B------:R-:W1:Y:S01]  /*0010*/  LDC.64 R4, c[0x0][0x228] ;  /* 0x00008a00ff047b82 */ /* 0x000e620000000a00 */
[----:B------:R-:W2:Y:S01]  /*0020*/  S2R R7, SR_CTAID.X ;  /* 0x0000000000077919 */ /* 0x000ea20000002500 */
[----:B------:R-:W-:Y:S01]  /*0030*/  UMOV UR58, 0x400 ;  /* 0x00000400003a7882 */ /* 0x000fe20000000000 */
[----:B------:R-:W-:Y:S01]  /*0040*/  ULDC.64 UR56, c[0x0][0x208] ;  /* 0x0000820000387ab9 */ /* 0x000fe20000000a00 */
[----:B0-----:R-:W-:-:S04]  /*0050*/  VIADD R1, R1, 0xffffe640 ;  /* 0xffffe64001017836 */ /* 0x001fc80000000000 */
[----:B------:R-:W0:Y:S01]  /*0060*/  S2UR UR4, SR_CgaCtaId ;  /* 0x00000000000479c3 */ /* 0x000e220000008800 */
[----:B-1----:R-:W-:-:S05]  /*0070*/  VIADD R0, R5, 0x7f ;  /* 0x0000007f05007836 */ /* 0x002fca0000000000 */
[----:B------:R-:W-:Y:S01]  /*0080*/  SHF.R.S32.HI R3, RZ, 0x1f, R0 ;  /* 0x0000001fff037819 */ /* 0x000fe20000011400 */
[----:B0-----:R-:W-:-:S03]  /*0090*/  ULEA UR58, UR4, UR58, 0x18 ;  /* 0x0000003a043a7291 */ /* 0x001fc6000f8ec03f */
[----:B------:R-:W-:Y:S02]  /*00a0*/  LEA.HI R3, R3, R0, RZ, 0x7 ;  /* 0x0000000003037211 */ /* 0x000fe400078f38ff */
[----:B--2---:R-:W-:Y:S02]  /*00b0*/  IABS R10, R7 ;  /* 0x00000007000a7213 */ /* 0x004fe40000000000 */
[----:B------:R-:W-:-:S05]  /*00c0*/  SHF.R.S32.HI R3, RZ, 0x7, R3 ;  /* 0x00000007ff037819 */ /* 0x000fca0000011403 */
[----:B------:R-:W-:-:S05]  /*00d0*/  IMAD.SHL.U32 R6, R3, 0x8, RZ ;  /* 0x0000000803067824 */ /* 0x000fca00078e00ff */
[-C--:B------:R-:W-:Y:S02]  /*00e0*/  IABS R9, R6.reuse ;  /* 0x0000000600097213 */ /* 0x080fe40000000000 */
[----:B------:R-:W-:Y:S02]  /*00f0*/  IABS R12, R6 ;  /* 0x00000006000c7213 */ /* 0x000fe40000000000 */
[----:B------:R-:W0:Y:S08]  /*0100*/  I2F.RP R0, R9 ;  /* 0x0000000900007306 */ /* 0x000e300000209400 */
[----:B0-----:R-:W0:Y:S02]  /*0110*/  MUFU.RCP R0, R0 ;  /* 0x0000000000007308 */ /* 0x001e240000001000 */
[----:B0-----:R-:W-:-:S02]  /*0120*/  VIADD R2, R0, 0xffffffe ;  /* 0x0ffffffe00027836 */ /* 0x001fc40000000000 */
[----:B------:R-:W-:-:S04]  /*0130*/  IMAD.MOV R0, RZ, RZ, -R12 ;  /* 0x000000ffff007224 */ /* 0x000fc800078e0a0c */
[----:B------:R0:W1:Y:S02]  /*0140*/  F2I.FTZ.U32.TRUNC.NTZ R3, R2 ;  /* 0x0000000200037305 */ /* 0x000064000021f000 */
[----:B0-----:R-:W-:Y:S02]  /*0150*/  IMAD.MOV.U32 R2, RZ, RZ, RZ ;  /* 0x000000ffff027224 */ /* 0x001fe400078e00ff */
[----:B-1----:R-:W-:-:S04]  /*0160*/  IMAD.MOV R8, RZ, RZ, -R3 ;  /* 0x000000ffff087224 */ /* 0x002fc800078e0a03 */
[----:B------:R-:W-:Y:S02]  /*0170*/  IMAD R11, R8, R9, RZ ;  /* 0x00000009080b7224 */ /* 0x000fe400078e02ff */
[----:B------:R-:W-:Y:S02]  /*0180*/  IMAD.MOV.U32 R8, RZ, RZ, R10 ;  /* 0x000000ffff087224 */ /* 0x000fe400078e000a */
[----:B------:R-:W-:-:S06]  /*0190*/  IMAD.HI.U32 R3, R3, R11, R2 ;  /* 0x0000000b03037227 */ /* 0x000fcc00078e0002 */
[----:B------:R-:W-:-:S04]  /*01a0*/  IMAD.HI.U32 R3, R3, R8, RZ ;  /* 0x0000000803037227 */ /* 0x000fc800078e00ff */
[----:B------:R-:W-:-:S05]  /*01b0*/  IMAD R0, R3, R0, R8 ;  /* 0x0000000003007224 */ /* 0x000fca00078e0208 */
[----:B------:R-:W-:-:S13]  /*01c0*/  ISETP.GT.U32.AND P1, PT, R9, R0, PT ;  /* 0x000000000900720c */ /* 0x000fda0003f24070 */
[----:B------:R-:W-:Y:S02]  /*01d0*/  @!P1 IMAD.IADD R0, R0, 0x1, -R9 ;  /* 0x0000000100009824 */ /* 0x000fe400078e0a09 */
[----:B------:R-:W-:Y:S01]  /*01e0*/  @!P1 VIADD R3, R3, 0x1 ;  /* 0x0000000103039836 */ /* 0x000fe20000000000 */
[----:B------:R-:W-:Y:S02]  /*01f0*/  ISETP.NE.AND P1, PT, R6, RZ, PT ;  /* 0x000000ff0600720c */ /* 0x000fe40003f25270 */
[----:B------:R-:W-:Y:S02]  /*0200*/  ISETP.GE.U32.AND P0, PT, R0, R9, PT ;  /* 0x000000090000720c */ /* 0x000fe40003f06070 */
[----:B------:R-:W-:-:S04]  /*0210*/  LOP3.LUT R0, R7, R6, RZ, 0x3c, !PT ;  /* 0x0000000607007212 */ /* 0x000fc800078e3cff */
[----:B------:R-:W-:Y:S01]  /*0220*/  ISETP.GE.AND P2, PT, R0, RZ, PT ;  /* 0x000000ff0000720c */ /* 0x000fe20003f46270 */
[----:B------:R-:W-:-:S06]  /*0230*/  VIADD R0, R4, 0x1ff ;  /* 0x000001ff04007836 */ /* 0x000fcc0000000000 */
[----:B------:R-:W-:-:S04]  /*0240*/  @P0 VIADD R3, R3, 0x1 ;  /* 0x0000000103030836 */ /* 0x000fc80000000000 */
[----:B------:R-:W-:Y:S01]  /*0250*/  IMAD.MOV.U32 R2, RZ, RZ, R3 ;  /* 0x000000ffff027224 */ /* 0x000fe200078e0003 */
[----:B------:R-:W-:-:S03]  /*0260*/  SHF.R.S32.HI R3, RZ, 0x1f, R0 ;  /* 0x0000001fff037819 */ /* 0x000fc60000011400 */
[----:B------:R-:W-:Y:S01]  /*0270*/  @!P2 IMAD.MOV R2, RZ, RZ, -R2 ;  /* 0x000000ffff02a224 */ /* 0x000fe200078e0a02 */
[----:B------:R-:W-:Y:S02]  /*0280*/  @!P1 LOP3.LUT R2, RZ, R6, RZ, 0x33, !PT ;  /* 0x00000006ff029212 */ /* 0x000fe400078e33ff */
[----:B------:R-:W-:-:S03]  /*0290*/  LEA.HI R3, R3, R0, RZ, 0x9 ;  /* 0x0000000003037211 */ /* 0x000fc600078f48ff */
[----:B------:R-:W-:Y:S02]  /*02a0*/  IMAD.SHL.U32 R8, R2, 0x8, RZ ;  /* 0x0000000802087824 */ /* 0x000fe400078e00ff */
[----:B------:R-:W-:-:S03]  /*02b0*/  IMAD.MOV R2, RZ, RZ, -R2 ;  /* 0x000000ffff027224 */ /* 0x000fc600078e0a02 */
[----:B------:R-:W-:Y:S01]  /*02c0*/  LEA.HI.SX32 R3, R3, -R8, 0x17 ;  /* 0x8000000803037211 */ /* 0x000fe200078fbaff */
[----:B------:R-:W-:-:S03]  /*02d0*/  IMAD R10, R6, R2, R7 ;  /* 0x00000002060a7224 */ /* 0x000fc600078e0207 */
[----:B------:R-:W-:-:S04]  /*02e0*/  VIMNMX R13, R3, 0x8, PT ;  /* 0x00000008030d7848 */ /* 0x000fc80003fe0100 */
[-C--:B------:R-:W-:Y:S02]  /*02f0*/  IABS R9, R13.reuse ;  /* 0x0000000d00097213 */ /* 0x080fe40000000000 */
[----:B------:R-:W-:Y:S02]  /*0300*/  IABS R6, R13 ;  /* 0x0000000d00067213 */ /* 0x000fe40000000000 */
[----:B------:R-:W0:Y:S08]  /*0310*/  I2F.RP R0, R9 ;  /* 0x0000000900007306 */ /* 0x000e300000209400 */
[----:B0-----:R-:W0:Y:S02]  /*0320*/  MUFU.RCP R0, R0 ;  /* 0x0000000000007308 */ /* 0x001e240000001000 */
[----:B0-----:R-:W-:-:S02]  /*0330*/  VIADD R3, R0, 0xffffffe ;  /* 0x0ffffffe00037836 */ /* 0x001fc40000000000 */
[----:B------:R-:W-:Y:S02]  /*0340*/  IMAD.MOV R0, RZ, RZ, -R6 ;  /* 0x000000ffff007224 */ /* 0x000fe400078e0a06 */
[----:B------:R-:W0:Y:S02]  /*0350*/  LDC R6, c[0x0][0x230] ;  /* 0x00008c00ff067b82 */ /* 0x000e240000000800 */
[----:B------:R-:W1:Y:S02]  /*0360*/  F2I.FTZ.U32.TRUNC.NTZ R3, R3 ;  /* 0x0000000300037305 */ /* 0x000e64000021f000 */
[----:B-1----:R-:W-:-:S04]  /*0370*/  IMAD.MOV R11, RZ, RZ, -R3 ;  /* 0x000000ffff0b7224 */ /* 0x002fc800078e0a03 */
[----:B------:R-:W-:Y:S01]  /*0380*/  IMAD.MOV.U32 R2, RZ, RZ, R11 ;  /* 0x000000ffff027224 */ /* 0x000fe200078e000b */
[----:B------:R-:W-:Y:S01]  /*0390*/  IABS R11, R10 ;  /* 0x0000000a000b7213 */ /* 0x000fe20000000000 */
[----:B0-----:R-:W-:Y:S02]  /*03a0*/  VIADD R6, R6, 0x3f ;  /* 0x0000003f06067836 */ /* 0x001fe40000000000 */
[----:B------:R-:W-:Y:S02]  /*03b0*/  IMAD R7, R2, R9, RZ ;  /* 0x0000000902077224 */ /* 0x000fe400078e02ff */
[----:B------:R-:W-:-:S04]  /*03c0*/  IMAD.MOV.U32 R2, RZ, RZ, RZ ;  /* 0x000000ffff027224 */ /* 0x000fc800078e00ff */
[----:B------:R-:W-:Y:S02]  /*03d0*/  IMAD.HI.U32 R2, R3, R7, R2 ;  /* 0x0000000703027227 */ /* 0x000fe400078e0002 */
[----:B------:R-:W0:Y:S04]  /*03e0*/  S2R R3, SR_TID.X ;  /* 0x0000000000037919 */ /* 0x000e280000002100 */
[----:B------:R-:W-:-:S04]  /*03f0*/  IMAD.HI.U32 R2, R2, R11, RZ ;  /* 0x0000000b02027227 */ /* 0x000fc800078e00ff */
[----:B------:R-:W-:-:S05]  /*0400*/  IMAD R0, R2, R0, R11 ;  /* 0x0000000002007224 */ /* 0x000fca00078e020b */
[----:B------:R-:W-:-:S13]  /*0410*/  ISETP.GT.U32.AND P1, PT, R9, R0, PT ;  /* 0x000000000900720c */ /* 0x000fda0003f24070 */
[----:B------:R-:W-:Y:S02]  /*0420*/  @!P1 IMAD.IADD R0, R0, 0x1, -R9 ;  /* 0x0000000100009824 */ /* 0x000fe400078e0a09 */
[----:B------:R-:W-:Y:S01]  /*0430*/  @!P1 VIADD R2, R2, 0x1 ;  /* 0x0000000102029836 */ /* 0x000fe20000000000 */
[----:B------:R-:W-:Y:S02]  /*0440*/  ISETP.NE.AND P1, PT, R13, RZ, PT ;  /* 0x000000ff0d00720c */ /* 0x000fe40003f25270 */
[----:B------:R-:W-:Y:S02]  /*0450*/  ISETP.GE.U32.AND P0, PT, R0, R9, PT ;  /* 0x000000090000720c */ /* 0x000fe40003f06070 */
[----:B------:R-:W-:Y:S02]  /*0460*/  LOP3.LUT R0, R10, R13, RZ, 0x3c, !PT ;  /* 0x0000000d0a007212 */ /* 0x000fe400078e3cff */
[----:B0-----:R-:W-:Y:S02]  /*0470*/  LOP3.LUT R229, R3, 0x7f, RZ, 0xc0, !PT ;  /* 0x0000007f03e57812 */ /* 0x001fe400078ec0ff */
[----:B------:R-:W-:-:S07]  /*0480*/  ISETP.GE.AND P2, PT, R0, RZ, PT ;  /* 0x000000ff0000720c */ /* 0x000fce0003f46270 */
[----:B------:R-:W-:Y:S01]  /*0490*/  @P0 VIADD R2, R2, 0x1 ;  /* 0x0000000102020836 */ /* 0x000fe20000000000 */
[----:B------:R-:W-:-:S05]  /*04a0*/  ISETP.GT.AND P0, PT, R6, 0x3f, PT ;  /* 0x0000003f0600780c */ /* 0x000fca0003f04270 */
[----:B------:R-:W-:Y:S01]  /*04b0*/  @!P2 IMAD.MOV R2, RZ, RZ, -R2 ;  /* 0x000000ffff02a224 */ /* 0x000fe200078e0a02 */
[----:B------:R-:W-:-:S05]  /*04c0*/  @!P1 LOP3.LUT R2, RZ, R13, RZ, 0x33, !PT ;  /* 0x0000000dff029212 */ /* 0x000fca00078e33ff */
[----:B------:R-:W-:Y:S02]  /*04d0*/  IMAD.MOV R0, RZ, RZ, -R2 ;  /* 0x000000ffff007224 */ /* 0x000fe400078e0a02 */
[----:B------:R-:W-:Y:S02]  /*04e0*/  IMAD.SHL.U32 R216, R2, 0x80, RZ ;  /* 0x0000008002d87824 */ /* 0x000fe400078e00ff */
[----:B------:R-:W-:-:S04]  /*04f0*/  IMAD R0, R13, R0, R10 ;  /* 0x000000000d007224 */ /* 0x000fc800078e020a */
[----:B------:R-:W-:-:S04]  /*0500*/  IMAD.IADD R0, R8, 0x1, R0 ;  /* 0x0000000108007824 */ /* 0x000fc800078e0200 */
[----:B------:R-:W-:-:S04]  /*0510*/  IMAD R217, R0, 0x200, R229 ;  /* 0x0000020000d97824 */ /* 0x000fc800078e02e5 */
[C---:B------:R-:W-:Y:S02]  /*0520*/  VIADD R220, R217.reuse, 0x80 ;  /* 0x00000080d9dc7836 */ /* 0x040fe40000000000 */
[C---:B------:R-:W-:Y:S02]  /*0530*/  VIADD R219, R217.reuse, 0x100 ;  /* 0x00000100d9db7836 */ /* 0x040fe40000000000 */
[----:B------:R-:W-:Y:S01]  /*0540*/  VIADD R218, R217, 0x180 ;  /* 0x00000180d9da7836 */ /* 0x000fe20000000000 */
[----:B------:R-:W-:Y:S06]  /*0550*/  @P0 BRA `(.L_x_0) ;  /* 0x00000018008c0947 */ /* 0x000fec0003800000 */
[----:B------:R-:W-:Y:S01]  /*0560*/  IMAD.SHL.U32 R0, R3, 0x8, RZ ;  /* 0x0000000803007824 */ /* 0x000fe200078e00ff */
[----:B------:R1:W-:Y:S01]  /*0570*/  STL [R1+0x400], RZ ;  /* 0x000400ff01007387 */ /* 0x0003e20000100800 */
[----:B------:R-:W-:Y:S02]  /*0580*/  CS2R R152, SRZ ;  /* 0x0000000000987805 */ /* 0x000fe4000001ff00 */
[----:B------:R-:W-:Y:S02]  /*0590*/  CS2R R154, SRZ ;  /* 0x00000000009a7805 */ /* 0x000fe4000001ff00 */
[----:B------:R-:W-:Y:S01]  /*05a0*/  CS2R R156, SRZ ;  /* 0x00000000009c7805 */ /* 0x000fe2000001ff00 */
[----:B------:R1:W-:Y:S01]  /*05b0*/  STL [R1+0x131c], R0 ;  /* 0x00131c0001007387 */ /* 0x0003e20000100800 */
[----:B------:R-:W-:Y:S02]  /*05c0*/  CS2R R158, SRZ ;  /* 0x00000000009e7805 */ /* 0x000fe4000001ff00 */
[----:B------:R-:W-:-:S02]  /*05d0*/  CS2R R160, SRZ ;  /* 0x0000000000a07805 */ /* 0x000fc4000001ff00 */
[----:B------:R-:W-:Y:S01]  /*05e0*/  CS2R R162, SRZ ;  /* 0x0000000000a27805 */ /* 0x000fe2000001ff00 */
[----:B------:R1:W-:Y:S01]  /*05f0*/  STL [R1+0x404], RZ ;  /* 0x000404ff01007387 */ /* 0x0003e20000100800 */
[----:B------:R-:W-:Y:S02]  /*0600*/  CS2R R164, SRZ ;  /* 0x0000000000a47805 */ /* 0x000fe4000001ff00 */
[----:B------:R-:W-:Y:S02]  /*0610*/  CS2R R166, SRZ ;  /* 0x0000000000a67805 */ /* 0x000fe4000001ff00 */
[----:B------:R-:W-:Y:S01]  /*0620*/  CS2R R168, SRZ ;  /* 0x0000000000a87805 */ /* 0x000fe2000001ff00 */
[----:B------:R1:W-:Y:S01]  /*0630*/  STL [R1+0x408], RZ ;  /* 0x000408ff01007387 */ /* 0x0003e20000100800 */
        /* <DEDUP_REMOVED lines=115> */
[----:B------:R1:W-:Y:S04]  /*0d70*/  STL [R1+0x47c], RZ ;  /* 0x00047cff01007387 */ /* 0x0003e80000100800 */
        /* <DEDUP_REMOVED lines=224> */
[----:B------:R1:W-:Y:S04]  /*1b80*/  STL [R1], RZ ;  /* 0x000000ff01007387 */ /* 0x0003e80000100800 */
        /* <DEDUP_REMOVED lines=62> */
[----:B------:R1:W-:Y:S01]  /*1f70*/  STL [R1+0xfc], RZ ;  /* 0x0000fcff01007387 */ /* 0x0003e20000100800 */
[----:B------:R-:W-:Y:S05]  /*1f80*/  BRA `(.L_x_1) ;  /* 0x0000021800507947 */ /* 0x000fea0003800000 */
.L_x_0:
[----:B------:R-:W-:Y:S01]  /*1f90*/  IABS R18, R4 ;  /* 0x0000000400127213 */ /* 0x000fe20000000000 */
[----:B------:R-:W-:Y:S01]  /*1fa0*/  ULDC UR7, c[0x0][0x23c] ;  /* 0x00008f0000077ab9 */ /* 0x000fe20000000800 */
[----:B------:R-:W-:Y:S01]  /*1fb0*/  IABS R2, R5 ;  /* 0x0000000500027213 */ /* 0x000fe20000000000 */
[----:B------:R-:W-:Y:S01]  /*1fc0*/  ULDC.64 UR4, c[0x0][0x218] ;  /* 0x0000860000047ab9 */ /* 0x000fe20000000a00 */
[----:B------:R-:W0:Y:S01]  /*1fd0*/  I2F.RP R0, R18 ;  /* 0x0000001200007306 */ /* 0x000e220000209400 */
[----:B------:R-:W-:Y:S01]  /*1fe0*/  SHF.R.S32.HI R11, RZ, 0x1f, R6 ;  /* 0x0000001fff0b7819 */ /* 0x000fe20000011406 */
[----:B------:R-:W-:Y:S01]  /*1ff0*/  UIADD3 UR6, UR58, 0x8000, URZ ;  /* 0x000080003a067890 */ /* 0x000fe2000fffe03f */
[----:B------:R-:W-:Y:S01]  /*2000*/  SHF.R.U32.HI R12, RZ, 0x6, R3 ;  /* 0x00000006ff0c7819 */ /* 0x000fe20000011603 */
[----:B------:R-:W-:Y:S01]  /*2010*/  ULDC UR29, c[0x0][0x238] ;  /* 0x00008e00001d7ab9 */ /* 0x000fe20000000800 */
[----:B------:R-:W-:Y:S01]  /*2020*/  IABS R17, R219 ;  /* 0x000000db00117213 */ /* 0x000fe20000000000 */
[----:B------:R-:W-:Y:S01]  /*2030*/  ULDC.64 UR8, c[0x0][0x210] ;  /* 0x0000840000087ab9 */ /* 0x000fe20000000a00 */
[----:B------:R-:W-:Y:S01]  /*2040*/  IABS R19, R218 ;  /* 0x000000da00137213 */ /* 0x000fe20000000000 */
[----:B------:R-:W1:Y:S01]  /*2050*/  I2F.RP R10, R2 ;  /* 0x00000002000a7306 */ /* 0x000e620000209400 */
[----:B------:R-:W-:Y:S01]  /*2060*/  LOP3.LUT R227, RZ, R4, RZ, 0x33, !PT ;  /* 0x00000004ffe37212 */ /* 0x000fe200078e33ff */
[----:B------:R-:W-:Y:S01]  /*2070*/  USHF.R.U32.HI UR14, URZ, 0x4, UR6 ;  /* 0x000000043f0e7899 */ /* 0x000fe20008011606 */
[----:B------:R-:W-:Y:S01]  /*2080*/  LOP3.LUT R75, R3, 0x3f, RZ, 0xc0, !PT ;  /* 0x0000003f034b7812 */ /* 0x000fe200078ec0ff */
[----:B------:R-:W-:Y:S01]  /*2090*/  UIMAD UR53, UR29, 0x3f, URZ ;  /* 0x0000003f1d3578a4 */ /* 0x000fe2000f8e023f */
[----:B------:R-:W-:Y:S01]  /*20a0*/  CS2R R152, SRZ ;  /* 0x0000000000987805 */ /* 0x000fe2000001ff00 */
[----:B------:R-:W-:Y:S01]  /*20b0*/  USGXT.U32 UR14, UR14, 0xe ;  /* 0x0000000e0e0e789a */ /* 0x000fe20008000000 */
[----:B------:R-:W-:Y:S01]  /*20c0*/  CS2R R154, SRZ ;  /* 0x00000000009a7805 */ /* 0x000fe2000001ff00 */
[----:B0-----:R-:W0:Y:S01]  /*20d0*/  MUFU.RCP R0, R0 ;  /* 0x0000000000007308 */ /* 0x001e220000001000 */
[----:B------:R-:W-:Y:S01]  /*20e0*/  UMOV UR10, 0xfffffffe ;  /* 0xfffffffe000a7882 */ /* 0x000fe20000000000 */
[----:B------:R-:W-:Y:S01]  /*20f0*/  UMOV UR11, 0x7fffffdf ;  /* 0x7fffffdf000b7882 */ /* 0x000fe20000000000 */
[----:B------:R-:W-:Y:S01]  /*2100*/  UMOV UR15, URZ ;  /* 0x0000003f000f7c82 */ /* 0x000fe20008000000 */
[----:B------:R-:W-:Y:S01]  /*2110*/  UIMAD UR49, UR29, 0x3e, URZ ;  /* 0x0000003e1d3178a4 */ /* 0x000fe2000f8e023f */
[----:B------:R-:W-:Y:S01]  /*2120*/  CS2R R156, SRZ ;  /* 0x00000000009c7805 */ /* 0x000fe2000001ff00 */
[----:B------:R-:W-:Y:S01]  /*2130*/  UIADD3.64 UR10, UR14, -UR10, URZ ;  /* 0x8000000a0e0a7297 */ /* 0x000fe2000fffe03f */
[----:B------:R-:W-:Y:S01]  /*2140*/  CS2R R158, SRZ ;  /* 0x00000000009e7805 */ /* 0x000fe2000001ff00 */
[----:B-1----:R-:W1:Y:S01]  /*2150*/  MUFU.RCP R10, R10 ;  /* 0x0000000a000a7308 */ /* 0x002e620000001000 */
[----:B------:R-:W-:Y:S01]  /*2160*/  USHF.R.S32.HI UR15, URZ, 0x1f, UR53 ;  /* 0x0000001f3f0f7899 */ /* 0x000fe20008011435 */
[----:B------:R-:W-:Y:S01]  /*2170*/  CS2R R160, SRZ ;  /* 0x0000000000a07805 */ /* 0x000fe2000001ff00 */
[----:B------:R-:W-:Y:S01]  /*2180*/  UIMAD UR21, UR29, 0x3d, URZ ;  /* 0x0000003d1d1578a4 */ /* 0x000fe2000f8e023f */
[----:B------:R-:W-:Y:S01]  /*2190*/  CS2R R162, SRZ ;  /* 0x0000000000a27805 */ /* 0x000fe2000001ff00 */
[----:B------:R-:W-:Y:S01]  /*21a0*/  UIMAD UR6, UR29, 0x3c, URZ ;  /* 0x0000003c1d0678a4 */ /* 0x000fe2000f8e023f */
[----:B------:R-:W-:Y:S01]  /*21b0*/  CS2R R164, SRZ ;  /* 0x0000000000a47805 */ /* 0x000fe2000001ff00 */
[----:B------:R-:W-:Y:S01]  /*21c0*/  UIMAD UR51, UR29, 0x3b, URZ ;  /* 0x0000003b1d3378a4 */ /* 0x000fe2000f8e023f */
[----:B------:R-:W-:Y:S01]  /*21d0*/  CS2R R166, SRZ ;  /* 0x0000000000a67805 */ /* 0x000fe2000001ff00 */
[----:B0-----:R-:W-:Y:S01]  /*21e0*/  VIADD R7, R0, 0xffffffe ;  /* 0x0ffffffe00077836 */ /* 0x001fe20000000000 */
[----:B------:R-:W-:Y:S01]  /*21f0*/  LEA.HI R0, R11, R6, RZ, 0x6 ;  /* 0x000000060b007211 */ /* 0x000fe200078f30ff */
[----:B------:R-:W-:Y:S01]  /*2200*/  IMAD.MOV.U32 R6, RZ, RZ, RZ ;  /* 0x000000ffff067224 */ /* 0x000fe200078e00ff */
[----:B------:R-:W-:Y:S01]  /*2210*/  SGXT.U32 R11, R12, 0x1 ;  /* 0x000000010c0b781a */ /* 0x000fe20000000000 */
[----:B------:R-:W-:Y:S01]  /*2220*/  USHF.R.S32.HI UR59, URZ, 0x1f, UR51 ;  /* 0x0000001f3f3b7899 */ /* 0x000fe20008011433 */
[----:B------:R-:W-:Y:S01]  /*2230*/  CS2R R168, SRZ ;  /* 0x0000000000a87805 */ /* 0x000fe2000001ff00 */
[----:B------:R-:W0:Y:S01]  /*2240*/  F2I.FTZ.U32.TRUNC.NTZ R7, R7 ;  /* 0x0000000700077305 */ /* 0x000e22000021f000 */
[----:B------:R-:W-:Y:S01]  /*2250*/  UIMAD UR33, UR29, 0x3a, URZ ;  /* 0x0000003a1d2178a4 */ /* 0x000fe2000f8e023f */
[----:B-1----:R-:W-:Y:S01]  /*2260*/  VIADD R8, R10, 0xffffffe ;  /* 0x0ffffffe0a087836 */ /* 0x002fe20000000000 */
[----:B------:R-:W-:Y:S01]  /*2270*/  UIMAD UR47, UR29, 0x39, URZ ;  /* 0x000000391d2f78a4 */ /* 0x000fe2000f8e023f */
[----:B------:R-:W-:Y:S01]  /*2280*/  CS2R R170, SRZ ;  /* 0x0000000000aa7805 */ /* 0x000fe2000001ff00 */
[----:B------:R-:W-:Y:S01]  /*2290*/  UIMAD UR17, UR29, 0x38, URZ ;  /* 0x000000381d1178a4 */ /* 0x000fe2000f8e023f */
[----:B------:R-:W-:Y:S01]  /*22a0*/  CS2R R172, SRZ ;  /* 0x0000000000ac7805 */ /* 0x000fe2000001ff00 */
[----:B------:R-:W-:Y:S01]  /*22b0*/  UIMAD UR34, UR29, 0x37, URZ ;  /* 0x000000371d2278a4 */ /* 0x000fe2000f8e023f */
[----:B------:R1:W2:Y:S01]  /*22c0*/  F2I.FTZ.U32.TRUNC.NTZ R9, R8 ;  /* 0x0000000800097305 */ /* 0x0002a2000021f000 */
[----:B------:R-:W-:Y:S01]  /*22d0*/  UIMAD UR41, UR29, 0x35, URZ ;  /* 0x000000351d2978a4 */ /* 0x000fe2000f8e023f */
[----:B------:R-:W-:Y:S01]  /*22e0*/  CS2R R174, SRZ ;  /* 0x0000000000ae7805 */ /* 0x000fe2000001ff00 */
[----:B------:R-:W-:Y:S01]  /*22f0*/  UIMAD UR25, UR29, 0x34, URZ ;  /* 0x000000341d1978a4 */ /* 0x000fe2000f8e023f */
[----:B------:R-:W-:Y:S01]  /*2300*/  CS2R R176, SRZ ;  /* 0x0000000000b07805 */ /* 0x000fe2000001ff00 */
[----:B------:R-:W-:Y:S01]  /*2310*/  UIMAD UR30, UR29, 0x33, URZ ;  /* 0x000000331d1e78a4 */ /* 0x000fe2000f8e023f */
[----:B------:R-:W-:Y:S01]  /*2320*/  CS2R R178, SRZ ;  /* 0x0000000000b27805 */ /* 0x000fe2000001ff00 */
[----:B0-----:R-:W-:Y:S01]  /*2330*/  IMAD.MOV R13, RZ, RZ, -R7 ;  /* 0x000000ffff0d7224 */ /* 0x001fe200078e0a07 */
[----:B------:R-:W-:Y:S01]  /*2340*/  UIMAD UR38, UR29, 0x31, URZ ;  /* 0x000000311d2678a4 */ /* 0x000fe2000f8e023f */
[----:B-1----:R-:W-:Y:S01]  /*2350*/  IMAD.MOV.U32 R8, RZ, RZ, RZ ;  /* 0x000000ffff087224 */ /* 0x002fe200078e00ff */
[----:B------:R-:W-:Y:S01]  /*2360*/  ULDC UR55, c[0x0][0x238] ;  /* 0x00008e0000377ab9 */ /* 0x000fe20000000800 */
[----:B------:R-:W-:Y:S01]  /*2370*/  IMAD R13, R13, R18, RZ ;  /* 0x000000120d0d7224 */ /* 0x000fe200078e02ff */
[----:B------:R-:W-:Y:S01]  /*2380*/  ULDC UR37, c[0x0][0x238] ;  /* 0x00008e0000257ab9 */ /* 0x000fe20000000800 */
[----:B------:R-:W-:Y:S01]  /*2390*/  ULDC UR45, c[0x0][0x238] ;  /* 0x00008e00002d7ab9 */ /* 0x000fe20000000800 */
[----:B------:R-:W-:Y:S01]  /*23a0*/  UIMAD UR37, UR37, 0x1c, URZ ;  /* 0x0000001c252578a4 */ /* 0x000fe2000f8e023f */
[----:B--2---:R-:W-:Y:S01]  /*23b0*/  IMAD.MOV R15, RZ, RZ, -R9 ;  /* 0x000000ffff0f7224 */ /* 0x004fe200078e0a09 */
[----:B------:R-:W-:Y:S01]  /*23c0*/  UIMAD UR45, UR45, 0x1b, URZ ;  /* 0x0000001b2d2d78a4 */ /* 0x000fe2000f8e023f */
[----:B------:R-:W-:Y:S01]  /*23d0*/  IMAD.HI.U32 R10, R7, R13, R6 ;  /* 0x0000000d070a7227 */ /* 0x000fe200078e0006 */
[----:B------:R-:W-:Y:S01]  /*23e0*/  LOP3.LUT R6, R216, R11, RZ, 0xfc, !PT ;  /* 0x0000000bd8067212 */ /* 0x000fe200078efcff */
[----:B------:R-:W-:Y:S01]  /*23f0*/  ULDC UR43, c[0x0][0x238] ;  /* 0x00008e00002b7ab9 */ /* 0x000fe20000000800 */
[----:B------:R-:W-:Y:S01]  /*2400*/  IABS R13, R217 ;  /* 0x000000d9000d7213 */ /* 0x000fe20000000000 */
[----:B------:R-:W-:Y:S01]  /*2410*/  IMAD R15, R15, R2, RZ ;  /* 0x000000020f0f7224 */ /* 0x000fe200078e02ff */
[----:B------:R-:W-:Y:S01]  /*2420*/  LOP3.LUT R28, R6, 0x78, RZ, 0xfc, !PT ;  /* 0x00000078061c7812 */ /* 0x000fe200078efcff */
[----:B------:R-:W-:Y:S01]  /*2430*/  IMAD.HI.U32 R11, R10, R17, RZ ;  /* 0x000000110a0b7227 */ /* 0x000fe200078e00ff */
[C---:B------:R-:W-:Y:S01]  /*2440*/  LOP3.LUT R31, R6.reuse, 0x72, RZ, 0xfc, !PT ;  /* 0x00000072061f7812 */ /* 0x040fe200078efcff */
[----:B------:R-:W-:Y:S01]  /*2450*/  UIMAD UR43, UR43, 0x1a, URZ ;  /* 0x0000001a2b2b78a4 */ /* 0x000fe2000f8e023f */
[C---:B------:R-:W-:Y:S01]  /*2460*/  LOP3.LUT R29, R6.reuse, 0x76, RZ, 0xfc, !PT ;  /* 0x00000076061d7812 */ /* 0x040fe200078efcff */
[----:B------:R-:W-:Y:S01]  /*2470*/  IMAD.HI.U32 R7, R9, R15, R8 ;  /* 0x0000000f09077227 */ /* 0x000fe200078e0008 */
[----:B------:R-:W-:Y:S01]  /*2480*/  IABS R15, R220 ;  /* 0x000000dc000f7213 */ /* 0x000fe20000000000 */
[----:B------:R-:W-:Y:S01]  /*2490*/  ULDC UR31, c[0x0][0x238] ;  /* 0x00008e00001f7ab9 */ /* 0x000fe20000000800 */
[----:B------:R-:W-:Y:S01]  /*24a0*/  LOP3.LUT R8, R6, 0x7c, RZ, 0xfc, !PT ;  /* 0x0000007c06087812 */ /* 0x000fe200078efcff */
[----:B------:R-:W-:Y:S01]  /*24b0*/  IMAD.MOV R11, RZ, RZ, -R11 ;  /* 0x000000ffff0b7224 */ /* 0x000fe200078e0a0b */
[----:B------:R-:W-:Y:S01]  /*24c0*/  IABS R20, R28 ;  /* 0x0000001c00147213 */ /* 0x000fe20000000000 */
[----:B------:R-:W-:Y:S01]  /*24d0*/  IMAD.HI.U32 R9, R10, R15, RZ ;  /* 0x0000000f0a097227 */ /* 0x000fe200078e00ff */
[----:B------:R-:W-:Y:S01]  /*24e0*/  ISETP.GE.AND P2, PT, R8, RZ, PT ;  /* 0x000000ff0800720c */ /* 0x000fe20003f46270 */
[----:B------:R-:W-:Y:S01]  /*24f0*/  UIMAD UR31, UR31, 0x19, URZ ;  /* 0x000000191f1f78a4 */ /* 0x000fe2000f8e023f */
[----:B------:R-:W-:Y:S01]  /*2500*/  IABS R16, R8 ;  /* 0x0000000800107213 */ /* 0x000fe20000000000 */
[----:B------:R-:W-:Y:S01]  /*2510*/  IMAD.MOV R9, RZ, RZ, -R9 ;  /* 0x000000ffff097224 */ /* 0x000fe200078e0a09 */
[----:B------:R-:W-:Y:S01]  /*2520*/  IABS R26, R31 ;  /* 0x0000001f001a7213 */ /* 0x000fe20000000000 */
[----:B------:R-:W-:Y:S01]  /*2530*/  IMAD.HI.U32 R8, R10, R13, RZ ;  /* 0x0000000d0a087227 */ /* 0x000fe200078e00ff */
[----:B------:R-:W-:Y:S01]  /*2540*/  IABS R22, R29 ;  /* 0x0000001d00167213 */ /* 0x000fe20000000000 */
[----:B------:R-:W-:Y:S01]  /*2550*/  ULDC UR35, c[0x0][0x238] ;  /* 0x00008e0000237ab9 */ /* 0x000fe20000000800 */
[----:B------:R-:W-:Y:S01]  /*2560*/  LOP3.LUT R30, R6, 0x74, RZ, 0xfc, !PT ;  /* 0x00000074061e7812 */ /* 0x000fe200078efcff */
[----:B------:R-:W-:Y:S01]  /*2570*/  IMAD.HI.U32 R10, R10, R19, RZ ;  /* 0x000000130a0a7227 */ /* 0x000fe200078e00ff */
[----:B------:R-:W-:Y:S01]  /*2580*/  LOP3.LUT R33, R6, 0x50, RZ, 0xfc, !PT ;  /* 0x0000005006217812 */ /* 0x000fe200078efcff */
[----:B------:R-:W-:Y:S01]  /*2590*/  UIMAD UR35, UR35, 0x18, URZ ;  /* 0x00000018232378a4 */ /* 0x000fe2000f8e023f */
[----:B------:R-:W-:Y:S01]  /*25a0*/  IABS R24, R30 ;  /* 0x0000001e00187213 */ /* 0x000fe20000000000 */
[----:B------:R-:W-:Y:S01]  /*25b0*/  IMAD R9, R18, R9, R15 ;  /* 0x0000000912097224 */ /* 0x000fe200078e020f */
[C---:B------:R-:W-:Y:S01]  /*25c0*/  LOP3.LUT R34, R6.reuse, 0x4c, RZ, 0xfc, !PT ;  /* 0x0000004c06227812 */ /* 0x040fe200078efcff */
[----:B------:R-:W-:Y:S01]  /*25d0*/  IMAD.MOV R8, RZ, RZ, -R8 ;  /* 0x000000ffff087224 */ /* 0x000fe200078e0a08 */
[----:B------:R-:W-:Y:S01]  /*25e0*/  LOP3.LUT R35, R6, 0x4a, RZ, 0xfc, !PT ;  /* 0x0000004a06237812 */ /* 0x000fe200078efcff */
[----:B------:R-:W-:Y:S01]  /*25f0*/  IMAD.MOV R14, RZ, RZ, -R10 ;  /* 0x000000ffff0e7224 */ /* 0x000fe200078e0a0a */
[C---:B------:R-:W-:Y:S01]  /*2600*/  ISETP.GT.U32.AND P3, PT, R18.reuse, R9, PT ;  /* 0x000000091200720c */ /* 0x040fe20003f64070 */
[C---:B------:R-:W-:Y:S01]  /*2610*/  IMAD R10, R18.reuse, R11, R17 ;  /* 0x0000000b120a7224 */ /* 0x040fe200078e0211 */
[----:B------:R-:W-:Y:S01]  /*2620*/  IABS R32, R34 ;  /* 0x0000002200207213 */ /* 0x000fe20000000000 */
[----:B------:R-:W-:Y:S01]  /*2630*/  IMAD R8, R18, R8, R13 ;  /* 0x0000000812087224 */ /* 0x000fe200078e020d */
[----:B------:R-:W-:Y:S01]  /*2640*/  LOP3.LUT R37, R6, 0x48, RZ, 0xfc, !PT ;  /* 0x0000004806257812 */ /* 0x000fe200078efcff */
[C---:B------:R-:W-:Y:S01]  /*2650*/  IMAD R11, R18.reuse, R14, R19 ;  /* 0x0000000e120b7224 */ /* 0x040fe200078e0213 */
[C---:B------:R-:W-:Y:S01]  /*2660*/  ISETP.GT.U32.AND P4, PT, R18.reuse, R10, PT ;  /* 0x0000000a1200720c */ /* 0x040fe20003f84070 */
[----:B------:R-:W-:Y:S01]  /*2670*/  IMAD.HI.U32 R12, R7, R16, RZ ;  /* 0x00000010070c7227 */ /* 0x000fe200078e00ff */
[C---:B------:R-:W-:Y:S01]  /*2680*/  ISETP.GT.U32.AND P1, PT, R18.reuse, R8, PT ;  /* 0x000000081200720c */ /* 0x040fe20003f24070 */
[----:B------:R-:W-:Y:S01]  /*2690*/  ULDC UR39, c[0x0][0x238] ;  /* 0x00008e0000277ab9 */ /* 0x000fe20000000800 */
[----:B------:R-:W-:Y:S01]  /*26a0*/  ISETP.GT.U32.AND P5, PT, R18, R11, PT ;  /* 0x0000000b1200720c */ /* 0x000fe20003fa4070 */
[----:B------:R-:W-:Y:S01]  /*26b0*/  IMAD.MOV R21, RZ, RZ, -R12 ;  /* 0x000000ffff157224 */ /* 0x000fe200078e0a0c */
[----:B------:R-:W-:Y:S01]  /*26c0*/  LOP3.LUT R12, R6, 0x7a, RZ, 0xfc, !PT ;  /* 0x0000007a060c7812 */ /* 0x000fe200078efcff */
[----:B------:R-:W-:Y:S01]  /*26d0*/  @!P3 IMAD.IADD R9, R9, 0x1, -R18 ;  /* 0x000000010909b824 */ /* 0x000fe200078e0a12 */
[----:B------:R-:W-:Y:S01]  /*26e0*/  ISETP.GE.AND P3, PT, R217, RZ, PT ;  /* 0x000000ffd900720c */ /* 0x000fe20003f66270 */
[----:B------:R-:W-:Y:S01]  /*26f0*/  IMAD R13, R2, R21, R16 ;  /* 0x00000015020d7224 */ /* 0x000fe200078e0210 */
[----:B------:R-:W-:Y:S01]  /*2700*/  IABS R19, R12 ;  /* 0x0000000c00137213 */ /* 0x000fe20000000000 */
[----:B------:R-:W-:Y:S01]  /*2710*/  IMAD.HI.U32 R14, R7, R20, RZ ;  /* 0x00000014070e7227 */ /* 0x000fe200078e00ff */
[----:B------:R-:W-:Y:S01]  /*2720*/  ISETP.GE.AND P0, PT, R12, RZ, PT ;  /* 0x000000ff0c00720c */ /* 0x000fe20003f06270 */
[----:B------:R-:W-:Y:S01]  /*2730*/  UIMAD UR39, UR39, 0x17, URZ ;  /* 0x00000017272778a4 */ /* 0x000fe2000f8e023f */
[----:B------:R-:W-:Y:S01]  /*2740*/  LOP3.LUT R39, R6, 0x44, RZ, 0xfc, !PT ;  /* 0x0000004406277812 */ /* 0x000fe200078efcff */
[--C-:B------:R-:W-:Y:S01]  /*2750*/  @!P4 IMAD.IADD R10, R10, 0x1, -R18.reuse ;  /* 0x000000010a0ac824 */ /* 0x100fe200078e0a12 */
[----:B------:R-:W-:Y:S01]  /*2760*/  ISETP.GT.U32.AND P4, PT, R18, R9, PT ;  /* 0x000000091200720c */ /* 0x000fe20003f84070 */
[--C-:B------:R-:W-:Y:S01]  /*2770*/  @!P1 IMAD.IADD R8, R8, 0x1, -R18.reuse ;  /* 0x0000000108089824 */ /* 0x100fe200078e0a12 */
[----:B------:R-:W-:Y:S01]  /*2780*/  LOP3.LUT R38, R6, 0x46, RZ, 0xfc, !PT ;  /* 0x0000004606267812 */ /* 0x000fe200078efcff */
[--C-:B------:R-:W-:Y:S01]  /*2790*/  @!P5 IMAD.IADD R11, R11, 0x1, -R18.reuse ;  /* 0x000000010b0bd824 */ /* 0x100fe200078e0a12 */
[C---:B------:R-:W-:Y:S01]  /*27a0*/  ISETP.GT.U32.AND P5, PT, R18.reuse, R10, PT ;  /* 0x0000000a1200720c */ /* 0x040fe20003fa4070 */
[C---:B------:R-:W-:Y:S01]  /*27b0*/  IMAD.HI.U32 R12, R7.reuse, R19, RZ ;  /* 0x00000013070c7227 */ /* 0x040fe200078e00ff */
[C---:B------:R-:W-:Y:S01]  /*27c0*/  ISETP.GT.U32.AND P1, PT, R18.reuse, R8, PT ;  /* 0x000000081200720c */ /* 0x040fe20003f24070 */
[----:B------:R-:W-:Y:S01]  /*27d0*/  ULDC UR54, c[0x0][0x238] ;  /* 0x00008e0000367ab9 */ /* 0x000fe20000000800 */
[----:B------:R-:W-:Y:S01]  /*27e0*/  ISETP.GT.U32.AND P6, PT, R18, R11, PT ;  /* 0x0000000b1200720c */ /* 0x000fe20003fc4070 */
[----:B------:R-:W-:Y:S01]  /*27f0*/  IMAD.HI.U32 R17, R7, R26, RZ ;  /* 0x0000001a07117227 */ /* 0x000fe200078e00ff */
[C---:B------:R-:W-:Y:S01]  /*2800*/  LOP3.LUT R40, R6.reuse, 0x42, RZ, 0xfc, !PT ;  /* 0x0000004206287812 */ /* 0x040fe200078efcff */
[----:B------:R-:W-:Y:S01]  /*2810*/  UIMAD UR54, UR54, 0x15, URZ ;  /* 0x00000015363678a4 */ /* 0x000fe2000f8e023f */
[----:B------:R-:W-:Y:S01]  /*2820*/  LOP3.LUT R41, R6, 0x38, RZ, 0xfc, !PT ;  /* 0x0000003806297812 */ /* 0x000fe200078efcff */
[----:B------:R-:W-:Y:S01]  /*2830*/  @!P4 IMAD.IADD R9, R9, 0x1, -R18 ;  /* 0x000000010909c824 */ /* 0x000fe200078e0a12 */
[----:B------:R-:W-:Y:S01]  /*2840*/  ISETP.GT.U32.AND P4, PT, R2, R13, PT ;  /* 0x0000000d0200720c */ /* 0x000fe20003f84070 */
[----:B------:R-:W-:Y:S01]  /*2850*/  IMAD.HI.U32 R15, R7, R22, RZ ;  /* 0x00000016070f7227 */ /* 0x000fe200078e00ff */
[----:B------:R-:W-:Y:S01]  /*2860*/  IABS R36, R40 ;  /* 0x0000002800247213 */ /* 0x000fe20000000000 */
[----:B------:R-:W-:Y:S01]  /*2870*/  ULDC UR52, c[0x0][0x238] ;  /* 0x00008e0000347ab9 */ /* 0x000fe20000000800 */
[C---:B------:R-:W-:Y:S01]  /*2880*/  LOP3.LUT R44, R6.reuse, 0x36, RZ, 0xfc, !PT ;  /* 0x00000036062c7812 */ /* 0x040fe200078efcff */
[----:B------:R-:W-:Y:S01]  /*2890*/  IMAD.MOV R21, RZ, RZ, -R14 ;  /* 0x000000ffff157224 */ /* 0x000fe200078e0a0e */
[----:B------:R-:W-:Y:S01]  /*28a0*/  LOP3.LUT R45, R6, 0x34, RZ, 0xfc, !PT ;  /* 0x00000034062d7812 */ /* 0x000fe200078efcff */
[----:B------:R-:W-:Y:S01]  /*28b0*/  @!P1 IMAD.IADD R8, R8, 0x1, -R18 ;  /* 0x0000000108089824 */ /* 0x000fe200078e0a12 */
[----:B------:R-:W-:Y:S01]  /*28c0*/  ISETP.GE.AND P1, PT, R220, RZ, PT ;  /* 0x000000ffdc00720c */ /* 0x000fe20003f26270 */
[----:B------:R-:W-:Y:S01]  /*28d0*/  IMAD.MOV R12, RZ, RZ, -R12 ;  /* 0x000000ffff0c7224 */ /* 0x000fe200078e0a0c */
[----:B------:R-:W-:Y:S01]  /*28e0*/  LOP3.LUT R46, R6, 0x32, RZ, 0xfc, !PT ;  /* 0x00000032062e7812 */ /* 0x000fe200078efcff */
[----:B------:R-:W-:Y:S01]  /*28f0*/  IMAD.MOV R27, RZ, RZ, -R17 ;  /* 0x000000ffff1b7224 */ /* 0x000fe200078e0a11 */
[----:B------:R-:W-:Y:S01]  /*2900*/  IABS R42, R45 ;  /* 0x0000002d002a7213 */ /* 0x000fe20000000000 */
[----:B------:R-:W-:Y:S01]  /*2910*/  IMAD.MOV R23, RZ, RZ, -R15 ;  /* 0x000000ffff177224 */ /* 0x000fe200078e0a0f */
[----:B------:R-:W-:Y:S01]  /*2920*/  IABS R43, R46 ;  /* 0x0000002e002b7213 */ /* 0x000fe20000000000 */
[----:B------:R-:W-:Y:S01]  /*2930*/  IMAD R17, R2, R21, R20 ;  /* 0x0000001502117224 */ /* 0x000fe200078e0214 */
[----:B------:R-:W-:Y:S01]  /*2940*/  LOP3.LUT R20, R6, 0x6c, RZ, 0xfc, !PT ;  /* 0x0000006c06147812 */ /* 0x000fe200078efcff */
[----:B------:R-:W-:Y:S01]  /*2950*/  @!P3 IMAD.MOV R8, RZ, RZ, -R8 ;  /* 0x000000ffff08b224 */ /* 0x000fe200078e0a08 */
[----:B------:R-:W-:Y:S01]  /*2960*/  ISETP.GE.AND P3, PT, R218, RZ, PT ;  /* 0x000000ffda00720c */ /* 0x000fe20003f66270 */
[----:B------:R-:W-:Y:S01]  /*2970*/  IMAD R15, R2, R12, R19 ;  /* 0x0000000c020f7224 */ /* 0x000fe200078e0213 */
[----:B------:R-:W-:Y:S01]  /*2980*/  IABS R14, R20 ;  /* 0x00000014000e7213 */ /* 0x000fe20000000000 */
[----:B------:R-:W-:Y:S01]  /*2990*/  @!P5 IMAD.IADD R10, R10, 0x1, -R18 ;  /* 0x000000010a0ad824 */ /* 0x000fe200078e0a12 */
[----:B------:R-:W-:Y:S01]  /*29a0*/  ISETP.GE.AND P5, PT, R219, RZ, PT ;  /* 0x000000ffdb00720c */ /* 0x000fe20003fa6270 */
[----:B------:R-:W-:Y:S01]  /*29b0*/  @!P4 IMAD.IADD R13, R13, 0x1, -R2 ;  /* 0x000000010d0dc824 */ /* 0x000fe200078e0a02 */
[C---:B------:R-:W-:Y:S01]  /*29c0*/  ISETP.GT.U32.AND P4, PT, R2.reuse, R17, PT ;  /* 0x000000110200720c */ /* 0x040fe20003f84070 */
[----:B------:R-:W-:Y:S01]  /*29d0*/  @!P6 IMAD.IADD R11, R11, 0x1, -R18 ;  /* 0x000000010b0be824 */ /* 0x000fe200078e0a12 */
[C---:B------:R-:W-:Y:S01]  /*29e0*/  ISETP.GT.U32.AND P6, PT, R2.reuse, R15, PT ;  /* 0x0000000f0200720c */ /* 0x040fe20003fc4070 */
[----:B------:R-:W-:Y:S01]  /*29f0*/  IMAD R19, R2, R23, R22 ;  /* 0x0000001702137224 */ /* 0x000fe200078e0216 */
[C---:B------:R-:W-:Y:S01]  /*2a00*/  LOP3.LUT R18, R6.reuse, 0x70, RZ, 0xfc, !PT ;  /* 0x0000007006127812 */ /* 0x040fe200078efcff */
[----:B------:R-:W-:Y:S01]  /*2a10*/  IMAD.HI.U32 R16, R7, R24, RZ ;  /* 0x0000001807107227 */ /* 0x000fe200078e00ff */
[----:B------:R-:W-:Y:S01]  /*2a20*/  LOP3.LUT R22, R6, 0x68, RZ, 0xfc, !PT ;  /* 0x0000006806167812 */ /* 0x000fe200078efcff */
[----:B------:R-:W-:Y:S01]  /*2a30*/  UIMAD UR52, UR52, 0x14, URZ ;  /* 0x00000014343478a4 */ /* 0x000fe2000f8e023f */
[----:B------:R-:W-:Y:S01]  /*2a40*/  IABS R23, R18 ;  /* 0x0000001200177213 */ /* 0x000fe20000000000 */
[----:B------:R-:W-:Y:S01]  /*2a50*/  IMAD R12, R2, R27, R26 ;  /* 0x0000001b020c7224 */ /* 0x000fe200078e021a */
[----:B------:R-:W-:Y:S01]  /*2a60*/  LOP3.LUT R27, R6, 0x60, RZ, 0xfc, !PT ;  /* 0x00000060061b7812 */ /* 0x000fe200078efcff */
[----:B------:R-:W-:Y:S01]  /*2a70*/  @!P3 IMAD.MOV R11, RZ, RZ, -R11 ;  /* 0x000000ffff0bb224 */ /* 0x000fe200078e0a0b */
[----:B------:R-:W-:Y:S01]  /*2a80*/  ISETP.GT.U32.AND P3, PT, R2, R19, PT ;  /* 0x000000130200720c */ /* 0x000fe20003f64070 */
[----:B------:R-:W-:Y:S01]  /*2a90*/  IMAD.MOV R25, RZ, RZ, -R16 ;  /* 0x000000ffff197224 */ /* 0x000fe200078e0a10 */
[----:B------:R-:W-:Y:S01]  /*2aa0*/  LOP3.LUT R47, R6, 0x2c, RZ, 0xfc, !PT ;  /* 0x0000002c062f7812 */ /* 0x000fe200078efcff */
[----:B------:R-:W-:Y:S01]  /*2ab0*/  @!P1 IMAD.MOV R9, RZ, RZ, -R9 ;  /* 0x000000ffff099224 */ /* 0x000fe200078e0a09 */
[----:B------:R-:W-:Y:S01]  /*2ac0*/  ISETP.NE.AND P1, PT, R4, RZ, PT ;  /* 0x000000ff0400720c */ /* 0x000fe20003f25270 */
[----:B------:R-:W-:Y:S01]  /*2ad0*/  @!P5 IMAD.MOV R10, RZ, RZ, -R10 ;  /* 0x000000ffff0ad224 */ /* 0x000fe200078e0a0a */
[----:B------:R-:W-:Y:S01]  /*2ae0*/  LOP3.LUT R50, R6, 0x28, RZ, 0xfc, !PT ;  /* 0x0000002806327812 */ /* 0x000fe200078efcff */
[--C-:B------:R-:W-:Y:S01]  /*2af0*/  @!P4 IMAD.IADD R17, R17, 0x1, -R2.reuse ;  /* 0x000000011111c824 */ /* 0x100fe200078e0a02 */
[C---:B------:R-:W-:Y:S01]  /*2b00*/  ISETP.GT.U32.AND P4, PT, R2.reuse, R12, PT ;  /* 0x0000000c0200720c */ /* 0x040fe20003f84070 */
[----:B------:R-:W-:Y:S01]  /*2b10*/  @!P6 IMAD.IADD R15, R15, 0x1, -R2 ;  /* 0x000000010f0fe824 */ /* 0x000fe200078e0a02 */
[C---:B------:R-:W-:Y:S01]  /*2b20*/  ISETP.GT.U32.AND P6, PT, R2.reuse, R13, PT ;  /* 0x0000000d0200720c */ /* 0x040fe20003fc4070 */
[C---:B------:R-:W-:Y:S01]  /*2b30*/  IMAD R21, R2.reuse, R25, R24 ;  /* 0x0000001902157224 */ /* 0x040fe200078e0218 */
[----:B------:R-:W-:Y:S01]  /*2b40*/  SEL R221, R227, R8, !P1 ;  /* 0x00000008e3dd7207 */ /* 0x000fe20004800000 */
[--C-:B------:R-:W-:Y:S01]  /*2b50*/  @!P3 IMAD.IADD R19, R19, 0x1, -R2.reuse ;  /* 0x000000011313b824 */ /* 0x100fe200078e0a02 */
[----:B------:R-:W-:Y:S01]  /*2b60*/  SEL R223, R227, R9, !P1 ;  /* 0x00000009e3df7207 */ /* 0x000fe20004800000 */
[----:B------:R-:W-:Y:S01]  /*2b70*/  IMAD.HI.U32 R8, R7, R14, RZ ;  /* 0x0000000e07087227 */ /* 0x000fe200078e00ff */
[C---:B------:R-:W-:Y:S01]  /*2b80*/  SEL R225, R227.reuse, R10, !P1 ;  /* 0x0000000ae3e17207 */ /* 0x040fe20004800000 */
[----:B------:R-:W-:Y:S01]  /*2b90*/  ULDC UR50, c[0x0][0x238] ;  /* 0x00008e0000327ab9 */ /* 0x000fe20000000800 */
[----:B------:R-:W-:Y:S01]  /*2ba0*/  SEL R227, R227, R11, !P1 ;  /* 0x0000000be3e37207 */ /* 0x000fe20004800000 */
[----:B------:R-:W-:Y:S01]  /*2bb0*/  IMAD.HI.U32 R4, R7, R23, RZ ;  /* 0x0000001707047227 */ /* 0x000fe200078e00ff */
[C---:B------:R-:W-:Y:S01]  /*2bc0*/  ISETP.GT.U32.AND P1, PT, R2.reuse, R21, PT ;  /* 0x000000150200720c */ /* 0x040fe20003f24070 */
[----:B------:R-:W-:Y:S01]  /*2bd0*/  UIMAD UR50, UR50, 0x13, URZ ;  /* 0x00000013323278a4 */ /* 0x000fe2000f8e023f */
[----:B------:R-:W-:Y:S01]  /*2be0*/  ISETP.GT.U32.AND P5, PT, R2, R15, PT ;  /* 0x0000000f0200720c */ /* 0x000fe20003fa4070 */
[--C-:B------:R-:W-:Y:S01]  /*2bf0*/  @!P4 IMAD.IADD R12, R12, 0x1, -R2.reuse ;  /* 0x000000010c0cc824 */ /* 0x100fe200078e0a02 */
[C---:B------:R-:W-:Y:S01]  /*2c00*/  ISETP.GT.U32.AND P4, PT, R2.reuse, R19, PT ;  /* 0x000000130200720c */ /* 0x040fe20003f84070 */
[----:B------:R-:W-:Y:S01]  /*2c10*/  @!P6 IMAD.IADD R13, R13, 0x1, -R2 ;  /* 0x000000010d0de824 */ /* 0x000fe200078e0a02 */
[----:B------:R-:W-:Y:S01]  /*2c20*/  ISETP.GT.U32.AND P6, PT, R2, R17, PT ;  /* 0x000000110200720c */ /* 0x000fe20003fc4070 */
[----:B------:R-:W-:Y:S01]  /*2c30*/  IMAD.MOV R9, RZ, RZ, -R8 ;  /* 0x000000ffff097224 */ /* 0x000fe200078e0a08 */
[----:B------:R-:W-:Y:S01]  /*2c40*/  ISETP.GE.AND P3, PT, R29, RZ, PT ;  /* 0x000000ff1d00720c */ /* 0x000fe20003f66270 */
[----:B------:R-:W-:Y:S01]  /*2c50*/  IMAD.MOV.U32 R10, RZ, RZ, R13 ;  /* 0x000000ffff0a7224 */ /* 0x000fe200078e000d */
[C---:B------:R-:W-:Y:S01]  /*2c60*/  LOP3.LUT R24, R6.reuse, 0x62, RZ, 0xfc, !PT ;  /* 0x0000006206187812 */ /* 0x040fe200078efcff */
[----:B------:R-:W-:Y:S01]  /*2c70*/  IMAD.MOV R4, RZ, RZ, -R4 ;  /* 0x000000ffff047224 */ /* 0x000fe200078e0a04 */
[----:B------:R-:W-:Y:S01]  /*2c80*/  LOP3.LUT R29, R6, 0x5a, RZ, 0xfc, !PT ;  /* 0x0000005a061d7812 */ /* 0x000fe200078efcff */
[--C-:B------:R-:W-:Y:S01]  /*2c90*/  @!P1 IMAD.IADD R21, R21, 0x1, -R2.reuse ;  /* 0x0000000115159824 */ /* 0x100fe200078e0a02 */
[----:B------:R-:W-:Y:S01]  /*2ca0*/  ISETP.GE.AND P1, PT, R30, RZ, PT ;  /* 0x000000ff1e00720c */ /* 0x000fe20003f26270 */
[----:B------:R-:W-:Y:S01]  /*2cb0*/  @!P5 IMAD.IADD R15, R15, 0x1, -R2 ;  /* 0x000000010f0fd824 */ /* 0x000fe200078e0a02 */
[----:B------:R-:W-:Y:S01]  /*2cc0*/  ISETP.GE.AND P5, PT, R28, RZ, PT ;  /* 0x000000ff1c00720c */ /* 0x000fe20003fa6270 */
[----:B------:R-:W-:Y:S01]  /*2cd0*/  IMAD R14, R2, R9, R14 ;  /* 0x00000009020e7224 */ /* 0x000fe200078e020e */
[----:B------:R-:W-:Y:S01]  /*2ce0*/  LOP3.LUT R30, R6, 0x58, RZ, 0xfc, !PT ;  /* 0x00000058061e7812 */ /* 0x000fe200078efcff */
[----:B------:R-:W-:Y:S01]  /*2cf0*/  @!P2 IMAD.MOV R10, RZ, RZ, -R10 ;  /* 0x000000ffff0aa224 */ /* 0x000fe200078e0a0a */
[C---:B------:R-:W-:Y:S01]  /*2d00*/  ISETP.GT.U32.AND P2, PT, R2.reuse, R21, PT ;  /* 0x000000150200720c */ /* 0x040fe20003f44070 */
[----:B------:R-:W-:Y:S01]  /*2d10*/  IMAD R23, R2, R4, R23 ;  /* 0x0000000402177224 */ /* 0x000fe200078e0217 */
[----:B------:R-:W-:Y:S01]  /*2d20*/  LOP3.LUT R4, R6, 0x6a, RZ, 0xfc, !PT ;  /* 0x0000006a06047812 */ /* 0x000fe200078efcff */
[--C-:B------:R-:W-:Y:S01]  /*2d30*/  @!P4 IMAD.IADD R19, R19, 0x1, -R2.reuse ;  /* 0x000000011313c824 */ /* 0x100fe200078e0a02 */
[C---:B------:R-:W-:Y:S01]  /*2d40*/  ISETP.GT.U32.AND P4, PT, R2.reuse, R14, PT ;  /* 0x0000000e0200720c */ /* 0x040fe20003f84070 */
[----:B------:R-:W-:Y:S01]  /*2d50*/  @!P6 IMAD.IADD R17, R17, 0x1, -R2 ;  /* 0x000000011111e824 */ /* 0x000fe200078e0a02 */
[----:B------:R-:W-:Y:S01]  /*2d60*/  IABS R16, R4 ;  /* 0x0000000400107213 */ /* 0x000fe20000000000 */
[----:B------:R-:W-:Y:S01]  /*2d70*/  IMAD.MOV.U32 R9, RZ, RZ, R15 ;  /* 0x000000ffff097224 */ /* 0x000fe200078e000f */
[C---:B------:R-:W-:Y:S01]  /*2d80*/  ISETP.GT.U32.AND P6, PT, R2.reuse, R12, PT ;  /* 0x0000000c0200720c */ /* 0x040fe20003fc4070 */
[----:B------:R-:W-:Y:S01]  /*2d90*/  IMAD.MOV.U32 R8, RZ, RZ, R17 ;  /* 0x000000ffff087224 */ /* 0x000fe200078e0011 */
[----:B------:R-:W-:Y:S01]  /*2da0*/  IABS R17, R22 ;  /* 0x0000001600117213 */ /* 0x000fe20000000000 */
[----:B------:R-:W-:Y:S01]  /*2db0*/  @!P0 IMAD.MOV R9, RZ, RZ, -R9 ;  /* 0x000000ffff098224 */ /* 0x000fe200078e0a09 */
[----:B------:R-:W-:Y:S01]  /*2dc0*/  ISETP.GT.U32.AND P0, PT, R2, R23, PT ;  /* 0x000000170200720c */ /* 0x000fe20003f04070 */
[----:B------:R-:W-:Y:S01]  /*2dd0*/  @!P5 IMAD.MOV R8, RZ, RZ, -R8 ;  /* 0x000000ffff08d224 */ /* 0x000fe200078e0a08 */
[----:B------:R-:W-:Y:S01]  /*2de0*/  ISETP.GE.AND P5, PT, R31, RZ, PT ;  /* 0x000000ff1f00720c */ /* 0x000fe20003fa6270 */
[----:B------:R-:W-:Y:S01]  /*2df0*/  IMAD.HI.U32 R11, R7, R16, RZ ;  /* 0x00000010070b7227 */ /* 0x000fe200078e00ff */
[----:B------:R-:W-:Y:S01]  /*2e00*/  IABS R25, R29 ;  /* 0x0000001d00197213 */ /* 0x000fe20000000000 */
[----:B------:R-:W-:Y:S01]  /*2e10*/  ULDC UR48, c[0x0][0x238] ;  /* 0x00008e0000307ab9 */ /* 0x000fe20000000800 */
[----:B------:R-:W-:Y:S01]  /*2e20*/  IABS R26, R30 ;  /* 0x0000001e001a7213 */ /* 0x000fe20000000000 */
[--C-:B------:R-:W-:Y:S01]  /*2e30*/  @!P2 IMAD.IADD R21, R21, 0x1, -R2.reuse ;  /* 0x000000011515a824 */ /* 0x100fe200078e0a02 */
[----:B------:R-:W-:Y:S01]  /*2e40*/  ISETP.GE.AND P2, PT, R18, RZ, PT ;  /* 0x000000ff1200720c */ /* 0x000fe20003f46270 */
[----:B------:R-:W-:Y:S01]  /*2e50*/  IMAD.MOV R15, RZ, RZ, -R11 ;  /* 0x000000ffff0f7224 */ /* 0x000fe200078e0a0b */
[----:B------:R-:W-:Y:S01]  /*2e60*/  LOP3.LUT R28, R6, 0x5c, RZ, 0xfc, !PT ;  /* 0x0000005c061c7812 */ /* 0x000fe200078efcff */
[--C-:B------:R-:W-:Y:S01]  /*2e70*/  @!P4 IMAD.IADD R14, R14, 0x1, -R2.reuse ;  /* 0x000000010e0ec824 */ /* 0x100fe200078e0a02 */
[C---:B------:R-:W-:Y:S01]  /*2e80*/  LOP3.LUT R31, R6.reuse, 0x52, RZ, 0xfc, !PT ;  /* 0x00000052061f7812 */ /* 0x040fe200078efcff */
[----:B------:R-:W-:Y:S01]  /*2e90*/  IMAD.MOV.U32 R11, RZ, RZ, R21 ;  /* 0x000000ffff0b7224 */ /* 0x000fe200078e0015 */
[----:B------:R-:W-:Y:S01]  /*2ea0*/  LOP3.LUT R49, R6, 0x2a, RZ, 0xfc, !PT ;  /* 0x0000002a06317812 */ /* 0x000fe200078efcff */
[--C-:B------:R-:W-:Y:S01]  /*2eb0*/  @!P6 IMAD.IADD R12, R12, 0x1, -R2.reuse ;  /* 0x000000010c0ce824 */ /* 0x100fe200078e0a02 */
[----:B------:R-:W-:Y:S01]  /*2ec0*/  ISETP.GE.AND P6, PT, R20, RZ, PT ;  /* 0x000000ff1400720c */ /* 0x000fe20003fc6270 */
[----:B------:R-:W-:Y:S01]  /*2ed0*/  @!P1 IMAD.MOV R11, RZ, RZ, -R11 ;  /* 0x000000ffff0b9224 */ /* 0x000fe200078e0a0b */
[----:B------:R-:W-:Y:S01]  /*2ee0*/  ISETP.GT.U32.AND P1, PT, R2, R14, PT ;  /* 0x0000000e0200720c */ /* 0x000fe20003f24070 */
[----:B------:R-:W-:Y:S01]  /*2ef0*/  @!P0 IMAD.IADD R23, R23, 0x1, -R2 ;  /* 0x0000000117178824 */ /* 0x000fe200078e0a02 */
[----:B------:R-:W-:Y:S01]  /*2f00*/  ISETP.GE.AND P0, PT, R4, RZ, PT ;  /* 0x000000ff0400720c */ /* 0x000fe20003f06270 */
[----:B------:R-:W-:Y:S01]  /*2f10*/  IMAD R16, R2, R15, R16 ;  /* 0x0000000f02107224 */ /* 0x000fe200078e0210 */
[----:B------:R-:W-:Y:S01]  /*2f20*/  LOP3.LUT R51, R6, 0x26, RZ, 0xfc, !PT ;  /* 0x0000002606337812 */ /* 0x000fe200078efcff */
[----:B------:R-:W-:Y:S01]  /*2f30*/  IMAD.HI.U32 R13, R7, R17, RZ ;  /* 0x00000011070d7227 */ /* 0x000fe200078e00ff */
[C---:B------:R-:W-:Y:S01]  /*2f40*/  ISETP.GT.U32.AND P4, PT, R2.reuse, R23, PT ;  /* 0x000000170200720c */ /* 0x040fe20003f84070 */
[----:B------:R-:W-:Y:S01]  /*2f50*/  UIMAD UR48, UR48, 0x12, URZ ;  /* 0x00000012303078a4 */ /* 0x000fe2000f8e023f */
[----:B------:R-:W-:Y:S01]  /*2f60*/  IABS R48, R51 ;  /* 0x0000003300307213 */ /* 0x000fe20000000000 */
[----:B------:R-:W-:Y:S01]  /*2f70*/  @!P5 IMAD.MOV R12, RZ, RZ, -R12 ;  /* 0x000000ffff0cd224 */ /* 0x000fe200078e0a0c */
[----:B------:R-:W-:Y:S01]  /*2f80*/  ISETP.GT.U32.AND P5, PT, R2, R16, PT ;  /* 0x000000100200720c */ /* 0x000fe20003fa4070 */
[----:B------:R-:W-:Y:S01]  /*2f90*/  IMAD.MOV R13, RZ, RZ, -R13 ;  /* 0x000000ffff0d7224 */ /* 0x000fe200078e0a0d */
[----:B------:R-:W-:Y:S01]  /*2fa0*/  LOP3.LUT R54, R6, 0x22, RZ, 0xfc, !PT ;  /* 0x0000002206367812 */ /* 0x000fe200078efcff */
[--C-:B------:R-:W-:Y:S01]  /*2fb0*/  @!P1 IMAD.IADD R14, R14, 0x1, -R2.reuse ;  /* 0x000000010e0e9824 */ /* 0x100fe200078e0a02 */
[----:B------:R-:W-:Y:S01]  /*2fc0*/  LOP3.LUT R56, R6, 0x20, RZ, 0xfc, !PT ;  /* 0x0000002006387812 */ /* 0x000fe200078efcff */
[----:B------:R-:W-:Y:S01]  /*2fd0*/  IMAD R15, R2, R13, R17 ;  /* 0x0000000d020f7224 */ /* 0x000fe200078e0211 */
[C---:B------:R-:W-:Y:S01]  /*2fe0*/  LOP3.LUT R13, R6.reuse, 0x66, RZ, 0xfc, !PT ;  /* 0x00000066060d7812 */ /* 0x040fe200078efcff */
[----:B------:R-:W-:Y:S01]  /*2ff0*/  IMAD.MOV.U32 R4, RZ, RZ, R19 ;  /* 0x000000ffff047224 */ /* 0x000fe200078e0013 */
[----:B------:R-:W-:Y:S01]  /*3000*/  LOP3.LUT R17, R6, 0x64, RZ, 0xfc, !PT ;  /* 0x0000006406117812 */ /* 0x000fe200078efcff */
[----:B------:R-:W-:Y:S01]  /*3010*/  @!P4 IMAD.IADD R23, R23, 0x1, -R2 ;  /* 0x000000011717c824 */ /* 0x000fe200078e0a02 */
[----:B------:R-:W-:Y:S01]  /*3020*/  ISETP.GT.U32.AND P1, PT, R2, R15, PT ;  /* 0x0000000f0200720c */ /* 0x000fe20003f24070 */
[----:B------:R-:W-:Y:S01]  /*3030*/  @!P3 IMAD.MOV R4, RZ, RZ, -R4 ;  /* 0x000000ffff04b224 */ /* 0x000fe200078e0a04 */
[----:B------:R-:W-:Y:S01]  /*3040*/  ISETP.GE.AND P4, PT, R13, RZ, PT ;  /* 0x000000ff0d00720c */ /* 0x000fe20003f86270 */
[----:B------:R-:W-:Y:S01]  /*3050*/  @!P5 IMAD.IADD R16, R16, 0x1, -R2 ;  /* 0x000000011010d824 */ /* 0x000fe200078e0a02 */
[----:B------:R-:W-:Y:S01]  /*3060*/  IABS R20, R13 ;  /* 0x0000000d00147213 */ /* 0x000fe20000000000 */
[----:B------:R-:W-:Y:S01]  /*3070*/  IMAD.MOV.U32 R13, RZ, RZ, R23 ;  /* 0x000000ffff0d7224 */ /* 0x000fe200078e0017 */
[----:B------:R-:W-:Y:S01]  /*3080*/  ISETP.GE.AND P3, PT, R22, RZ, PT ;  /* 0x000000ff1600720c */ /* 0x000fe20003f66270 */
[----:B------:R-:W-:Y:S01]  /*3090*/  @!P6 IMAD.MOV R14, RZ, RZ, -R14 ;  /* 0x000000ffff0ee224 */ /* 0x000fe200078e0a0e */
[----:B------:R-:W-:Y:S01]  /*30a0*/  IABS R21, R17 ;  /* 0x0000001100157213 */ /* 0x000fe20000000000 */
[----:B------:R-:W-:Y:S01]  /*30b0*/  @!P2 IMAD.MOV R13, RZ, RZ, -R13 ;  /* 0x000000ffff0da224 */ /* 0x000fe200078e0a0d */
[----:B------:R-:W-:Y:S01]  /*30c0*/  IABS R22, R24 ;  /* 0x0000001800167213 */ /* 0x000fe20000000000 */
[----:B------:R-:W-:Y:S01]  /*30d0*/  ULDC UR16, c[0x0][0x238] ;  /* 0x00008e0000107ab9 */ /* 0x000fe20000000800 */
[----:B------:R-:W-:Y:S01]  /*30e0*/  ISETP.GT.U32.AND P5, PT, R2, R16, PT ;  /* 0x000000100200720c */ /* 0x000fe20003fa4070 */
[----:B------:R-:W-:Y:S01]  /*30f0*/  IMAD.HI.U32 R18, R7, R21, RZ ;  /* 0x0000001507127227 */ /* 0x000fe200078e00ff */
[----:B------:R-:W-:Y:S01]  /*3100*/  ISETP.GE.AND P2, PT, R17, RZ, PT ;  /* 0x000000ff1100720c */ /* 0x000fe20003f46270 */
[----:B------:R-:W-:Y:S01]  /*3110*/  UIMAD UR16, UR16, 0x11, URZ ;  /* 0x00000011101078a4 */ /* 0x000fe2000f8e023f */
[----:B------:R-:W-:Y:S01]  /*3120*/  ISETP.GE.AND P6, PT, R24, RZ, PT ;  /* 0x000000ff1800720c */ /* 0x000fe20003fc6270 */
[----:B------:R-:W-:Y:S01]  /*3130*/  @!P1 IMAD.IADD R15, R15, 0x1, -R2 ;  /* 0x000000010f0f9824 */ /* 0x000fe200078e0a02 */
[----:B------:R-:W-:Y:S01]  /*3140*/  IABS R24, R28 ;  /* 0x0000001c00187213 */ /* 0x000fe20000000000 */
[C---:B------:R-:W-:Y:S01]  /*3150*/  IMAD.HI.U32 R17, R7.reuse, R20, RZ ;  /* 0x0000001407117227 */ /* 0x040fe200078e00ff */
[----:B------:R-:W-:Y:S01]  /*3160*/  IABS R52, R56 ;  /* 0x0000003800347213 */ /* 0x000fe20000000000 */
[----:B------:R-:W-:Y:S01]  /*3170*/  ULDC UR20, c[0x0][0x238] ;  /* 0x00008e0000147ab9 */ /* 0x000fe20000000800 */
[----:B------:R-:W-:Y:S01]  /*3180*/  ISETP.GT.U32.AND P1, PT, R2, R15, PT ;  /* 0x0000000f0200720c */ /* 0x000fe20003f24070 */
[----:B------:R-:W-:Y:S01]  /*3190*/  IMAD.HI.U32 R19, R7, R22, RZ ;  /* 0x0000001607137227 */ /* 0x000fe200078e00ff */
[C---:B------:R-:W-:Y:S01]  /*31a0*/  LOP3.LUT R57, R6.reuse, 0x1c, RZ, 0xfc, !PT ;  /* 0x0000001c06397812 */ /* 0x040fe200078efcff */
[----:B------:R-:W-:Y:S01]  /*31b0*/  USHF.L.U32 UR20, UR20, 0x4, URZ ;  /* 0x0000000414147899 */ /* 0x000fe2000800063f */
[C---:B------:R-:W-:Y:S01]  /*31c0*/  LOP3.LUT R58, R6.reuse, 0x1a, RZ, 0xfc, !PT ;  /* 0x0000001a063a7812 */ /* 0x040fe200078efcff */
[----:B------:R-:W-:Y:S01]  /*31d0*/  IMAD.MOV R18, RZ, RZ, -R18 ;  /* 0x000000ffff127224 */ /* 0x000fe200078e0a12 */
[----:B------:R-:W-:Y:S01]  /*31e0*/  IABS R53, R57 ;  /* 0x0000003900357213 */ /* 0x000fe20000000000 */
[----:B------:R-:W-:Y:S01]  /*31f0*/  IMAD.MOV R17, RZ, RZ, -R17 ;  /* 0x000000ffff117224 */ /* 0x000fe200078e0a11 */
[----:B------:R-:W-:Y:S01]  /*3200*/  IABS R55, R58 ;  /* 0x0000003a00377213 */ /* 0x000fe20000000000 */
[----:B------:R-:W-:Y:S01]  /*3210*/  IMAD.MOV R23, RZ, RZ, -R19 ;  /* 0x000000ffff177224 */ /* 0x000fe200078e0a13 */
[----:B------:R-:W-:Y:S01]  /*3220*/  LOP3.LUT R72, R6, 0x4, RZ, 0xfc, !PT ;  /* 0x0000000406487812 */ /* 0x000fe200078efcff */
[C---:B------:R-:W-:Y:S01]  /*3230*/  IMAD R19, R2.reuse, R18, R21 ;  /* 0x0000001202137224 */ /* 0x040fe200078e0215 */
[----:B------:R-:W-:Y:S01]  /*3240*/  IABS R21, R27 ;  /* 0x0000001b00157213 */ /* 0x000fe20000000000 */
[----:B------:R-:W-:Y:S01]  /*3250*/  IMAD R17, R2, R17, R20 ;  /* 0x0000001102117224 */ /* 0x000fe200078e0214 */
[----:B------:R-:W-:Y:S01]  /*3260*/  IABS R69, R72 ;  /* 0x0000004800457213 */ /* 0x000fe20000000000 */
[----:B------:R-:W-:Y:S01]  /*3270*/  @!P5 IMAD.IADD R16, R16, 0x1, -R2 ;  /* 0x000000011010d824 */ /* 0x000fe200078e0a02 */
[----:B------:R-:W-:Y:S01]  /*3280*/  LOP3.LUT R74, R6, 0x2, RZ, 0xfc, !PT ;  /* 0x00000002064a7812 */ /* 0x000fe200078efcff */
[C---:B------:R-:W-:Y:S01]  /*3290*/  IMAD R18, R2.reuse, R23, R22 ;  /* 0x0000001702127224 */ /* 0x040fe200078e0216 */
[C---:B------:R-:W-:Y:S01]  /*32a0*/  ISETP.GT.U32.AND P5, PT, R2.reuse, R17, PT ;  /* 0x000000110200720c */ /* 0x040fe20003fa4070 */
[----:B------:R-:W-:Y:S01]  /*32b0*/  @!P0 IMAD.MOV R16, RZ, RZ, -R16 ;  /* 0x000000ffff108224 */ /* 0x000fe200078e0a10 */
[----:B------:R-:W-:Y:S01]  /*32c0*/  IABS R71, R74 ;  /* 0x0000004a00477213 */ /* 0x000fe20000000000 */
[--C-:B------:R-:W-:Y:S01]  /*32d0*/  @!P1 IMAD.IADD R15, R15, 0x1, -R2.reuse ;  /* 0x000000010f0f9824 */ /* 0x100fe200078e0a02 */
[C---:B------:R-:W-:Y:S01]  /*32e0*/  ISETP.GT.U32.AND P0, PT, R2.reuse, R18, PT ;  /* 0x000000120200720c */ /* 0x040fe20003f04070 */
[C---:B------:R-:W-:Y:S01]  /*32f0*/  IMAD.HI.U32 R20, R7.reuse, R21, RZ ;  /* 0x0000001507147227 */ /* 0x040fe200078e00ff */
[----:B------:R-:W-:Y:S01]  /*3300*/  ISETP.GT.U32.AND P1, PT, R2, R19, PT ;  /* 0x000000130200720c */ /* 0x000fe20003f24070 */
[----:B------:R-:W-:Y:S01]  /*3310*/  ULDC UR24, c[0x0][0x238] ;  /* 0x00008e0000187ab9 */ /* 0x000fe20000000800 */
[----:B------:R-:W-:Y:S01]  /*3320*/  ULDC UR28, c[0x0][0x238] ;  /* 0x00008e00001c7ab9 */ /* 0x000fe20000000800 */
[----:B------:R-:W-:Y:S01]  /*3330*/  IMAD.HI.U32 R22, R7, R25, RZ ;  /* 0x0000001907167227 */ /* 0x000fe200078e00ff */
[----:B------:R-:W-:Y:S01]  /*3340*/  UIMAD UR24, UR24, 0xf, URZ ;  /* 0x0000000f181878a4 */ /* 0x000fe2000f8e023f */
[----:B------:R-:W-:Y:S01]  /*3350*/  CS2R R180, SRZ ;  /* 0x0000000000b47805 */ /* 0x000fe2000001ff00 */
[----:B------:R-:W-:Y:S01]  /*3360*/  UIMAD UR28, UR28, 0xe, URZ ;  /* 0x0000000e1c1c78a4 */ /* 0x000fe2000f8e023f */
[----:B------:R-:W-:Y:S01]  /*3370*/  @!P5 IMAD.IADD R17, R17, 0x1, -R2 ;  /* 0x000000011111d824 */ /* 0x000fe200078e0a02 */
[----:B------:R-:W-:Y:S01]  /*3380*/  ULDC UR32, c[0x0][0x238] ;  /* 0x00008e0000207ab9 */ /* 0x000fe20000000800 */
[----:B------:R-:W-:Y:S01]  /*3390*/  IMAD.MOV R20, RZ, RZ, -R20 ;  /* 0x000000ffff147224 */ /* 0x000fe200078e0a14 */
[----:B------:R-:W-:Y:S01]  /*33a0*/  UIMAD UR32, UR32, 0xd, URZ ;  /* 0x0000000d202078a4 */ /* 0x000fe2000f8e023f */
[--C-:B------:R-:W-:Y:S01]  /*33b0*/  @!P0 IMAD.IADD R18, R18, 0x1, -R2.reuse ;  /* 0x0000000112128824 */ /* 0x100fe200078e0a02 */
[C---:B------:R-:W-:Y:S01]  /*33c0*/  ISETP.GT.U32.AND P5, PT, R2.reuse, R17, PT ;  /* 0x000000110200720c */ /* 0x040fe20003fa4070 */
[----:B------:R-:W-:Y:S01]  /*33d0*/  @!P1 IMAD.IADD R19, R19, 0x1, -R2 ;  /* 0x0000000113139824 */ /* 0x000fe200078e0a02 */
[----:B------:R-:W-:Y:S01]  /*33e0*/  ULDC UR36, c[0x0][0x238] ;  /* 0x00008e0000247ab9 */ /* 0x000fe20000000800 */
[C---:B------:R-:W-:Y:S01]  /*33f0*/  IMAD.HI.U32 R23, R7.reuse, R26, RZ ;  /* 0x0000001a07177227 */ /* 0x040fe200078e00ff */
[C---:B------:R-:W-:Y:S01]  /*3400*/  ISETP.GT.U32.AND P0, PT, R2.reuse, R18, PT ;  /* 0x000000120200720c */ /* 0x040fe20003f04070 */
[----:B------:R-:W-:Y:S01]  /*3410*/  UIMAD UR36, UR36, 0xc, URZ ;  /* 0x0000000c242478a4 */ /* 0x000fe2000f8e023f */
[C---:B------:R-:W-:Y:S01]  /*3420*/  ISETP.GT.U32.AND P1, PT, R2.reuse, R19, PT ;  /* 0x000000130200720c */ /* 0x040fe20003f24070 */
[----:B------:R-:W-:Y:S01]  /*3430*/  IMAD.MOV R22, RZ, RZ, -R22 ;  /* 0x000000ffff167224 */ /* 0x000fe200078e0a16 */
[----:B------:R-:W-:Y:S01]  /*3440*/  ULDC UR40, c[0x0][0x238] ;  /* 0x00008e0000287ab9 */ /* 0x000fe20000000800 */
[C---:B------:R-:W-:Y:S01]  /*3450*/  IMAD R20, R2.reuse, R20, R21 ;  /* 0x0000001402147224 */ /* 0x040fe200078e0215 */
[----:B------:R-:W-:Y:S01]  /*3460*/  UIMAD UR40, UR40, 0xb, URZ ;  /* 0x0000000b282878a4 */ /* 0x000fe2000f8e023f */
[----:B------:R-:W-:Y:S01]  /*3470*/  IMAD.MOV R23, RZ, RZ, -R23 ;  /* 0x000000ffff177224 */ /* 0x000fe200078e0a17 */
[----:B------:R-:W-:Y:S01]  /*3480*/  ULDC UR44, c[0x0][0x238] ;  /* 0x00008e00002c7ab9 */ /* 0x000fe20000000800 */
[C---:B------:R-:W-:Y:S01]  /*3490*/  IMAD R22, R2.reuse, R22, R25 ;  /* 0x0000001602167224 */ /* 0x040fe200078e0219 */
[----:B------:R-:W-:Y:S01]  /*34a0*/  UIMAD UR44, UR44, 0xa, URZ ;  /* 0x0000000a2c2c78a4 */ /* 0x000fe2000f8e023f */
[----:B------:R-:W-:Y:S01]  /*34b0*/  IMAD.HI.U32 R21, R7, R24, RZ ;  /* 0x0000001807157227 */ /* 0x000fe200078e00ff */
[----:B------:R-:W-:Y:S01]  /*34c0*/  ULDC UR46, c[0x0][0x238] ;  /* 0x00008e00002e7ab9 */ /* 0x000fe20000000800 */
[----:B------:R-:W-:Y:S01]  /*34d0*/  ULDC UR42, c[0x0][0x238] ;  /* 0x00008e00002a7ab9 */ /* 0x000fe20000000800 */
[----:B------:R-:W-:Y:S01]  /*34e0*/  UIMAD UR46, UR46, 0x9, URZ ;  /* 0x000000092e2e78a4 */ /* 0x000fe2000f8e023f */
[----:B------:R-:W-:Y:S01]  /*34f0*/  @!P3 IMAD.MOV R15, RZ, RZ, -R15 ;  /* 0x000000ffff0fb224 */ /* 0x000fe200078e0a0f */
[----:B------:R-:W-:Y:S01]  /*3500*/  ISETP.GE.AND P3, PT, R27, RZ, PT ;  /* 0x000000ff1b00720c */ /* 0x000fe20003f66270 */
[----:B------:R-:W-:Y:S01]  /*3510*/  @!P5 IMAD.IADD R17, R17, 0x1, -R2 ;  /* 0x000000011111d824 */ /* 0x000fe200078e0a02 */
[C---:B------:R-:W-:Y:S01]  /*3520*/  ISETP.GT.U32.AND P5, PT, R2.reuse, R20, PT ;  /* 0x000000140200720c */ /* 0x040fe20003fa4070 */
[----:B------:R-:W-:Y:S01]  /*3530*/  IMAD R23, R2, R23, R26 ;  /* 0x0000001702177224 */ /* 0x000fe200078e021a */
[----:B------:R-:W-:Y:S01]  /*3540*/  LOP3.LUT R27, R6, 0x56, RZ, 0xfc, !PT ;  /* 0x00000056061b7812 */ /* 0x000fe200078efcff */
[----:B------:R-:W-:Y:S01]  /*3550*/  @!P0 IMAD.IADD R18, R18, 0x1, -R2 ;  /* 0x0000000112128824 */ /* 0x000fe200078e0a02 */
[C---:B------:R-:W-:Y:S01]  /*3560*/  ISETP.GT.U32.AND P0, PT, R2.reuse, R22, PT ;  /* 0x000000160200720c */ /* 0x040fe20003f04070 */
[----:B------:R-:W-:Y:S01]  /*3570*/  IMAD.MOV R21, RZ, RZ, -R21 ;  /* 0x000000ffff157224 */ /* 0x000fe200078e0a15 */
[----:B------:R-:W-:Y:S01]  /*3580*/  IABS R25, R27 ;  /* 0x0000001b00197213 */ /* 0x000fe20000000000 */
[----:B------:R-:W-:Y:S01]  /*3590*/  @!P6 IMAD.MOV R18, RZ, RZ, -R18 ;  /* 0x000000ffff12e224 */ /* 0x000fe200078e0a12 */
[----:B------:R-:W-:Y:S01]  /*35a0*/  ISETP.GT.U32.AND P6, PT, R2, R23, PT ;  /* 0x000000170200720c */ /* 0x000fe20003fc4070 */
[----:B------:R-:W-:Y:S01]  /*35b0*/  @!P1 IMAD.IADD R19, R19, 0x1, -R2 ;  /* 0x0000000113139824 */ /* 0x000fe200078e0a02 */
[----:B------:R-:W-:Y:S01]  /*35c0*/  ISETP.GE.AND P1, PT, R28, RZ, PT ;  /* 0x000000ff1c00720c */ /* 0x000fe20003f26270 */
[----:B------:R-:W-:Y:S01]  /*35d0*/  IMAD R21, R2, R21, R24 ;  /* 0x0000001502157224 */ /* 0x000fe200078e0218 */
[----:B------:R-:W-:Y:S01]  /*35e0*/  IABS R28, R31 ;  /* 0x0000001f001c7213 */ /* 0x000fe20000000000 */
[----:B------:R-:W-:Y:S01]  /*35f0*/  @!P2 IMAD.MOV R19, RZ, RZ, -R19 ;  /* 0x000000ffff13a224 */ /* 0x000fe200078e0a13 */
[----:B------:R-:W-:Y:S01]  /*3600*/  ISETP.GE.AND P2, PT, R29, RZ, PT ;  /* 0x000000ff1d00720c */ /* 0x000fe20003f46270 */
[----:B------:R-:W-:Y:S01]  /*3610*/  @!P4 IMAD.MOV R17, RZ, RZ, -R17 ;  /* 0x000000ffff11c224 */ /* 0x000fe200078e0a11 */
[----:B------:R-:W-:Y:S01]  /*3620*/  LOP3.LUT R29, R6, 0x54, RZ, 0xfc, !PT ;  /* 0x00000054061d7812 */ /* 0x000fe200078efcff */
[----:B------:R-:W-:Y:S01]  /*3630*/  IMAD.HI.U32 R24, R7, R25, RZ ;  /* 0x0000001907187227 */ /* 0x000fe200078e00ff */
[----:B------:R-:W-:Y:S01]  /*3640*/  ISETP.GT.U32.AND P4, PT, R2, R21, PT ;  /* 0x000000150200720c */ /* 0x000fe20003f84070 */
[----:B------:R-:W-:Y:S01]  /*3650*/  USHF.L.U32 UR42, UR42, 0x3, URZ ;  /* 0x000000032a2a7899 */ /* 0x000fe2000800063f */
[----:B------:R-:W-:Y:S01]  /*3660*/  IABS R26, R29 ;  /* 0x0000001d001a7213 */ /* 0x000fe20000000000 */
[--C-:B------:R-:W-:Y:S01]  /*3670*/  @!P5 IMAD.IADD R20, R20, 0x1, -R2.reuse ;  /* 0x000000011414d824 */ /* 0x100fe200078e0a02 */
[----:B------:R-:W-:Y:S01]  /*3680*/  ULDC UR13, c[0x0][0x238] ;  /* 0x00008e00000d7ab9 */ /* 0x000fe20000000800 */
[----:B------:R-:W-:Y:S01]  /*3690*/  @!P0 IMAD.IADD R22, R22, 0x1, -R2 ;  /* 0x0000000116168824 */ /* 0x000fe200078e0a02 */
[----:B------:R-:W-:Y:S01]  /*36a0*/  UIMAD UR13, UR13, 0x7, URZ ;  /* 0x000000070d0d78a4 */ /* 0x000fe2000f8e023f */
[----:B------:R-:W-:Y:S01]  /*36b0*/  IMAD.MOV R24, RZ, RZ, -R24 ;  /* 0x000000ffff187224 */ /* 0x000fe200078e0a18 */
[C---:B------:R-:W-:Y:S01]  /*36c0*/  ISETP.GT.U32.AND P5, PT, R2.reuse, R20, PT ;  /* 0x000000140200720c */ /* 0x040fe20003fa4070 */
[--C-:B------:R-:W-:Y:S01]  /*36d0*/  @!P6 IMAD.IADD R23, R23, 0x1, -R2.reuse ;  /* 0x000000011717e824 */ /* 0x100fe200078e0a02 */
[C---:B------:R-:W-:Y:S01]  /*36e0*/  ISETP.GT.U32.AND P6, PT, R2.reuse, R22, PT ;  /* 0x000000160200720c */ /* 0x040fe20003fc4070 */
[C---:B------:R-:W-:Y:S01]  /*36f0*/  IMAD R24, R2.reuse, R24, R25 ;  /* 0x0000001802187224 */ /* 0x040fe200078e0219 */
[----:B------:R-:W-:Y:S01]  /*3700*/  ULDC UR27, c[0x0][0x238] ;  /* 0x00008e00001b7ab9 */ /* 0x000fe20000000800 */
[----:B------:R-:W-:Y:S01]  /*3710*/  IMAD.HI.U32 R25, R7, R26, RZ ;  /* 0x0000001a07197227 */ /* 0x000fe200078e00ff */
[----:B------:R-:W-:Y:S01]  /*3720*/  UIMAD UR27, UR27, 0x6, URZ ;  /* 0x000000061b1b78a4 */ /* 0x000fe2000f8e023f */
[----:B------:R-:W-:Y:S01]  /*3730*/  CS2R R182, SRZ ;  /* 0x0000000000b67805 */ /* 0x000fe2000001ff00 */
[----:B------:R-:W-:Y:S01]  /*3740*/  ULDC UR26, c[0x0][0x238] ;  /* 0x00008e00001a7ab9 */ /* 0x000fe20000000800 */
[----:B------:R-:W-:Y:S01]  /*3750*/  IMAD.MOV R25, RZ, RZ, -R25 ;  /* 0x000000ffff197224 */ /* 0x000fe200078e0a19 */
[----:B------:R-:W-:Y:S01]  /*3760*/  UIMAD UR26, UR26, 0x5, URZ ;  /* 0x000000051a1a78a4 */ /* 0x000fe2000f8e023f */
[----:B------:R-:W-:Y:S01]  /*3770*/  @!P4 IMAD.IADD R21, R21, 0x1, -R2 ;  /* 0x000000011515c824 */ /* 0x000fe200078e0a02 */
[----:B------:R-:W-:Y:S01]  /*3780*/  ISETP.GE.AND P4, PT, R27, RZ, PT ;  /* 0x000000ff1b00720c */ /* 0x000fe20003f86270 */
[----:B------:R-:W-:Y:S01]  /*3790*/  IMAD R25, R2, R25, R26 ;  /* 0x0000001902197224 */ /* 0x000fe200078e021a */
[----:B------:R-:W-:Y:S01]  /*37a0*/  ULDC UR23, c[0x0][0x238] ;  /* 0x00008e0000177ab9 */ /* 0x000fe20000000800 */
[--C-:B------:R-:W-:Y:S01]  /*37b0*/  @!P5 IMAD.IADD R20, R20, 0x1, -R2.reuse ;  /* 0x000000011414d824 */ /* 0x100fe200078e0a02 */
[----:B------:R-:W-:Y:S01]  /*37c0*/  ISETP.GT.U32.AND P0, PT, R2, R21, PT ;  /* 0x000000150200720c */ /* 0x000fe20003f04070 */
[----:B------:R-:W-:Y:S01]  /*37d0*/  @!P6 IMAD.IADD R22, R22, 0x1, -R2 ;  /* 0x000000011616e824 */ /* 0x000fe200078e0a02 */
[C---:B------:R-:W-:Y:S01]  /*37e0*/  ISETP.GT.U32.AND P6, PT, R2.reuse, R25, PT ;  /* 0x000000190200720c */ /* 0x040fe20003fc4070 */
[----:B------:R-:W-:Y:S01]  /*37f0*/  @!P3 IMAD.MOV R20, RZ, RZ, -R20 ;  /* 0x000000ffff14b224 */ /* 0x000fe200078e0a14 */
[----:B------:R-:W-:Y:S01]  /*3800*/  ISETP.GT.U32.AND P3, PT, R2, R23, PT ;  /* 0x000000170200720c */ /* 0x000fe20003f64070 */
[----:B------:R-:W-:Y:S01]  /*3810*/  IMAD.HI.U32 R26, R7, R28, RZ ;  /* 0x0000001c071a7227 */ /* 0x000fe200078e00ff */
[----:B------:R-:W-:Y:S01]  /*3820*/  ISETP.GE.AND P5, PT, R30, RZ, PT ;  /* 0x000000ff1e00720c */ /* 0x000fe20003fa6270 */
[----:B------:R-:W-:Y:S01]  /*3830*/  USHF.L.U32 UR23, UR23, 0x2, URZ ;  /* 0x0000000217177899 */ /* 0x000fe2000800063f */
[----:B------:R-:W-:Y:S01]  /*3840*/  IABS R30, R33 ;  /* 0x00000021001e7213 */ /* 0x000fe20000000000 */
[----:B------:R-:W-:Y:S01]  /*3850*/  @!P2 IMAD.MOV R22, RZ, RZ, -R22 ;  /* 0x000000ffff16a224 */ /* 0x000fe200078e0a16 */
[----:B------:R-:W-:Y:S01]  /*3860*/  ULDC UR22, c[0x0][0x238] ;  /* 0x00008e0000167ab9 */ /* 0x000fe20000000800 */
[----:B------:R-:W-:Y:S01]  /*3870*/  ULDC UR19, c[0x0][0x238] ;  /* 0x00008e0000137ab9 */ /* 0x000fe20000000800 */
[----:B------:R-:W-:Y:S01]  /*3880*/  UIMAD UR22, UR22, 0x3, URZ ;  /* 0x00000003161678a4 */ /* 0x000fe2000f8e023f */
[--C-:B------:R-:W-:Y:S01]  /*3890*/  @!P0 IMAD.IADD R21, R21, 0x1, -R2.reuse ;  /* 0x0000000115158824 */ /* 0x100fe200078e0a02 */
[----:B------:R-:W-:Y:S01]  /*38a0*/  ISETP.GT.U32.AND P0, PT, R2, R24, PT ;  /* 0x000000180200720c */ /* 0x000fe20003f04070 */
[----:B------:R-:W-:Y:S01]  /*38b0*/  @!P6 IMAD.IADD R25, R25, 0x1, -R2 ;  /* 0x000000011919e824 */ /* 0x000fe200078e0a02 */
[----:B------:R-:W-:Y:S01]  /*38c0*/  USHF.L.U32 UR19, UR19, 0x1, URZ ;  /* 0x0000000113137899 */ /* 0x000fe2000800063f */
[----:B------:R-:W-:Y:S01]  /*38d0*/  IMAD.HI.U32 R27, R7, R30, RZ ;  /* 0x0000001e071b7227 */ /* 0x000fe200078e00ff */
[----:B------:R-:W-:Y:S01]  /*38e0*/  USHF.R.U32.HI UR12, URZ, 0x4, UR58 ;  /* 0x000000043f0c7899 */ /* 0x000fe2000801163a */
[----:B------:R-:W-:-:S02]  /*38f0*/  CS2R R184, SRZ ;  /* 0x0000000000b87805 */ /* 0x000fc4000001ff00 */
[C---:B------:R-:W-:Y:S01]  /*3900*/  ISETP.GT.U32.AND P6, PT, R2.reuse, R25, PT ;  /* 0x000000190200720c */ /* 0x040fe20003fc4070 */
[----:B------:R-:W-:Y:S01]  /*3910*/  @!P3 IMAD.IADD R23, R23, 0x1, -R2 ;  /* 0x000000011717b824 */ /* 0x000fe200078e0a02 */
[----:B------:R-:W-:Y:S01]  /*3920*/  ISETP.GE.AND P3, PT, R29, RZ, PT ;  /* 0x000000ff1d00720c */ /* 0x000fe20003f66270 */
[----:B------:R-:W-:Y:S01]  /*3930*/  IMAD.HI.U32 R29, R7, R32, RZ ;  /* 0x00000020071d7227 */ /* 0x000fe200078e00ff */
[----:B------:R-:W-:Y:S01]  /*3940*/  USGXT.U32 UR12, UR12, 0xe ;  /* 0x0000000e0c0c789a */ /* 0x000fe20008000000 */
[----:B------:R-:W-:Y:S01]  /*3950*/  CS2R R186, SRZ ;  /* 0x0000000000ba7805 */ /* 0x000fe2000001ff00 */
[----:B------:R-:W-:Y:S01]  /*3960*/  ULDC UR61, c[0x0][0x238] ;  /* 0x00008e00003d7ab9 */ /* 0x000fe20000000800 */
[----:B------:R-:W-:Y:S01]  /*3970*/  IMAD.MOV R27, RZ, RZ, -R27 ;  /* 0x000000ffff1b7224 */ /* 0x000fe200078e0a1b */
[----:B------:R-:W-:Y:S01]  /*3980*/  ULDC UR60, c[0x0][0x238] ;  /* 0x00008e00003c7ab9 */ /* 0x000fe20000000800 */
[----:B------:R-:W-:Y:S01]  /*3990*/  IMAD.MOV R29, RZ, RZ, -R29 ;  /* 0x000000ffff1d7224 */ /* 0x000fe200078e0a1d */
[----:B------:R-:W-:Y:S01]  /*39a0*/  ULDC UR18, c[0x0][0x238] ;  /* 0x00008e0000127ab9 */ /* 0x000fe20000000800 */
[----:B------:R-:W-:Y:S01]  /*39b0*/  IMAD R27, R2, R27, R30 ;  /* 0x0000001b021b7224 */ /* 0x000fe200078e021e */
[----:B------:R-:W-:Y:S01]  /*39c0*/  IABS R30, R35 ;  /* 0x00000023001e7213 */ /* 0x000fe20000000000 */
[----:B------:R-:W-:Y:S01]  /*39d0*/  @!P0 IMAD.IADD R24, R24, 0x1, -R2 ;  /* 0x0000000118188824 */ /* 0x000fe200078e0a02 */
[----:B------:R-:W-:Y:S01]  /*39e0*/  ISETP.GE.AND P0, PT, R31, RZ, PT ;  /* 0x000000ff1f00720c */ /* 0x000fe20003f06270 */
[----:B------:R-:W-:Y:S01]  /*39f0*/  IMAD.MOV R31, RZ, RZ, -R26 ;  /* 0x000000ffff1f7224 */ /* 0x000fe200078e0a1a */
[----:B------:R-:W-:Y:S01]  /*3a00*/  CS2R R188, SRZ ;  /* 0x0000000000bc7805 */ /* 0x000fe2000001ff00 */
[C---:B------:R-:W-:Y:S01]  /*3a10*/  IMAD R26, R2.reuse, R29, R32 ;  /* 0x0000001d021a7224 */ /* 0x040fe200078e0220 */
[----:B------:R-:W-:Y:S01]  /*3a20*/  IABS R32, R37 ;  /* 0x0000002500207213 */ /* 0x000fe20000000000 */
[----:B------:R-:W-:Y:S01]  /*3a30*/  @!P5 IMAD.MOV R23, RZ, RZ, -R23 ;  /* 0x000000ffff17d224 */ /* 0x000fe200078e0a17 */
[C---:B------:R-:W-:Y:S01]  /*3a40*/  ISETP.GT.U32.AND P5, PT, R2.reuse, R27, PT ;  /* 0x0000001b0200720c */ /* 0x040fe20003fa4070 */
[----:B------:R-:W-:Y:S01]  /*3a50*/  @!P6 IMAD.IADD R25, R25, 0x1, -R2 ;  /* 0x000000011919e824 */ /* 0x000fe200078e0a02 */
[C---:B------:R-:W-:Y:S01]  /*3a60*/  ISETP.GT.U32.AND P6, PT, R2.reuse, R26, PT ;  /* 0x0000001a0200720c */ /* 0x040fe20003fc4070 */
[----:B------:R-:W-:Y:S01]  /*3a70*/  IMAD R28, R2, R31, R28 ;  /* 0x0000001f021c7224 */ /* 0x000fe200078e021c */
[----:B------:R-:W-:Y:S01]  /*3a80*/  CS2R R190, SRZ ;  /* 0x0000000000be7805 */ /* 0x000fe2000001ff00 */
[----:B------:R-:W-:Y:S01]  /*3a90*/  IMAD.HI.U32 R29, R7, R30, RZ ;  /* 0x0000001e071d7227 */ /* 0x000fe200078e00ff */
[----:B------:R-:W-:-:S02]  /*3aa0*/  CS2R R192, SRZ ;  /* 0x0000000000c07805 */ /* 0x000fc4000001ff00 */
[----:B------:R-:W-:Y:S02]  /*3ab0*/  CS2R R194, SRZ ;  /* 0x0000000000c27805 */ /* 0x000fe4000001ff00 */
[----:B------:R-:W-:Y:S01]  /*3ac0*/  ISETP.GT.U32.AND P2, PT, R2, R28, PT ;  /* 0x0000001c0200720c */ /* 0x000fe20003f44070 */
[----:B------:R-:W-:Y:S01]  /*3ad0*/  IMAD.MOV R31, RZ, RZ, -R29 ;  /* 0x000000ffff1f7224 */ /* 0x000fe200078e0a1d */
[----:B------:R-:W-:Y:S01]  /*3ae0*/  CS2R R196, SRZ ;  /* 0x0000000000c47805 */ /* 0x000fe2000001ff00 */
[----:B------:R-:W-:Y:S01]  /*3af0*/  IMAD.HI.U32 R29, R7, R32, RZ ;  /* 0x00000020071d7227 */ /* 0x000fe200078e00ff */
[----:B------:R-:W-:Y:S02]  /*3b00*/  CS2R R198, SRZ ;  /* 0x0000000000c67805 */ /* 0x000fe4000001ff00 */
[----:B------:R-:W-:Y:S02]  /*3b10*/  CS2R R200, SRZ ;  /* 0x0000000000c87805 */ /* 0x000fe4000001ff00 */
[----:B------:R-:W-:Y:S01]  /*3b20*/  CS2R R202, SRZ ;  /* 0x0000000000ca7805 */ /* 0x000fe2000001ff00 */
[--C-:B------:R-:W-:Y:S01]  /*3b30*/  @!P5 IMAD.IADD R27, R27, 0x1, -R2.reuse ;  /* 0x000000011b1bd824 */ /* 0x100fe200078e0a02 */
[----:B------:R-:W-:Y:S01]  /*3b40*/  CS2R R204, SRZ ;  /* 0x0000000000cc7805 */ /* 0x000fe2000001ff00 */
[--C-:B------:R-:W-:Y:S01]  /*3b50*/  @!P6 IMAD.IADD R26, R26, 0x1, -R2.reuse ;  /* 0x000000011a1ae824 */ /* 0x100fe200078e0a02 */
[----:B------:R-:W-:Y:S01]  /*3b60*/  CS2R R206, SRZ ;  /* 0x0000000000ce7805 */ /* 0x000fe2000001ff00 */
[----:B------:R-:W-:Y:S01]  /*3b70*/  @!P1 IMAD.MOV R21, RZ, RZ, -R21 ;  /* 0x000000ffff159224 */ /* 0x000fe200078e0a15 */
[C---:B------:R-:W-:Y:S01]  /*3b80*/  ISETP.GT.U32.AND P6, PT, R2.reuse, R27, PT ;  /* 0x0000001b0200720c */ /* 0x040fe20003fc4070 */
[----:B------:R-:W-:Y:S01]  /*3b90*/  IMAD.MOV R29, RZ, RZ, -R29 ;  /* 0x000000ffff1d7224 */ /* 0x000fe200078e0a1d */
[----:B------:R-:W-:Y:S01]  /*3ba0*/  ISETP.GT.U32.AND P1, PT, R2, R24, PT ;  /* 0x000000180200720c */ /* 0x000fe20003f24070 */
[----:B------:R-:W-:Y:S01]  /*3bb0*/  @!P2 IMAD.IADD R28, R28, 0x1, -R2 ;  /* 0x000000011c1ca824 */ /* 0x000fe200078e0a02 */
[----:B------:R-:W-:Y:S01]  /*3bc0*/  ISETP.GE.AND P2, PT, R34, RZ, PT ;  /* 0x000000ff2200720c */ /* 0x000fe20003f46270 */
[C---:B------:R-:W-:Y:S01]  /*3bd0*/  IMAD R29, R2.reuse, R29, R32 ;  /* 0x0000001d021d7224 */ /* 0x040fe200078e0220 */
[----:B------:R-:W-:Y:S01]  /*3be0*/  IABS R34, R39 ;  /* 0x0000002700227213 */ /* 0x000fe20000000000 */
[C---:B------:R-:W-:Y:S01]  /*3bf0*/  IMAD R30, R2.reuse, R31, R30 ;  /* 0x0000001f021e7224 */ /* 0x040fe200078e021e */
[----:B------:R-:W-:Y:S01]  /*3c00*/  ISETP.GT.U32.AND P5, PT, R2, R28, PT ;  /* 0x0000001c0200720c */ /* 0x000fe20003fa4070 */
[----:B------:R-:W-:Y:S01]  /*3c10*/  @!P3 IMAD.MOV R25, RZ, RZ, -R25 ;  /* 0x000000ffff19b224 */ /* 0x000fe200078e0a19 */
[----:B------:R-:W-:Y:S01]  /*3c20*/  CS2R R208, SRZ ;  /* 0x0000000000d07805 */ /* 0x000fe2000001ff00 */
[----:B------:R-:W-:Y:S01]  /*3c30*/  IMAD.HI.U32 R32, R7, R34, RZ ;  /* 0x0000002207207227 */ /* 0x000fe200078e00ff */
[----:B------:R-:W-:-:S02]  /*3c40*/  CS2R R210, SRZ ;  /* 0x0000000000d27805 */ /* 0x000fc4000001ff00 */
[----:B------:R-:W-:Y:S02]  /*3c50*/  CS2R R212, SRZ ;  /* 0x0000000000d47805 */ /* 0x000fe4000001ff00 */
[----:B------:R-:W-:Y:S01]  /*3c60*/  CS2R R214, SRZ ;  /* 0x0000000000d67805 */ /* 0x000fe2000001ff00 */
[--C-:B------:R-:W-:Y:S01]  /*3c70*/  @!P6 IMAD.IADD R27, R27, 0x1, -R2.reuse ;  /* 0x000000011b1be824 */ /* 0x100fe200078e0a02 */
[----:B------:R-:W-:Y:S01]  /*3c80*/  ISETP.GT.U32.AND P6, PT, R2, R29, PT ;  /* 0x0000001d0200720c */ /* 0x000fe20003fc4070 */
[----:B------:R-:W-:Y:S01]  /*3c90*/  @!P1 IMAD.IADD R24, R24, 0x1, -R2 ;  /* 0x0000000118189824 */ /* 0x000fe200078e0a02 */
[----:B------:R-:W-:Y:S02]  /*3ca0*/  ISETP.GE.AND P1, PT, R33, RZ, PT ;  /* 0x000000ff2100720c */ /* 0x000fe40003f26270 */
[----:B------:R-:W-:Y:S02]  /*3cb0*/  CS2R R132, SRZ ;  /* 0x0000000000847805 */ /* 0x000fe4000001ff00 */
[----:B------:R-:W-:Y:S01]  /*3cc0*/  IABS R33, R38 ;  /* 0x0000002600217213 */ /* 0x000fe20000000000 */
[----:B------:R-:W-:Y:S01]  /*3cd0*/  @!P4 IMAD.MOV R24, RZ, RZ, -R24 ;  /* 0x000000ffff18c224 */ /* 0x000fe200078e0a18 */
[----:B------:R-:W-:Y:S01]  /*3ce0*/  ISETP.GT.U32.AND P4, PT, R2, R26, PT ;  /* 0x0000001a0200720c */ /* 0x000fe20003f84070 */
[----:B------:R-:W-:Y:S01]  /*3cf0*/  @!P5 IMAD.IADD R28, R28, 0x1, -R2 ;  /* 0x000000011c1cd824 */ /* 0x000fe200078e0a02 */
[----:B------:R-:W-:Y:S01]  /*3d00*/  ISETP.GT.U32.AND P5, PT, R2, R30, PT ;  /* 0x0000001e0200720c */ /* 0x000fe20003fa4070 */
[----:B------:R-:W-:Y:S01]  /*3d10*/  IMAD.HI.U32 R31, R7, R33, RZ ;  /* 0x00000021071f7227 */ /* 0x000fe200078e00ff */
[----:B------:R-:W-:-:S02]  /*3d20*/  CS2R R134, SRZ ;  /* 0x0000000000867805 */ /* 0x000fc4000001ff00 */
[----:B------:R-:W-:Y:S02]  /*3d30*/  CS2R R136, SRZ ;  /* 0x0000000000887805 */ /* 0x000fe4000001ff00 */
[----:B------:R-:W-:Y:S01]  /*3d40*/  CS2R R138, SRZ ;  /* 0x00000000008a7805 */ /* 0x000fe2000001ff00 */
[----:B------:R-:W-:Y:S01]  /*3d50*/  @!P6 IMAD.IADD R29, R29, 0x1, -R2 ;  /* 0x000000011d1de824 */ /* 0x000fe200078e0a02 */
[----:B------:R-:W-:Y:S01]  /*3d60*/  CS2R R140, SRZ ;  /* 0x00000000008c7805 */ /* 0x000fe2000001ff00 */
[----:B------:R-:W-:Y:S01]  /*3d70*/  IMAD.MOV R31, RZ, RZ, -R31 ;  /* 0x000000ffff1f7224 */ /* 0x000fe200078e0a1f */
[----:B------:R-:W-:Y:S01]  /*3d80*/  CS2R R142, SRZ ;  /* 0x00000000008e7805 */ /* 0x000fe2000001ff00 */
[----:B------:R-:W-:Y:S01]  /*3d90*/  @!P0 IMAD.MOV R28, RZ, RZ, -R28 ;  /* 0x000000ffff1c8224 */ /* 0x000fe200078e0a1c */
[----:B------:R-:W-:Y:S01]  /*3da0*/  ISETP.GT.U32.AND P6, PT, R2, R29, PT ;  /* 0x0000001d0200720c */ /* 0x000fe20003fc4070 */
[----:B------:R-:W-:Y:S01]  /*3db0*/  @!P4 IMAD.IADD R26, R26, 0x1, -R2 ;  /* 0x000000011a1ac824 */ /* 0x000fe200078e0a02 */
[----:B------:R-:W-:Y:S01]  /*3dc0*/  ISETP.GE.AND P4, PT, R35, RZ, PT ;  /* 0x000000ff2300720c */ /* 0x000fe20003f86270 */
[----:B------:R-:W-:Y:S01]  /*3dd0*/  IMAD.MOV R35, RZ, RZ, -R32 ;  /* 0x000000ffff237224 */ /* 0x000fe200078e0a20 */
[----:B------:R-:W-:Y:S01]  /*3de0*/  CS2R R144, SRZ ;  /* 0x0000000000907805 */ /* 0x000fe2000001ff00 */
[----:B------:R-:W-:Y:S01]  /*3df0*/  @!P5 IMAD.IADD R30, R30, 0x1, -R2 ;  /* 0x000000011e1ed824 */ /* 0x000fe200078e0a02 */
[----:B------:R-:W-:Y:S01]  /*3e00*/  ISETP.GE.AND P5, PT, R37, RZ, PT ;  /* 0x000000ff2500720c */ /* 0x000fe20003fa6270 */
[----:B------:R-:W-:Y:S01]  /*3e10*/  IMAD R32, R2, R35, R34 ;  /* 0x0000002302207224 */ /* 0x000fe200078e0222 */
[----:B------:R-:W-:Y:S01]  /*3e20*/  LOP3.LUT R34, R6, 0x40, RZ, 0xfc, !PT ;  /* 0x0000004006227812 */ /* 0x000fe200078efcff */
[C---:B------:R-:W-:Y:S01]  /*3e30*/  IMAD R31, R2.reuse, R31, R33 ;  /* 0x0000001f021f7224 */ /* 0x040fe200078e0221 */
[----:B------:R-:W-:Y:S01]  /*3e40*/  ISETP.GT.U32.AND P3, PT, R2, R30, PT ;  /* 0x0000001e0200720c */ /* 0x000fe20003f64070 */
[----:B------:R-:W-:Y:S01]  /*3e50*/  IMAD.HI.U32 R33, R7, R36, RZ ;  /* 0x0000002407217227 */ /* 0x000fe200078e00ff */
[----:B------:R-:W-:-:S02]  /*3e60*/  IABS R35, R34 ;  /* 0x0000002200237213 */ /* 0x000fc40000000000 */
[----:B------:R-:W-:Y:S02]  /*3e70*/  CS2R R146, SRZ ;  /* 0x0000000000927805 */ /* 0x000fe4000001ff00 */
[C---:B------:R-:W-:Y:S01]  /*3e80*/  ISETP.GT.U32.AND P0, PT, R2.reuse, R31, PT ;  /* 0x0000001f0200720c */ /* 0x040fe20003f04070 */
[----:B------:R-:W-:Y:S01]  /*3e90*/  @!P6 IMAD.IADD R29, R29, 0x1, -R2 ;  /* 0x000000011d1de824 */ /* 0x000fe200078e0a02 */
[C---:B------:R-:W-:Y:S01]  /*3ea0*/  ISETP.GT.U32.AND P6, PT, R2.reuse, R32, PT ;  /* 0x000000200200720c */ /* 0x040fe20003fc4070 */
[----:B------:R-:W-:Y:S01]  /*3eb0*/  IMAD.MOV R33, RZ, RZ, -R33 ;  /* 0x000000ffff217224 */ /* 0x000fe200078e0a21 */
[----:B------:R-:W-:Y:S01]  /*3ec0*/  CS2R R148, SRZ ;  /* 0x0000000000947805 */ /* 0x000fe2000001ff00 */
[----:B------:R-:W-:Y:S01]  /*3ed0*/  @!P5 IMAD.MOV R29, RZ, RZ, -R29 ;  /* 0x000000ffff1dd224 */ /* 0x000fe200078e0a1d */
[----:B------:R-:W-:Y:S01]  /*3ee0*/  CS2R R150, SRZ ;  /* 0x0000000000967805 */ /* 0x000fe2000001ff00 */
[----:B------:R-:W-:Y:S01]  /*3ef0*/  IMAD R33, R2, R33, R36 ;  /* 0x0000002102217224 */ /* 0x000fe200078e0224 */
[----:B------:R-:W-:Y:S01]  /*3f00*/  LOP3.LUT R36, R6, 0x3c, RZ, 0xfc, !PT ;  /* 0x0000003c06247812 */ /* 0x000fe200078efcff */
[----:B------:R-:W-:Y:S01]  /*3f10*/  @!P3 IMAD.IADD R30, R30, 0x1, -R2 ;  /* 0x000000011e1eb824 */ /* 0x000fe200078e0a02 */
[----:B------:R-:W-:Y:S01]  /*3f20*/  ISETP.GE.AND P3, PT, R40, RZ, PT ;  /* 0x000000ff2800720c */ /* 0x000fe20003f66270 */
[----:B------:R-:W-:Y:S01]  /*3f30*/  @!P1 IMAD.MOV R27, RZ, RZ, -R27 ;  /* 0x000000ffff1b9224 */ /* 0x000fe200078e0a1b */
[----:B------:R-:W-:Y:S01]  /*3f40*/  ISETP.GT.U32.AND P5, PT, R2, R33, PT ;  /* 0x000000210200720c */ /* 0x000fe20003fa4070 */
[----:B------:R-:W-:Y:S01]  /*3f50*/  @!P4 IMAD.MOV R30, RZ, RZ, -R30 ;  /* 0x000000ffff1ec224 */ /* 0x000fe200078e0a1e */
[----:B------:R-:W-:Y:S01]  /*3f60*/  ISETP.GE.AND P4, PT, R34, RZ, PT ;  /* 0x000000ff2200720c */ /* 0x000fe20003f86270 */
[----:B------:R-:W-:Y:S01]  /*3f70*/  @!P6 IMAD.IADD R32, R32, 0x1, -R2 ;  /* 0x000000012020e824 */ /* 0x000fe200078e0a02 */
[----:B------:R-:W-:Y:S01]  /*3f80*/  ISETP.GE.AND P1, PT, R38, RZ, PT ;  /* 0x000000ff2600720c */ /* 0x000fe20003f26270 */
[----:B------:R-:W-:Y:S01]  /*3f90*/  IMAD.HI.U32 R34, R7, R35, RZ ;  /* 0x0000002307227227 */ /* 0x000fe200078e00ff */
[----:B------:R-:W-:-:S02]  /*3fa0*/  IABS R37, R36 ;  /* 0x0000002400257213 */ /* 0x000fc40000000000 */
[C---:B------:R-:W-:Y:S01]  /*3fb0*/  ISETP.GT.U32.AND P6, PT, R2.reuse, R32, PT ;  /* 0x000000200200720c */ /* 0x040fe20003fc4070 */
[----:B------:R-:W-:Y:S01]  /*3fc0*/  IMAD.MOV R34, RZ, RZ, -R34 ;  /* 0x000000ffff227224 */ /* 0x000fe200078e0a22 */
[----:B------:R-:W-:Y:S01]  /*3fd0*/  IABS R40, R41 ;  /* 0x0000002900287213 */ /* 0x000fe20000000000 */
[----:B------:R-:W-:Y:S02]  /*3fe0*/  @!P0 IMAD.IADD R31, R31, 0x1, -R2 ;  /* 0x000000011f1f8824 */ /* 0x000fe400078e0a02 */
[C---:B------:R-:W-:Y:S02]  /*3ff0*/  IMAD R34, R2.reuse, R34, R35 ;  /* 0x0000002202227224 */ /* 0x040fe400078e0223 */
[----:B------:R-:W-:Y:S01]  /*4000*/  @!P2 IMAD.MOV R26, RZ, RZ, -R26 ;  /* 0x000000ffff1aa224 */ /* 0x000fe200078e0a1a */
[----:B------:R-:W-:Y:S01]  /*4010*/  ISETP.GT.U32.AND P0, PT, R2, R31, PT ;  /* 0x0000001f0200720c */ /* 0x000fe20003f04070 */
[----:B------:R-:W-:Y:S01]  /*4020*/  @!P5 IMAD.IADD R33, R33, 0x1, -R2 ;  /* 0x000000012121d824 */ /* 0x000fe200078e0a02 */
[----:B------:R-:W-:Y:S01]  /*4030*/  ISETP.GE.AND P2, PT, R39, RZ, PT ;  /* 0x000000ff2700720c */ /* 0x000fe20003f46270 */
[----:B------:R-:W-:Y:S01]  /*4040*/  IMAD.HI.U32 R35, R7, R37, RZ ;  /* 0x0000002507237227 */ /* 0x000fe200078e00ff */
[----:B------:R-:W-:-:S02]  /*4050*/  LOP3.LUT R39, R6, 0x3a, RZ, 0xfc, !PT ;  /* 0x0000003a06277812 */ /* 0x000fc400078efcff */
[----:B------:R-:W-:Y:S01]  /*4060*/  ISETP.GT.U32.AND P5, PT, R2, R33, PT ;  /* 0x000000210200720c */ /* 0x000fe20003fa4070 */
[----:B------:R-:W-:Y:S01]  /*4070*/  @!P6 IMAD.IADD R32, R32, 0x1, -R2 ;  /* 0x000000012020e824 */ /* 0x000fe200078e0a02 */
[----:B------:R-:W-:Y:S01]  /*4080*/  ISETP.GT.U32.AND P6, PT, R2, R34, PT ;  /* 0x000000220200720c */ /* 0x000fe20003fc4070 */
[----:B------:R-:W-:Y:S01]  /*4090*/  IMAD.MOV R35, RZ, RZ, -R35 ;  /* 0x000000ffff237224 */ /* 0x000fe200078e0a23 */
[----:B------:R-:W-:-:S03]  /*40a0*/  IABS R38, R39 ;  /* 0x0000002700267213 */ /* 0x000fc60000000000 */
[----:B------:R-:W-:Y:S01]  /*40b0*/  @!P0 IMAD.IADD R31, R31, 0x1, -R2 ;  /* 0x000000011f1f8824 */ /* 0x000fe200078e0a02 */
[----:B------:R-:W-:Y:S01]  /*40c0*/  ISETP.GE.AND P0, PT, R36, RZ, PT ;  /* 0x000000ff2400720c */ /* 0x000fe20003f06270 */
[----:B------:R-:W-:-:S04]  /*40d0*/  IMAD.HI.U32 R36, R7, R38, RZ ;  /* 0x0000002607247227 */ /* 0x000fc800078e00ff */
[----:B------:R-:W-:Y:S01]  /*40e0*/  @!P1 IMAD.MOV R31, RZ, RZ, -R31 ;  /* 0x000000ffff1f9224 */ /* 0x000fe200078e0a1f */
[----:B------:R-:W-:Y:S01]  /*40f0*/  ISETP.GE.AND P1, PT, R39, RZ, PT ;  /* 0x000000ff2700720c */ /* 0x000fe20003f26270 */
[----:B------:R-:W-:Y:S02]  /*4100*/  @!P6 IMAD.IADD R34, R34, 0x1, -R2 ;  /* 0x000000012222e824 */ /* 0x000fe400078e0a02 */
[----:B------:R-:W-:Y:S02]  /*4110*/  IMAD.MOV R39, RZ, RZ, -R36 ;  /* 0x000000ffff277224 */ /* 0x000fe400078e0a24 */
[C---:B------:R-:W-:Y:S01]  /*4120*/  IMAD R36, R2.reuse, R35, R37 ;  /* 0x0000002302247224 */ /* 0x040fe200078e0225 */
[----:B------:R-:W-:Y:S01]  /*4130*/  ISETP.GT.U32.AND P6, PT, R2, R34, PT ;  /* 0x000000220200720c */ /* 0x000fe20003fc4070 */
[----:B------:R-:W-:-:S04]  /*4140*/  IMAD.HI.U32 R37, R7, R40, RZ ;  /* 0x0000002807257227 */ /* 0x000fc800078e00ff */
[C---:B------:R-:W-:Y:S02]  /*4150*/  IMAD R35, R2.reuse, R39, R38 ;  /* 0x0000002702237224 */ /* 0x040fe400078e0226 */
[----:B------:R-:W-:Y:S01]  /*4160*/  @!P5 IMAD.IADD R33, R33, 0x1, -R2 ;  /* 0x000000012121d824 */ /* 0x000fe200078e0a02 */
[C---:B------:R-:W-:Y:S01]  /*4170*/  ISETP.GT.U32.AND P5, PT, R2.reuse, R36, PT ;  /* 0x000000240200720c */ /* 0x040fe20003fa4070 */
[----:B------:R-:W-:Y:S02]  /*4180*/  IMAD.MOV R37, RZ, RZ, -R37 ;  /* 0x000000ffff257224 */ /* 0x000fe400078e0a25 */
[----:B------:R-:W-:Y:S01]  /*4190*/  @!P3 IMAD.MOV R33, RZ, RZ, -R33 ;  /* 0x000000ffff21b224 */ /* 0x000fe200078e0a21 */
[C---:B------:R-:W-:Y:S01]  /*41a0*/  ISETP.GT.U32.AND P3, PT, R2.reuse, R35, PT ;  /* 0x000000230200720c */ /* 0x040fe20003f64070 */
[----:B------:R-:W-:Y:S02]  /*41b0*/  IMAD R37, R2, R37, R40 ;  /* 0x0000002502257224 */ /* 0x000fe400078e0228 */
[----:B------:R-:W-:-:S02]  /*41c0*/  @!P6 IMAD.IADD R34, R34, 0x1, -R2 ;  /* 0x000000012222e824 */ /* 0x000fc400078e0a02 */
[----:B------:R-:W-:Y:S01]  /*41d0*/  @!P2 IMAD.MOV R32, RZ, RZ, -R32 ;  /* 0x000000ffff20a224 */ /* 0x000fe200078e0a20 */
[----:B------:R-:W-:Y:S01]  /*41e0*/  ISETP.GT.U32.AND P6, PT, R2, R37, PT ;  /* 0x000000250200720c */ /* 0x000fe20003fc4070 */
[----:B------:R-:W-:Y:S01]  /*41f0*/  IMAD.HI.U32 R39, R7, R42, RZ ;  /* 0x0000002a07277227 */ /* 0x000fe200078e00ff */
[----:B------:R-:W-:Y:S02]  /*4200*/  ISETP.GE.AND P2, PT, R41, RZ, PT ;  /* 0x000000ff2900720c */ /* 0x000fe40003f46270 */
[----:B------:R-:W-:Y:S01]  /*4210*/  IABS R41, R44 ;  /* 0x0000002c00297213 */ /* 0x000fe20000000000 */
[--C-:B------:R-:W-:Y:S02]  /*4220*/  @!P5 IMAD.IADD R36, R36, 0x1, -R2.reuse ;  /* 0x000000012424d824 */ /* 0x100fe400078e0a02 */
[----:B------:R-:W-:Y:S02]  /*4230*/  @!P3 IMAD.IADD R35, R35, 0x1, -R2 ;  /* 0x000000012323b824 */ /* 0x000fe400078e0a02 */
[----:B------:R-:W-:Y:S01]  /*4240*/  IMAD.HI.U32 R38, R7, R41, RZ ;  /* 0x0000002907267227 */ /* 0x000fe200078e00ff */
[----:B------:R-:W-:-:S02]  /*4250*/  ISETP.GT.U32.AND P5, PT, R2, R36, PT ;  /* 0x000000240200720c */ /* 0x000fc40003fa4070 */
[C---:B------:R-:W-:Y:S01]  /*4260*/  ISETP.GT.U32.AND P3, PT, R2.reuse, R35, PT ;  /* 0x000000230200720c */ /* 0x040fe20003f64070 */
[----:B------:R-:W-:Y:S02]  /*4270*/  @!P6 IMAD.IADD R37, R37, 0x1, -R2 ;  /* 0x000000012525e824 */ /* 0x000fe400078e0a02 */
[----:B------:R-:W-:Y:S02]  /*4280*/  IMAD.MOV R38, RZ, RZ, -R38 ;  /* 0x000000ffff267224 */ /* 0x000fe400078e0a26 */
[----:B------:R-:W-:Y:S01]  /*4290*/  IMAD.HI.U32 R40, R7, R43, RZ ;  /* 0x0000002b07287227 */ /* 0x000fe200078e00ff */
[----:B------:R-:W-:-:S03]  /*42a0*/  ISETP.GT.U32.AND P6, PT, R2, R37, PT ;  /* 0x000000250200720c */ /* 0x000fc60003fc4070 */
[----:B------:R-:W-:Y:S02]  /*42b0*/  IMAD.MOV R39, RZ, RZ, -R39 ;  /* 0x000000ffff277224 */ /* 0x000fe400078e0a27 */
[----:B------:R-:W-:Y:S01]  /*42c0*/  IMAD R38, R2, R38, R41 ;  /* 0x0000002602267224 */ /* 0x000fe200078e0229 */
[----:B------:R-:W-:Y:S01]  /*42d0*/  LOP3.LUT R41, R6, 0x30, RZ, 0xfc, !PT ;  /* 0x0000003006297812 */ /* 0x000fe200078efcff */
[----:B------:R-:W-:Y:S01]  /*42e0*/  @!P5 IMAD.IADD R36, R36, 0x1, -R2 ;  /* 0x000000012424d824 */ /* 0x000fe200078e0a02 */
[----:B------:R-:W-:Y:S01]  /*42f0*/  ISETP.GE.AND P5, PT, R45, RZ, PT ;  /* 0x000000ff2d00720c */ /* 0x000fe20003fa6270 */
[----:B------:R-:W-:Y:S01]  /*4300*/  IMAD.MOV R40, RZ, RZ, -R40 ;  /* 0x000000ffff287224 */ /* 0x000fe200078e0a28 */
[----:B------:R-:W-:Y:S01]  /*4310*/  IABS R45, R49 ;  /* 0x00000031002d7213 */ /* 0x000fe20000000000 */
[C---:B------:R-:W-:Y:S02]  /*4320*/  IMAD R39, R2.reuse, R39, R42 ;  /* 0x0000002702277224 */ /* 0x040fe400078e022a */
[----:B------:R-:W-:Y:S01]  /*4330*/  @!P3 IMAD.IADD R35, R35, 0x1, -R2 ;  /* 0x000000012323b824 */ /* 0x000fe200078e0a02 */
[C---:B------:R-:W-:Y:S01]  /*4340*/  ISETP.GT.U32.AND P3, PT, R2.reuse, R38, PT ;  /* 0x000000260200720c */ /* 0x040fe20003f64070 */
[C---:B------:R-:W-:Y:S01]  /*4350*/  IMAD R40, R2.reuse, R40, R43 ;  /* 0x0000002802287224 */ /* 0x040fe200078e022b */
[----:B------:R-:W-:Y:S01]  /*4360*/  IABS R43, R41 ;  /* 0x00000029002b7213 */ /* 0x000fe20000000000 */
[----:B------:R-:W-:Y:S01]  /*4370*/  @!P0 IMAD.MOV R36, RZ, RZ, -R36 ;  /* 0x000000ffff248224 */ /* 0x000fe200078e0a24 */
[C---:B------:R-:W-:Y:S01]  /*4380*/  ISETP.GT.U32.AND P0, PT, R2.reuse, R39, PT ;  /* 0x000000270200720c */ /* 0x040fe20003f04070 */
[----:B------:R-:W-:Y:S01]  /*4390*/  @!P6 IMAD.IADD R37, R37, 0x1, -R2 ;  /* 0x000000012525e824 */ /* 0x000fe200078e0a02 */
[----:B------:R-:W-:Y:S01]  /*43a0*/  ISETP.GT.U32.AND P6, PT, R2, R40, PT ;  /* 0x000000280200720c */ /* 0x000fe20003fc4070 */
[----:B------:R-:W-:Y:S01]  /*43b0*/  @!P4 IMAD.MOV R34, RZ, RZ, -R34 ;  /* 0x000000ffff22c224 */ /* 0x000fe200078e0a22 */
[----:B------:R-:W-:Y:S01]  /*43c0*/  ISETP.GE.AND P4, PT, R44, RZ, PT ;  /* 0x000000ff2c00720c */ /* 0x000fe20003f86270 */
[----:B------:R-:W-:Y:S01]  /*43d0*/  @!P2 IMAD.MOV R37, RZ, RZ, -R37 ;  /* 0x000000ffff25a224 */ /* 0x000fe200078e0a25 */
[----:B------:R-:W-:Y:S01]  /*43e0*/  IABS R44, R47 ;  /* 0x0000002f002c7213 */ /* 0x000fe20000000000 */
[----:B------:R-:W-:Y:S01]  /*43f0*/  @!P1 IMAD.MOV R35, RZ, RZ, -R35 ;  /* 0x000000ffff239224 */ /* 0x000fe200078e0a23 */
[----:B------:R-:W-:Y:S01]  /*4400*/  ISETP.GE.AND P1, PT, R46, RZ, PT ;  /* 0x000000ff2e00720c */ /* 0x000fe20003f26270 */
[----:B------:R-:W-:Y:S01]  /*4410*/  @!P3 IMAD.IADD R38, R38, 0x1, -R2 ;  /* 0x000000012626b824 */ /* 0x000fe200078e0a02 */
[----:B------:R-:W-:Y:S01]  /*4420*/  ISETP.GE.AND P3, PT, R41, RZ, PT ;  /* 0x000000ff2900720c */ /* 0x000fe20003f66270 */
[----:B------:R-:W-:Y:S01]  /*4430*/  IMAD.HI.U32 R41, R7, R43, RZ ;  /* 0x0000002b07297227 */ /* 0x000fe200078e00ff */
[----:B------:R-:W-:-:S03]  /*4440*/  IABS R46, R50 ;  /* 0x00000032002e7213 */ /* 0x000fc60000000000 */
[--C-:B------:R-:W-:Y:S01]  /*4450*/  @!P0 IMAD.IADD R39, R39, 0x1, -R2.reuse ;  /* 0x0000000127278824 */ /* 0x100fe200078e0a02 */
[----:B------:R-:W-:Y:S01]  /*4460*/  ISETP.GT.U32.AND P0, PT, R2, R38, PT ;  /* 0x000000260200720c */ /* 0x000fe20003f04070 */
[----:B------:R-:W-:Y:S02]  /*4470*/  @!P6 IMAD.IADD R40, R40, 0x1, -R2 ;  /* 0x000000012828e824 */ /* 0x000fe400078e0a02 */
[----:B------:R-:W-:Y:S01]  /*4480*/  IMAD.MOV R41, RZ, RZ, -R41 ;  /* 0x000000ffff297224 */ /* 0x000fe200078e0a29 */
[C---:B------:R-:W-:Y:S01]  /*4490*/  ISETP.GT.U32.AND P6, PT, R2.reuse, R39, PT ;  /* 0x000000270200720c */ /* 0x040fe20003fc4070 */
[----:B------:R-:W-:Y:S01]  /*44a0*/  IMAD.HI.U32 R42, R7, R44, RZ ;  /* 0x0000002c072a7227 */ /* 0x000fe200078e00ff */
[----:B------:R-:W-:-:S03]  /*44b0*/  ISETP.GT.U32.AND P2, PT, R2, R40, PT ;  /* 0x000000280200720c */ /* 0x000fc60003f44070 */
[----:B------:R-:W-:Y:S02]  /*44c0*/  IMAD R41, R2, R41, R43 ;  /* 0x0000002902297224 */ /* 0x000fe400078e022b */
[----:B------:R-:W-:Y:S02]  /*44d0*/  IMAD.MOV R43, RZ, RZ, -R42 ;  /* 0x000000ffff2b7224 */ /* 0x000fe400078e0a2a */
[----:B------:R-:W-:Y:S01]  /*44e0*/  @!P0 IMAD.IADD R38, R38, 0x1, -R2 ;  /* 0x0000000126268824 */ /* 0x000fe200078e0a02 */
[C---:B------:R-:W-:Y:S01]  /*44f0*/  ISETP.GT.U32.AND P0, PT, R2.reuse, R41, PT ;  /* 0x000000290200720c */ /* 0x040fe20003f04070 */
[C---:B------:R-:W-:Y:S02]  /*4500*/  IMAD R42, R2.reuse, R43, R44 ;  /* 0x0000002b022a7224 */ /* 0x040fe400078e022c */
[----:B------:R-:W-:Y:S02]  /*4510*/  @!P6 IMAD.IADD R39, R39, 0x1, -R2 ;  /* 0x000000012727e824 */ /* 0x000fe400078e0a02 */
[----:B------:R-:W-:Y:S01]  /*4520*/  IMAD.HI.U32 R44, R7, R46, RZ ;  /* 0x0000002e072c7227 */ /* 0x000fe200078e00ff */
[----:B------:R-:W-:-:S03]  /*4530*/  ISETP.GT.U32.AND P6, PT, R2, R42, PT ;  /* 0x0000002a0200720c */ /* 0x000fc60003fc4070 */
[----:B------:R-:W-:Y:S01]  /*4540*/  @!P2 IMAD.IADD R40, R40, 0x1, -R2 ;  /* 0x000000012828a824 */ /* 0x000fe200078e0a02 */
[----:B------:R-:W-:Y:S01]  /*4550*/  ISETP.GE.AND P2, PT, R47, RZ, PT ;  /* 0x000000ff2f00720c */ /* 0x000fe20003f46270 */
[----:B------:R-:W-:-:S04]  /*4560*/  IMAD.HI.U32 R43, R7, R45, RZ ;  /* 0x0000002d072b7227 */ /* 0x000fc800078e00ff */
[----:B------:R-:W-:Y:S02]  /*4570*/  IMAD.MOV R47, RZ, RZ, -R44 ;  /* 0x000000ffff2f7224 */ /* 0x000fe400078e0a2c */
[----:B------:R-:W-:Y:S02]  /*4580*/  IMAD.MOV R43, RZ, RZ, -R43 ;  /* 0x000000ffff2b7224 */ /* 0x000fe400078e0a2b */
[--C-:B------:R-:W-:Y:S02]  /*4590*/  @!P6 IMAD.IADD R42, R42, 0x1, -R2.reuse ;  /* 0x000000012a2ae824 */ /* 0x100fe400078e0a02 */
[----:B------:R-:W-:Y:S02]  /*45a0*/  @!P0 IMAD.IADD R41, R41, 0x1, -R2 ;  /* 0x0000000129298824 */ /* 0x000fe400078e0a02 */
[C---:B------:R-:W-:Y:S01]  /*45b0*/  IMAD R44, R2.reuse, R47, R46 ;  /* 0x0000002f022c7224 */ /* 0x040fe200078e022e */
[C---:B------:R-:W-:Y:S01]  /*45c0*/  ISETP.GT.U32.AND P6, PT, R2.reuse, R42, PT ;  /* 0x0000002a0200720c */ /* 0x040fe20003fc4070 */
[C---:B------:R-:W-:Y:S01]  /*45d0*/  IMAD R43, R2.reuse, R43, R45 ;  /* 0x0000002b022b7224 */ /* 0x040fe200078e022d */
[----:B------:R-:W-:Y:S01]  /*45e0*/  ISETP.GT.U32.AND P0, PT, R2, R41, PT ;  /* 0x000000290200720c */ /* 0x000fe20003f04070 */
[----:B------:R-:W-:Y:S01]  /*45f0*/  @!P5 IMAD.MOV R39, RZ, RZ, -R39 ;  /* 0x000000ffff27d224 */ /* 0x000fe200078e0a27 */
[----:B------:R-:W-:Y:S01]  /*4600*/  LOP3.LUT R46, R6, 0x24, RZ, 0xfc, !PT ;  /* 0x00000024062e7812 */ /* 0x000fe200078efcff */
[----:B------:R-:W-:Y:S01]  /*4610*/  IMAD.HI.U32 R45, R7, R48, RZ ;  /* 0x00000030072d7227 */ /* 0x000fe200078e00ff */
[----:B------:R-:W-:-:S03]  /*4620*/  ISETP.GT.U32.AND P5, PT, R2, R43, PT ;  /* 0x0000002b0200720c */ /* 0x000fc60003fa4070 */
[----:B------:R-:W-:Y:S02]  /*4630*/  IMAD.MOV R45, RZ, RZ, -R45 ;  /* 0x000000ffff2d7224 */ /* 0x000fe400078e0a2d */
[----:B------:R-:W-:Y:S01]  /*4640*/  @!P1 IMAD.MOV R40, RZ, RZ, -R40 ;  /* 0x000000ffff289224 */ /* 0x000fe200078e0a28 */
[----:B------:R-:W-:Y:S01]  /*4650*/  ISETP.GE.AND P1, PT, R50, RZ, PT ;  /* 0x000000ff3200720c */ /* 0x000fe20003f26270 */
[----:B------:R-:W-:Y:S01]  /*4660*/  @!P6 IMAD.IADD R42, R42, 0x1, -R2 ;  /* 0x000000012a2ae824 */ /* 0x000fe200078e0a02 */
[C---:B------:R-:W-:Y:S01]  /*4670*/  ISETP.GT.U32.AND P6, PT, R2.reuse, R44, PT ;  /* 0x0000002c0200720c */ /* 0x040fe20003fc4070 */
[----:B------:R-:W-:Y:S01]  /*4680*/  IMAD R45, R2, R45, R48 ;  /* 0x0000002d022d7224 */ /* 0x000fe200078e0230 */
[----:B------:R-:W-:Y:S01]  /*4690*/  IABS R48, R46 ;  /* 0x0000002e00307213 */ /* 0x000fe20000000000 */
[--C-:B------:R-:W-:Y:S01]  /*46a0*/  @!P0 IMAD.IADD R41, R41, 0x1, -R2.reuse ;  /* 0x0000000129298824 */ /* 0x100fe200078e0a02 */
[----:B------:R-:W-:Y:S01]  /*46b0*/  IABS R50, R54 ;  /* 0x0000003600327213 */ /* 0x000fe20000000000 */
[----:B------:R-:W-:Y:S01]  /*46c0*/  @!P5 IMAD.IADD R43, R43, 0x1, -R2 ;  /* 0x000000012b2bd824 */ /* 0x000fe200078e0a02 */
[----:B------:R-:W-:Y:S01]  /*46d0*/  ISETP.GE.AND P5, PT, R46, RZ, PT ;  /* 0x000000ff2e00720c */ /* 0x000fe20003fa6270 */
[----:B------:R-:W-:Y:S01]  /*46e0*/  @!P3 IMAD.MOV R41, RZ, RZ, -R41 ;  /* 0x000000ffff29b224 */ /* 0x000fe200078e0a29 */
[----:B------:R-:W-:Y:S01]  /*46f0*/  ISETP.GE.AND P0, PT, R51, RZ, PT ;  /* 0x000000ff3300720c */ /* 0x000fe20003f06270 */
[----:B------:R-:W-:-:S04]  /*4700*/  IMAD.HI.U32 R46, R7, R48, RZ ;  /* 0x00000030072e7227 */ /* 0x000fc800078e00ff */
[----:B------:R-:W-:Y:S01]  /*4710*/  @!P6 IMAD.IADD R44, R44, 0x1, -R2 ;  /* 0x000000012c2ce824 */ /* 0x000fe200078e0a02 */
[----:B------:R-:W-:Y:S01]  /*4720*/  ISETP.GT.U32.AND P6, PT, R2, R43, PT ;  /* 0x0000002b0200720c */ /* 0x000fe20003fc4070 */
[----:B------:R-:W-:-:S03]  /*4730*/  IMAD.HI.U32 R47, R7, R50, RZ ;  /* 0x00000032072f7227 */ /* 0x000fc600078e00ff */
[C---:B------:R-:W-:Y:S01]  /*4740*/  ISETP.GT.U32.AND P3, PT, R2.reuse, R44, PT ;  /* 0x0000002c0200720c */ /* 0x040fe20003f64070 */
[----:B------:R-:W-:Y:S01]  /*4750*/  @!P4 IMAD.MOV R38, RZ, RZ, -R38 ;  /* 0x000000ffff26c224 */ /* 0x000fe200078e0a26 */
[----:B------:R-:W-:Y:S01]  /*4760*/  ISETP.GE.AND P4, PT, R49, RZ, PT ;  /* 0x000000ff3100720c */ /* 0x000fe20003f86270 */
[----:B------:R-:W-:Y:S02]  /*4770*/  IMAD.MOV R49, RZ, RZ, -R46 ;  /* 0x000000ffff317224 */ /* 0x000fe400078e0a2e */
[----:B------:R-:W-:Y:S02]  /*4780*/  IMAD.MOV R51, RZ, RZ, -R47 ;  /* 0x000000ffff337224 */ /* 0x000fe400078e0a2f */
[C---:B------:R-:W-:Y:S02]  /*4790*/  IMAD R47, R2.reuse, R49, R48 ;  /* 0x00000031022f7224 */ /* 0x040fe400078e0230 */
[C---:B------:R-:W-:Y:S02]  /*47a0*/  IMAD R49, R2.reuse, R51, R50 ;  /* 0x0000003302317224 */ /* 0x040fe400078e0232 */
[----:B------:R-:W-:Y:S01]  /*47b0*/  @!P2 IMAD.MOV R42, RZ, RZ, -R42 ;  /* 0x000000ffff2aa224 */ /* 0x000fe200078e0a2a */
[----:B------:R-:W-:Y:S01]  /*47c0*/  ISETP.GT.U32.AND P2, PT, R2, R45, PT ;  /* 0x0000002d0200720c */ /* 0x000fe20003f44070 */
[--C-:B------:R-:W-:Y:S01]  /*47d0*/  @!P3 IMAD.IADD R44, R44, 0x1, -R2.reuse ;  /* 0x000000012c2cb824 */ /* 0x100fe200078e0a02 */
[C---:B------:R-:W-:Y:S01]  /*47e0*/  ISETP.GT.U32.AND P3, PT, R2.reuse, R49, PT ;  /* 0x000000310200720c */ /* 0x040fe20003f64070 */
[----:B------:R-:W-:Y:S01]  /*47f0*/  @!P6 IMAD.IADD R43, R43, 0x1, -R2 ;  /* 0x000000012b2be824 */ /* 0x000fe200078e0a02 */
[----:B------:R-:W-:Y:S01]  /*4800*/  ISETP.GT.U32.AND P6, PT, R2, R47, PT ;  /* 0x0000002f0200720c */ /* 0x000fe20003fc4070 */
[----:B------:R-:W-:-:S04]  /*4810*/  IMAD.HI.U32 R46, R7, R52, RZ ;  /* 0x00000034072e7227 */ /* 0x000fc800078e00ff */
[----:B------:R-:W-:Y:S02]  /*4820*/  IMAD.MOV R51, RZ, RZ, -R46 ;  /* 0x000000ffff337224 */ /* 0x000fe400078e0a2e */
[----:B------:R-:W-:-:S04]  /*4830*/  IMAD.HI.U32 R48, R7, R53, RZ ;  /* 0x0000003507307227 */ /* 0x000fc800078e00ff */
[--C-:B------:R-:W-:Y:S01]  /*4840*/  @!P2 IMAD.IADD R45, R45, 0x1, -R2.reuse ;  /* 0x000000012d2da824 */ /* 0x100fe200078e0a02 */
[----:B------:R-:W-:Y:S01]  /*4850*/  ISETP.GE.AND P2, PT, R54, RZ, PT ;  /* 0x000000ff3600720c */ /* 0x000fe20003f46270 */
[--C-:B------:R-:W-:Y:S01]  /*4860*/  @!P3 IMAD.IADD R49, R49, 0x1, -R2.reuse ;  /* 0x000000013131b824 */ /* 0x100fe200078e0a02 */
[----:B------:R-:W-:Y:S01]  /*4870*/  LOP3.LUT R54, R6, 0x16, RZ, 0xfc, !PT ;  /* 0x0000001606367812 */ /* 0x000fe200078efcff */
[----:B------:R-:W-:Y:S01]  /*4880*/  @!P6 IMAD.IADD R47, R47, 0x1, -R2 ;  /* 0x000000012f2fe824 */ /* 0x000fe200078e0a02 */
[C---:B------:R-:W-:Y:S01]  /*4890*/  ISETP.GT.U32.AND P6, PT, R2.reuse, R45, PT ;  /* 0x0000002d0200720c */ /* 0x040fe20003fc4070 */
[C---:B------:R-:W-:Y:S01]  /*48a0*/  IMAD R51, R2.reuse, R51, R52 ;  /* 0x0000003302337224 */ /* 0x040fe200078e0234 */
[----:B------:R-:W-:Y:S01]  /*48b0*/  ISETP.GT.U32.AND P3, PT, R2, R49, PT ;  /* 0x000000310200720c */ /* 0x000fe20003f64070 */
[----:B------:R-:W-:Y:S01]  /*48c0*/  IMAD.HI.U32 R46, R7, R55, RZ ;  /* 0x00000037072e7227 */ /* 0x000fe200078e00ff */
[----:B------:R-:W-:Y:S02]  /*48d0*/  LOP3.LUT R52, R6, 0x18, RZ, 0xfc, !PT ;  /* 0x0000001806347812 */ /* 0x000fe400078efcff */
[----:B------:R-:W-:Y:S01]  /*48e0*/  IABS R50, R54 ;  /* 0x0000003600327213 */ /* 0x000fe20000000000 */
[----:B------:R-:W-:-:S02]  /*48f0*/  IMAD.MOV R48, RZ, RZ, -R48 ;  /* 0x000000ffff307224 */ /* 0x000fc400078e0a30 */
[----:B------:R-:W-:Y:S01]  /*4900*/  @!P1 IMAD.MOV R44, RZ, RZ, -R44 ;  /* 0x000000ffff2c9224 */ /* 0x000fe200078e0a2c */
[C---:B------:R-:W-:Y:S01]  /*4910*/  ISETP.GT.U32.AND P1, PT, R2.reuse, R51, PT ;  /* 0x000000330200720c */ /* 0x040fe20003f24070 */
[----:B------:R-:W-:Y:S02]  /*4920*/  IMAD.MOV R46, RZ, RZ, -R46 ;  /* 0x000000ffff2e7224 */ /* 0x000fe400078e0a2e */
[C---:B------:R-:W-:Y:S01]  /*4930*/  IMAD R53, R2.reuse, R48, R53 ;  /* 0x0000003002357224 */ /* 0x040fe200078e0235 */
[----:B------:R-:W-:Y:S01]  /*4940*/  IABS R48, R52 ;  /* 0x0000003400307213 */ /* 0x000fe20000000000 */
[----:B------:R-:W-:Y:S01]  /*4950*/  @!P4 IMAD.MOV R43, RZ, RZ, -R43 ;  /* 0x000000ffff2bc224 */ /* 0x000fe200078e0a2b */
[C---:B------:R-:W-:Y:S01]  /*4960*/  ISETP.GT.U32.AND P4, PT, R2.reuse, R47, PT ;  /* 0x0000002f0200720c */ /* 0x040fe20003f84070 */
[C---:B------:R-:W-:Y:S02]  /*4970*/  IMAD R55, R2.reuse, R46, R55 ;  /* 0x0000002e02377224 */ /* 0x040fe400078e0237 */
[----:B------:R-:W-:Y:S01]  /*4980*/  @!P6 IMAD.IADD R45, R45, 0x1, -R2 ;  /* 0x000000012d2de824 */ /* 0x000fe200078e0a02 */
[----:B------:R-:W-:Y:S01]  /*4990*/  ISETP.GT.U32.AND P6, PT, R2, R53, PT ;  /* 0x000000350200720c */ /* 0x000fe20003fc4070 */
[----:B------:R-:W-:-:S04]  /*49a0*/  IMAD.HI.U32 R46, R7, R48, RZ ;  /* 0x00000030072e7227 */ /* 0x000fc800078e00ff */
[--C-:B------:R-:W-:Y:S01]  /*49b0*/  @!P3 IMAD.IADD R49, R49, 0x1, -R2.reuse ;  /* 0x000000013131b824 */ /* 0x100fe200078e0a02 */
[C---:B------:R-:W-:Y:S01]  /*49c0*/  ISETP.GT.U32.AND P3, PT, R2.reuse, R55, PT ;  /* 0x000000370200720c */ /* 0x040fe20003f64070 */
[----:B------:R-:W-:Y:S02]  /*49d0*/  IMAD.MOV.U32 R78, RZ, RZ, R45 ;  /* 0x000000ffff4e7224 */ /* 0x000fe400078e002d */
[----:B------:R-:W-:Y:S01]  /*49e0*/  @!P1 IMAD.IADD R51, R51, 0x1, -R2 ;  /* 0x0000000133339824 */ /* 0x000fe200078e0a02 */
[----:B------:R-:W-:Y:S01]  /*49f0*/  ISETP.GE.AND P1, PT, R57, RZ, PT ;  /* 0x000000ff3900720c */ /* 0x000fe20003f26270 */
[----:B------:R-:W-:Y:S02]  /*4a00*/  IMAD.MOV R45, RZ, RZ, -R46 ;  /* 0x000000ffff2d7224 */ /* 0x000fe400078e0a2e */
[----:B------:R-:W-:Y:S01]  /*4a10*/  @!P0 IMAD.MOV R78, RZ, RZ, -R78 ;  /* 0x000000ffff4e8224 */ /* 0x000fe200078e0a4e */
[C---:B------:R-:W-:Y:S01]  /*4a20*/  ISETP.GT.U32.AND P0, PT, R2.reuse, R51, PT ;  /* 0x000000330200720c */ /* 0x040fe20003f04070 */
[----:B------:R-:W-:Y:S01]  /*4a30*/  IMAD R45, R2, R45, R48 ;  /* 0x0000002d022d7224 */ /* 0x000fe200078e0230 */
[C---:B------:R-:W-:Y:S01]  /*4a40*/  LOP3.LUT R48, R6.reuse, 0x12, RZ, 0xfc, !PT ;  /* 0x0000001206307812 */ /* 0x040fe200078efcff */
[----:B------:R-:W-:Y:S01]  /*4a50*/  IMAD.MOV.U32 R82, RZ, RZ, R49 ;  /* 0x000000ffff527224 */ /* 0x000fe200078e0031 */
[----:B------:R-:W-:Y:S01]  /*4a60*/  LOP3.LUT R49, R6, 0x10, RZ, 0xfc, !PT ;  /* 0x0000001006317812 */ /* 0x000fe200078efcff */
[----:B------:R-:W-:Y:S01]  /*4a70*/  @!P4 IMAD.IADD R47, R47, 0x1, -R2 ;  /* 0x000000012f2fc824 */ /* 0x000fe200078e0a02 */
[----:B------:R-:W-:Y:S01]  /*4a80*/  ISETP.GE.AND P4, PT, R56, RZ, PT ;  /* 0x000000ff3800720c */ /* 0x000fe20003f86270 */
[----:B------:R-:W-:Y:S01]  /*4a90*/  @!P2 IMAD.MOV R82, RZ, RZ, -R82 ;  /* 0x000000ffff52a224 */ /* 0x000fe200078e0a52 */
[----:B------:R-:W-:Y:S01]  /*4aa0*/  ISETP.GT.U32.AND P2, PT, R2, R45, PT ;  /* 0x0000002d0200720c */ /* 0x000fe20003f44070 */
[----:B------:R-:W-:Y:S01]  /*4ab0*/  IMAD.MOV.U32 R80, RZ, RZ, R47 ;  /* 0x000000ffff507224 */ /* 0x000fe200078e002f */
[----:B------:R-:W-:Y:S01]  /*4ac0*/  IABS R59, R49 ;  /* 0x00000031003b7213 */ /* 0x000fe20000000000 */
[--C-:B------:R-:W-:Y:S01]  /*4ad0*/  @!P3 IMAD.IADD R55, R55, 0x1, -R2.reuse ;  /* 0x000000013737b824 */ /* 0x100fe200078e0a02 */
[----:B------:R-:W-:Y:S01]  /*4ae0*/  ISETP.GE.AND P3, PT, R58, RZ, PT ;  /* 0x000000ff3a00720c */ /* 0x000fe20003f66270 */
[----:B------:R-:W-:-:S02]  /*4af0*/  @!P6 IMAD.IADD R53, R53, 0x1, -R2 ;  /* 0x000000013535e824 */ /* 0x000fc400078e0a02 */
[----:B------:R-:W-:Y:S01]  /*4b00*/  @!P5 IMAD.MOV R80, RZ, RZ, -R80 ;  /* 0x000000ffff50d224 */ /* 0x000fe200078e0a50 */
[C---:B------:R-:W-:Y:S01]  /*4b10*/  ISETP.GT.U32.AND P5, PT, R2.reuse, R55, PT ;  /* 0x000000370200720c */ /* 0x040fe20003fa4070 */
[--C-:B------:R-:W-:Y:S01]  /*4b20*/  @!P0 IMAD.IADD R51, R51, 0x1, -R2.reuse ;  /* 0x0000000133338824 */ /* 0x100fe200078e0a02 */
[----:B------:R-:W-:Y:S01]  /*4b30*/  ISETP.GT.U32.AND P6, PT, R2, R53, PT ;  /* 0x000000350200720c */ /* 0x000fe20003fc4070 */
[----:B------:R-:W-:Y:S01]  /*4b40*/  IMAD.HI.U32 R46, R7, R50, RZ ;  /* 0x00000032072e7227 */ /* 0x000fe200078e00ff */
[----:B------:R-:W-:Y:S02]  /*4b50*/  ISETP.GE.AND P0, PT, R52, RZ, PT ;  /* 0x000000ff3400720c */ /* 0x000fe40003f06270 */
[----:B------:R-:W-:Y:S01]  /*4b60*/  IABS R52, R48 ;  /* 0x0000003000347213 */ /* 0x000fe20000000000 */
[----:B------:R-:W-:Y:S02]  /*4b70*/  IMAD.MOV.U32 R84, RZ, RZ, R51 ;  /* 0x000000ffff547224 */ /* 0x000fe400078e0033 */
[----:B------:R-:W-:Y:S01]  /*4b80*/  @!P2 IMAD.IADD R45, R45, 0x1, -R2 ;  /* 0x000000012d2da824 */ /* 0x000fe200078e0a02 */
[----:B------:R-:W-:Y:S01]  /*4b90*/  ISETP.GE.AND P2, PT, R48, RZ, PT ;  /* 0x000000ff3000720c */ /* 0x000fe20003f46270 */
[----:B------:R-:W-:Y:S01]  /*4ba0*/  IMAD.MOV R47, RZ, RZ, -R46 ;  /* 0x000000ffff2f7224 */ /* 0x000fe200078e0a2e */
[----:B------:R-:W-:Y:S01]  /*4bb0*/  LOP3.LUT R46, R6, 0x14, RZ, 0xfc, !PT ;  /* 0x00000014062e7812 */ /* 0x000fe200078efcff */
[----:B------:R-:W-:Y:S01]  /*4bc0*/  @!P4 IMAD.MOV R84, RZ, RZ, -R84 ;  /* 0x000000ffff54c224 */ /* 0x000fe200078e0a54 */
[----:B------:R-:W-:Y:S01]  /*4bd0*/  ISETP.GT.U32.AND P4, PT, R2, R45, PT ;  /* 0x0000002d0200720c */ /* 0x000fe20003f84070 */
[--C-:B------:R-:W-:Y:S01]  /*4be0*/  @!P5 IMAD.IADD R55, R55, 0x1, -R2.reuse ;  /* 0x000000013737d824 */ /* 0x100fe200078e0a02 */
[----:B------:R-:W-:Y:S01]  /*4bf0*/  IABS R51, R46 ;  /* 0x0000002e00337213 */ /* 0x000fe20000000000 */
[----:B------:R-:W-:Y:S01]  /*4c00*/  @!P6 IMAD.IADD R53, R53, 0x1, -R2 ;  /* 0x000000013535e824 */ /* 0x000fe200078e0a02 */
[----:B------:R-:W-:Y:S01]  /*4c10*/  ISETP.GE.AND P5, PT, R46, RZ, PT ;  /* 0x000000ff2e00720c */ /* 0x000fe20003fa6270 */
[----:B------:R-:W-:Y:S01]  /*4c20*/  IMAD R47, R2, R47, R50 ;  /* 0x0000002f022f7224 */ /* 0x000fe200078e0232 */
[----:B------:R-:W-:Y:S01]  /*4c30*/  ISETP.GE.AND P6, PT, R54, RZ, PT ;  /* 0x000000ff3600720c */ /* 0x000fe20003fc6270 */
[----:B------:R-:W-:Y:S01]  /*4c40*/  IMAD.MOV.U32 R90, RZ, RZ, R55 ;  /* 0x000000ffff5a7224 */ /* 0x000fe200078e0037 */
[C---:B------:R-:W-:Y:S01]  /*4c50*/  LOP3.LUT R50, R6.reuse, 0xc, RZ, 0xfc, !PT ;  /* 0x0000000c06327812 */ /* 0x040fe200078efcff */
[----:B------:R-:W-:Y:S01]  /*4c60*/  IMAD.MOV.U32 R88, RZ, RZ, R53 ;  /* 0x000000ffff587224 */ /* 0x000fe200078e0035 */
[----:B------:R-:W-:Y:S01]  /*4c70*/  LOP3.LUT R54, R6, 0x8, RZ, 0xfc, !PT ;  /* 0x0000000806367812 */ /* 0x000fe200078efcff */
[----:B------:R-:W-:Y:S01]  /*4c80*/  @!P3 IMAD.MOV R90, RZ, RZ, -R90 ;  /* 0x000000ffff5ab224 */ /* 0x000fe200078e0a5a */
[----:B------:R-:W-:Y:S01]  /*4c90*/  ISETP.GT.U32.AND P3, PT, R2, R47, PT ;  /* 0x0000002f0200720c */ /* 0x000fe20003f64070 */
[----:B------:R-:W-:Y:S01]  /*4ca0*/  IMAD.HI.U32 R46, R7, R51, RZ ;  /* 0x00000033072e7227 */ /* 0x000fe200078e00ff */
[----:B------:R-:W-:-:S02]  /*4cb0*/  IABS R61, R50 ;  /* 0x00000032003d7213 */ /* 0x000fc40000000000 */
[----:B------:R-:W-:Y:S01]  /*4cc0*/  IABS R65, R54 ;  /* 0x0000003600417213 */ /* 0x000fe20000000000 */
[----:B------:R-:W-:Y:S01]  /*4cd0*/  @!P1 IMAD.MOV R88, RZ, RZ, -R88 ;  /* 0x000000ffff589224 */ /* 0x000fe200078e0a58 */
[----:B------:R-:W-:Y:S01]  /*4ce0*/  ISETP.GE.AND P1, PT, R49, RZ, PT ;  /* 0x000000ff3100720c */ /* 0x000fe20003f26270 */
[----:B------:R-:W-:Y:S01]  /*4cf0*/  IMAD.HI.U32 R48, R7, R52, RZ ;  /* 0x0000003407307227 */ /* 0x000fe200078e00ff */
[----:B------:R-:W-:-:S03]  /*4d00*/  LOP3.LUT R55, R6, 0x6, RZ, 0xfc, !PT ;  /* 0x0000000606377812 */ /* 0x000fc600078efcff */
[----:B------:R-:W-:Y:S01]  /*4d10*/  IMAD.HI.U32 R49, R7, R59, RZ ;  /* 0x0000003b07317227 */ /* 0x000fe200078e00ff */
[----:B------:R-:W-:-:S03]  /*4d20*/  IABS R67, R55 ;  /* 0x0000003700437213 */ /* 0x000fc60000000000 */
[----:B------:R-:W-:Y:S01]  /*4d30*/  @!P4 IMAD.IADD R45, R45, 0x1, -R2 ;  /* 0x000000012d2dc824 */ /* 0x000fe200078e0a02 */
[----:B------:R-:W-:Y:S01]  /*4d40*/  ISETP.GE.AND P4, PT, R50, RZ, PT ;  /* 0x000000ff3200720c */ /* 0x000fe20003f86270 */
[----:B------:R-:W-:Y:S02]  /*4d50*/  IMAD.MOV R46, RZ, RZ, -R46 ;  /* 0x000000ffff2e7224 */ /* 0x000fe400078e0a2e */
[----:B------:R-:W-:Y:S02]  /*4d60*/  IMAD.MOV R53, RZ, RZ, -R48 ;  /* 0x000000ffff357224 */ /* 0x000fe400078e0a30 */
[----:B------:R-:W-:Y:S02]  /*4d70*/  IMAD.MOV R48, RZ, RZ, -R49 ;  /* 0x000000ffff307224 */ /* 0x000fe400078e0a31 */
[----:B------:R-:W-:Y:S02]  /*4d80*/  IMAD R49, R2, R46, R51 ;  /* 0x0000002e02317224 */ /* 0x000fe400078e0233 */
[----:B------:R-:W-:-:S02]  /*4d90*/  IMAD.MOV.U32 R92, RZ, RZ, R45 ;  /* 0x000000ffff5c7224 */ /* 0x000fc400078e002d */
[----:B------:R-:W-:Y:S02]  /*4da0*/  @!P3 IMAD.IADD R47, R47, 0x1, -R2 ;  /* 0x000000012f2fb824 */ /* 0x000fe400078e0a02 */
[----:B------:R-:W-:Y:S01]  /*4db0*/  @!P0 IMAD.MOV R92, RZ, RZ, -R92 ;  /* 0x000000ffff5c8224 */ /* 0x000fe200078e0a5c */
[C---:B------:R-:W-:Y:S01]  /*4dc0*/  ISETP.GT.U32.AND P0, PT, R2.reuse, R49, PT ;  /* 0x000000310200720c */ /* 0x040fe20003f04070 */
[C---:B------:R-:W-:Y:S01]  /*4dd0*/  IMAD R59, R2.reuse, R48, R59 ;  /* 0x00000030023b7224 */ /* 0x040fe200078e023b */
[----:B------:R-:W-:Y:S01]  /*4de0*/  ISETP.GT.U32.AND P3, PT, R2, R47, PT ;  /* 0x0000002f0200720c */ /* 0x000fe20003f64070 */
[----:B------:R-:W-:-:S04]  /*4df0*/  IMAD.HI.U32 R50, R7, R61, RZ ;  /* 0x0000003d07327227 */ /* 0x000fc800078e00ff */
[----:B------:R-:W-:Y:S02]  /*4e00*/  IMAD.MOV R50, RZ, RZ, -R50 ;  /* 0x000000ffff327224 */ /* 0x000fe400078e0a32 */
[----:B------:R-:W-:-:S04]  /*4e10*/  IMAD.HI.U32 R46, R7, R65, RZ ;  /* 0x00000041072e7227 */ /* 0x000fc800078e00ff */
[--C-:B------:R-:W-:Y:S01]  /*4e20*/  @!P0 IMAD.IADD R49, R49, 0x1, -R2.reuse ;  /* 0x0000000131318824 */ /* 0x100fe200078e0a02 */
[C---:B------:R-:W-:Y:S01]  /*4e30*/  ISETP.GT.U32.AND P0, PT, R2.reuse, R59, PT ;  /* 0x0000003b0200720c */ /* 0x040fe20003f04070 */
[----:B------:R-:W-:Y:S02]  /*4e40*/  @!P3 IMAD.IADD R47, R47, 0x1, -R2 ;  /* 0x000000012f2fb824 */ /* 0x000fe400078e0a02 */
[----:B------:R-:W-:Y:S01]  /*4e50*/  IMAD R51, R2, R53, R52 ;  /* 0x0000003502337224 */ /* 0x000fe200078e0234 */
[----:B------:R-:W-:Y:S01]  /*4e60*/  LOP3.LUT R53, R6, 0xa, RZ, 0xfc, !PT ;  /* 0x0000000a06357812 */ /* 0x000fe200078efcff */
[----:B------:R-:W-:Y:S01]  /*4e70*/  IMAD.MOV.U32 R94, RZ, RZ, R47 ;  /* 0x000000ffff5e7224 */ /* 0x000fe200078e002f */
[----:B------:R-:W-:Y:S01]  /*4e80*/  LEA.HI R52, R3, R216, RZ, 0x1a ;  /* 0x000000d803347211 */ /* 0x000fe200078fd0ff */
[C---:B------:R-:W-:Y:S01]  /*4e90*/  IMAD R61, R2.reuse, R50, R61 ;  /* 0x00000032023d7224 */ /* 0x040fe200078e023d */
[----:B------:R-:W-:Y:S01]  /*4ea0*/  IABS R63, R53 ;  /* 0x00000035003f7213 */ /* 0x000fe20000000000 */
[----:B------:R-:W-:Y:S01]  /*4eb0*/  @!P6 IMAD.MOV R94, RZ, RZ, -R94 ;  /* 0x000000ffff5ee224 */ /* 0x000fe200078e0a5e */
[C---:B------:R-:W-:Y:S01]  /*4ec0*/  ISETP.GT.U32.AND P6, PT, R2.reuse, R49, PT ;  /* 0x000000310200720c */ /* 0x040fe20003fc4070 */
[----:B------:R-:W-:Y:S01]  /*4ed0*/  IMAD.MOV R46, RZ, RZ, -R46 ;  /* 0x000000ffff2e7224 */ /* 0x000fe200078e0a2e */
[----:B------:R-:W-:Y:S01]  /*4ee0*/  ISETP.GT.U32.AND P3, PT, R2, R51, PT ;  /* 0x000000330200720c */ /* 0x000fe20003f64070 */
[----:B------:R-:W-:-:S02]  /*4ef0*/  @!P0 IMAD.IADD R59, R59, 0x1, -R2 ;  /* 0x000000013b3b8824 */ /* 0x000fc400078e0a02 */
[C---:B------:R-:W-:Y:S02]  /*4f00*/  IMAD R65, R2.reuse, R46, R65 ;  /* 0x0000002e02417224 */ /* 0x040fe400078e0241 */
[----:B------:R-:W-:Y:S01]  /*4f10*/  IMAD.HI.U32 R45, R7, R63, RZ ;  /* 0x0000003f072d7227 */ /* 0x000fe200078e00ff */
[----:B------:R-:W-:-:S03]  /*4f20*/  ISETP.GT.U32.AND P0, PT, R2, R59, PT ;  /* 0x0000003b0200720c */ /* 0x000fc60003f04070 */
[----:B------:R-:W-:Y:S02]  /*4f30*/  IMAD.MOV R48, RZ, RZ, -R45 ;  /* 0x000000ffff307224 */ /* 0x000fe400078e0a2d */
[----:B------:R-:W-:Y:S01]  /*4f40*/  @!P6 IMAD.IADD R49, R49, 0x1, -R2 ;  /* 0x000000013131e824 */ /* 0x000fe200078e0a02 */
[----:B------:R-:W-:Y:S01]  /*4f50*/  ISETP.GT.U32.AND P6, PT, R2, R61, PT ;  /* 0x0000003d0200720c */ /* 0x000fe20003fc4070 */
[----:B------:R-:W-:-:S04]  /*4f60*/  IMAD.HI.U32 R45, R7, R69, RZ ;  /* 0x00000045072d7227 */ /* 0x000fc800078e00ff */
[----:B------:R-:W-:Y:S02]  /*4f70*/  IMAD.MOV R45, RZ, RZ, -R45 ;  /* 0x000000ffff2d7224 */ /* 0x000fe400078e0a2d */
[--C-:B------:R-:W-:Y:S01]  /*4f80*/  @!P0 IMAD.IADD R59, R59, 0x1, -R2.reuse ;  /* 0x000000013b3b8824 */ /* 0x100fe200078e0a02 */
[C---:B------:R-:W-:Y:S01]  /*4f90*/  ISETP.GT.U32.AND P0, PT, R2.reuse, R65, PT ;  /* 0x000000410200720c */ /* 0x040fe20003f04070 */
[----:B------:R-:W-:Y:S02]  /*4fa0*/  IMAD R69, R2, R45, R69 ;  /* 0x0000002d02457224 */ /* 0x000fe400078e0245 */
[--C-:B------:R-:W-:Y:S02]  /*4fb0*/  @!P3 IMAD.IADD R51, R51, 0x1, -R2.reuse ;  /* 0x000000013333b824 */ /* 0x100fe400078e0a02 */
[----:B------:R-:W-:Y:S02]  /*4fc0*/  @!P6 IMAD.IADD R61, R61, 0x1, -R2 ;  /* 0x000000013d3de824 */ /* 0x000fe400078e0a02 */
[----:B------:R-:W-:Y:S01]  /*4fd0*/  VIADD R45, R52, 0x7e ;  /* 0x0000007e342d7836 */ /* 0x000fe20000000000 */
[C---:B------:R-:W-:Y:S01]  /*4fe0*/  ISETP.GT.U32.AND P3, PT, R2.reuse, R51, PT ;  /* 0x000000330200720c */ /* 0x040fe20003f64070 */
[----:B------:R-:W-:-:S02]  /*4ff0*/  IMAD R63, R2, R48, R63 ;  /* 0x00000030023f7224 */ /* 0x000fc400078e023f */
[----:B------:R-:W-:Y:S01]  /*5000*/  VIADD R60, R52, 0x6e ;  /* 0x0000006e343c7836 */ /* 0x000fe20000000000 */
[----:B------:R-:W-:Y:S01]  /*5010*/  ISETP.GE.AND P6, PT, R45, RZ, PT ;  /* 0x000000ff2d00720c */ /* 0x000fe20003fc6270 */
[----:B------:R-:W-:Y:S01]  /*5020*/  @!P0 IMAD.IADD R65, R65, 0x1, -R2 ;  /* 0x0000000141418824 */ /* 0x000fe200078e0a02 */
[----:B------:R-:W-:Y:S01]  /*5030*/  ISETP.GT.U32.AND P0, PT, R2, R61, PT ;  /* 0x0000003d0200720c */ /* 0x000fe20003f04070 */
[C---:B------:R-:W-:Y:S01]  /*5040*/  IMAD.HI.U32 R47, R7.reuse, R67, RZ ;  /* 0x00000043072f7227 */ /* 0x040fe200078e00ff */
[----:B------:R-:W-:Y:S02]  /*5050*/  IABS R48, R45 ;  /* 0x0000002d00307213 */ /* 0x000fe40000000000 */
[----:B------:R-:W-:Y:S01]  /*5060*/  IABS R46, R60 ;  /* 0x0000003c002e7213 */ /* 0x000fe20000000000 */
[----:B------:R-:W-:-:S04]  /*5070*/  IMAD.HI.U32 R45, R7, R71, RZ ;  /* 0x00000047072d7227 */ /* 0x000fc800078e00ff */
[----:B------:R-:W-:Y:S02]  /*5080*/  IMAD.MOV R45, RZ, RZ, -R45 ;  /* 0x000000ffff2d7224 */ /* 0x000fe400078e0a2d */
[--C-:B------:R-:W-:Y:S01]  /*5090*/  @!P3 IMAD.IADD R51, R51, 0x1, -R2.reuse ;  /* 0x000000013333b824 */ /* 0x100fe200078e0a02 */
[C---:B------:R-:W-:Y:S01]  /*50a0*/  ISETP.GT.U32.AND P3, PT, R2.reuse, R63, PT ;  /* 0x0000003f0200720c */ /* 0x040fe20003f64070 */
[----:B------:R-:W-:Y:S01]  /*50b0*/  @!P0 IMAD.IADD R61, R61, 0x1, -R2 ;  /* 0x000000013d3d8824 */ /* 0x000fe200078e0a02 */
[C---:B------:R-:W-:Y:S01]  /*50c0*/  ISETP.GT.U32.AND P0, PT, R2.reuse, R69, PT ;  /* 0x000000450200720c */ /* 0x040fe20003f04070 */
[----:B------:R-:W-:Y:S02]  /*50d0*/  IMAD R71, R2, R45, R71 ;  /* 0x0000002d02477224 */ /* 0x000fe400078e0247 */
[----:B------:R-:W-:-:S04]  /*50e0*/  IMAD.HI.U32 R45, R7, R48, RZ ;  /* 0x00000030072d7227 */ /* 0x000fc800078e00ff */
[----:B------:R-:W-:Y:S02]  /*50f0*/  IMAD.MOV R45, RZ, RZ, -R45 ;  /* 0x000000ffff2d7224 */ /* 0x000fe400078e0a2d */
[----:B------:R-:W-:Y:S02]  /*5100*/  VIADD R62, R52, 0x5e ;  /* 0x0000005e343e7836 */ /* 0x000fe40000000000 */
[----:B------:R-:W-:Y:S02]  /*5110*/  IMAD R45, R2, R45, R48 ;  /* 0x0000002d022d7224 */ /* 0x000fe400078e0230 */
[----:B------:R-:W-:Y:S01]  /*5120*/  IMAD.MOV R47, RZ, RZ, -R47 ;  /* 0x000000ffff2f7224 */ /* 0x000fe200078e0a2f */
[----:B------:R-:W-:Y:S01]  /*5130*/  IABS R50, R62 ;  /* 0x0000003e00327213 */ /* 0x000fe20000000000 */
[----:B------:R-:W-:Y:S02]  /*5140*/  IMAD.MOV.U32 R96, RZ, RZ, R49 ;  /* 0x000000ffff607224 */ /* 0x000fe400078e0031 */
[----:B------:R-:W-:-:S02]  /*5150*/  IMAD.MOV.U32 R49, RZ, RZ, R46 ;  /* 0x000000ffff317224 */ /* 0x000fc400078e002e */
[----:B------:R-:W-:Y:S01]  /*5160*/  @!P0 IMAD.IADD R69, R69, 0x1, -R2 ;  /* 0x0000000145458824 */ /* 0x000fe200078e0a02 */
[C---:B------:R-:W-:Y:S01]  /*5170*/  ISETP.GT.U32.AND P0, PT, R2.reuse, R45, PT ;  /* 0x0000002d0200720c */ /* 0x040fe20003f04070 */
[----:B------:R-:W-:Y:S02]  /*5180*/  IMAD R67, R2, R47, R67 ;  /* 0x0000002f02437224 */ /* 0x000fe400078e0243 */
[----:B------:R-:W-:-:S04]  /*5190*/  IMAD.HI.U32 R46, R7, R49, RZ ;  /* 0x00000031072e7227 */ /* 0x000fc800078e00ff */
[----:B------:R-:W-:Y:S01]  /*51a0*/  @!P3 IMAD.IADD R63, R63, 0x1, -R2 ;  /* 0x000000013f3fb824 */ /* 0x000fe200078e0a02 */
[----:B------:R-:W-:Y:S01]  /*51b0*/  ISETP.GT.U32.AND P3, PT, R2, R67, PT ;  /* 0x000000430200720c */ /* 0x000fe20003f64070 */
[----:B------:R-:W-:-:S04]  /*51c0*/  IMAD.HI.U32 R47, R7, R50, RZ ;  /* 0x00000032072f7227 */ /* 0x000fc800078e00ff */
[----:B------:R-:W-:Y:S02]  /*51d0*/  IMAD.MOV R46, RZ, RZ, -R46 ;  /* 0x000000ffff2e7224 */ /* 0x000fe400078e0a2e */
[----:B------:R-:W-:Y:S02]  /*51e0*/  IMAD.MOV.U32 R98, RZ, RZ, R51 ;  /* 0x000000ffff627224 */ /* 0x000fe400078e0033 */
[----:B------:R-:W-:Y:S02]  /*51f0*/  IMAD.MOV R51, RZ, RZ, -R47 ;  /* 0x000000ffff337224 */ /* 0x000fe400078e0a2f */
[C---:B------:R-:W-:Y:S02]  /*5200*/  IMAD R47, R2.reuse, R46, R49 ;  /* 0x0000002e022f7224 */ /* 0x040fe400078e0231 */
[----:B------:R-:W-:Y:S01]  /*5210*/  @!P2 IMAD.MOV R98, RZ, RZ, -R98 ;  /* 0x000000ffff62a224 */ /* 0x000fe200078e0a62 */
[C---:B------:R-:W-:Y:S01]  /*5220*/  ISETP.GT.U32.AND P2, PT, R2.reuse, R63, PT ;  /* 0x0000003f0200720c */ /* 0x040fe20003f44070 */
[--C-:B------:R-:W-:Y:S01]  /*5230*/  @!P0 IMAD.IADD R45, R45, 0x1, -R2.reuse ;  /* 0x000000012d2d8824 */ /* 0x100fe200078e0a02 */
[----:B------:R-:W-:Y:S01]  /*5240*/  ISETP.GT.U32.AND P0, PT, R2, R47, PT ;  /* 0x0000002f0200720c */ /* 0x000fe20003f04070 */
[----:B------:R-:W-:-:S02]  /*5250*/  @!P3 IMAD.IADD R67, R67, 0x1, -R2 ;  /* 0x000000014343b824 */ /* 0x000fc400078e0a02 */
[C---:B------:R-:W-:Y:S02]  /*5260*/  IMAD R49, R2.reuse, R51, R50 ;  /* 0x0000003302317224 */ /* 0x040fe400078e0232 */
[----:B------:R-:W-:Y:S01]  /*5270*/  @!P5 IMAD.MOV R96, RZ, RZ, -R96 ;  /* 0x000000ffff60d224 */ /* 0x000fe200078e0a60 */
[----:B------:R-:W-:Y:S01]  /*5280*/  ISETP.GT.U32.AND P3, PT, R2, R67, PT ;  /* 0x000000430200720c */ /* 0x000fe20003f64070 */
[----:B------:R-:W-:Y:S01]  /*5290*/  VIADD R64, R52, 0x4e ;  /* 0x0000004e34407836 */ /* 0x000fe20000000000 */
[----:B------:R-:W-:Y:S01]  /*52a0*/  ISETP.GT.U32.AND P5, PT, R2, R65, PT ;  /* 0x000000410200720c */ /* 0x000fe20003fa4070 */
[----:B------:R-:W-:Y:S02]  /*52b0*/  VIADD R66, R52, 0x3e ;  /* 0x0000003e34427836 */ /* 0x000fe40000000000 */
[--C-:B------:R-:W-:Y:S01]  /*52c0*/  @!P2 IMAD.IADD R63, R63, 0x1, -R2.reuse ;  /* 0x000000013f3fa824 */ /* 0x100fe200078e0a02 */
[C---:B------:R-:W-:Y:S01]  /*52d0*/  ISETP.GT.U32.AND P2, PT, R2.reuse, R71, PT ;  /* 0x000000470200720c */ /* 0x040fe20003f44070 */
[----:B------:R-:W-:Y:S01]  /*52e0*/  @!P0 IMAD.IADD R47, R47, 0x1, -R2 ;  /* 0x000000012f2f8824 */ /* 0x000fe200078e0a02 */
[----:B------:R-:W-:Y:S01]  /*52f0*/  ISETP.GT.U32.AND P0, PT, R2, R49, PT ;  /* 0x000000310200720c */ /* 0x000fe20003f04070 */
[C---:B------:R-:W-:Y:S01]  /*5300*/  VIADD R68, R52.reuse, 0x2e ;  /* 0x0000002e34447836 */ /* 0x040fe20000000000 */
[----:B------:R-:W-:Y:S01]  /*5310*/  IABS R51, R64 ;  /* 0x0000004000337213 */ /* 0x000fe20000000000 */
[----:B------:R-:W-:-:S02]  /*5320*/  VIADD R70, R52, 0x1e ;  /* 0x0000001e34467836 */ /* 0x000fc40000000000 */
[--C-:B------:R-:W-:Y:S01]  /*5330*/  @!P3 IMAD.IADD R67, R67, 0x1, -R2.reuse ;  /* 0x000000014343b824 */ /* 0x100fe200078e0a02 */
[----:B------:R-:W-:Y:S01]  /*5340*/  ISETP.GE.AND P3, PT, R54, RZ, PT ;  /* 0x000000ff3600720c */ /* 0x000fe20003f66270 */
[----:B------:R-:W-:Y:S01]  /*5350*/  VIADD R52, R52, 0xe ;  /* 0x0000000e34347836 */ /* 0x000fe20000000000 */
[----:B------:R-:W-:Y:S01]  /*5360*/  IABS R54, R66 ;  /* 0x0000004200367213 */ /* 0x000fe20000000000 */
[--C-:B------:R-:W-:Y:S01]  /*5370*/  @!P5 IMAD.IADD R65, R65, 0x1, -R2.reuse ;  /* 0x000000014141d824 */ /* 0x100fe200078e0a02 */
[----:B------:R-:W-:Y:S01]  /*5380*/  IABS R56, R68 ;  /* 0x0000004400387213 */ /* 0x000fe20000000000 */
[--C-:B------:R-:W-:Y:S01]  /*5390*/  @!P2 IMAD.IADD R71, R71, 0x1, -R2.reuse ;  /* 0x000000014747a824 */ /* 0x100fe200078e0a02 */
[----:B------:R-:W-:Y:S01]  /*53a0*/  ISETP.GE.AND P5, PT, R53, RZ, PT ;  /* 0x000000ff3500720c */ /* 0x000fe20003fa6270 */
[----:B------:R-:W-:Y:S01]  /*53b0*/  @!P0 IMAD.IADD R49, R49, 0x1, -R2 ;  /* 0x0000000131318824 */ /* 0x000fe200078e0a02 */
[----:B------:R-:W-:Y:S01]  /*53c0*/  ISETP.GE.AND P2, PT, R55, RZ, PT ;  /* 0x000000ff3700720c */ /* 0x000fe20003f46270 */
[----:B------:R-:W-:Y:S01]  /*53d0*/  IMAD.HI.U32 R46, R7, R51, RZ ;  /* 0x00000033072e7227 */ /* 0x000fe200078e00ff */
[----:B------:R-:W-:-:S02]  /*53e0*/  IABS R58, R70 ;  /* 0x00000046003a7213 */ /* 0x000fc40000000000 */
[----:B------:R-:W-:Y:S01]  /*53f0*/  ISETP.GT.U32.AND P0, PT, R2, R69, PT ;  /* 0x000000450200720c */ /* 0x000fe20003f04070 */
[----:B------:R-:W-:Y:S01]  /*5400*/  IMAD.HI.U32 R48, R7, R54, RZ ;  /* 0x0000003607307227 */ /* 0x000fe200078e00ff */
[----:B------:R-:W-:-:S03]  /*5410*/  IABS R57, R52 ;  /* 0x0000003400397213 */ /* 0x000fc60000000000 */
[----:B------:R-:W-:Y:S02]  /*5420*/  IMAD.MOV.U32 R100, RZ, RZ, R59 ;  /* 0x000000ffff647224 */ /* 0x000fe400078e003b */
[----:B------:R-:W-:Y:S01]  /*5430*/  @!P4 IMAD.MOV R61, RZ, RZ, -R61 ;  /* 0x000000ffff3dc224 */ /* 0x000fe200078e0a3d */
[----:B------:R-:W-:Y:S01]  /*5440*/  ISETP.GT.U32.AND P4, PT, R2, R45, PT ;  /* 0x0000002d0200720c */ /* 0x000fe20003f84070 */
[----:B------:R-:W-:-:S04]  /*5450*/  IMAD.HI.U32 R50, R7, R56, RZ ;  /* 0x0000003807327227 */ /* 0x000fc800078e00ff */
[----:B------:R-:W-:Y:S02]  /*5460*/  IMAD.MOV R53, RZ, RZ, -R46 ;  /* 0x000000ffff357224 */ /* 0x000fe400078e0a2e */
[----:B------:R-:W-:-:S04]  /*5470*/  IMAD.HI.U32 R46, R7, R58, RZ ;  /* 0x0000003a072e7227 */ /* 0x000fc800078e00ff */
[----:B------:R-:W-:Y:S02]  /*5480*/  IMAD.MOV R55, RZ, RZ, -R48 ;  /* 0x000000ffff377224 */ /* 0x000fe400078e0a30 */
[----:B------:R-:W-:Y:S02]  /*5490*/  IMAD.MOV.U32 R48, RZ, RZ, R57 ;  /* 0x000000ffff307224 */ /* 0x000fe400078e0039 */
[----:B------:R-:W-:Y:S01]  /*54a0*/  @!P1 IMAD.MOV R100, RZ, RZ, -R100 ;  /* 0x000000ffff649224 */ /* 0x000fe200078e0a64 */
[C---:B------:R-:W-:Y:S01]  /*54b0*/  ISETP.GT.U32.AND P1, PT, R2.reuse, R71, PT ;  /* 0x000000470200720c */ /* 0x040fe20003f24070 */
[----:B------:R-:W-:Y:S02]  /*54c0*/  IMAD R51, R2, R53, R51 ;  /* 0x0000003502337224 */ /* 0x000fe400078e0233 */
[----:B------:R-:W-:Y:S01]  /*54d0*/  IMAD.MOV R57, RZ, RZ, -R50 ;  /* 0x000000ffff397224 */ /* 0x000fe200078e0a32 */
[----:B------:R-:W-:Y:S01]  /*54e0*/  IABS R50, R6 ;  /* 0x0000000600327213 */ /* 0x000fe20000000000 */
[----:B------:R-:W-:-:S02]  /*54f0*/  IMAD.MOV R73, RZ, RZ, -R46 ;  /* 0x000000ffff497224 */ /* 0x000fc400078e0a2e */
[C---:B------:R-:W-:Y:S02]  /*5500*/  IMAD R53, R2.reuse, R55, R54 ;  /* 0x0000003702357224 */ /* 0x040fe400078e0236 */
[----:B------:R-:W-:Y:S01]  /*5510*/  @!P3 IMAD.MOV R65, RZ, RZ, -R65 ;  /* 0x000000ffff41b224 */ /* 0x000fe200078e0a41 */
[----:B------:R-:W-:Y:S01]  /*5520*/  ISETP.GT.U32.AND P3, PT, R2, R47, PT ;  /* 0x0000002f0200720c */ /* 0x000fe20003f64070 */
[----:B------:R-:W-:-:S04]  /*5530*/  IMAD.HI.U32 R46, R7, R48, RZ ;  /* 0x00000030072e7227 */ /* 0x000fc800078e00ff */
[C---:B------:R-:W-:Y:S02]  /*5540*/  IMAD R55, R2.reuse, R57, R56 ;  /* 0x0000003902377224 */ /* 0x040fe400078e0238 */
[C---:B------:R-:W-:Y:S02]  /*5550*/  IMAD R57, R2.reuse, R73, R58 ;  /* 0x0000004902397224 */ /* 0x040fe400078e023a */
[----:B------:R-:W-:Y:S01]  /*5560*/  @!P5 IMAD.MOV R63, RZ, RZ, -R63 ;  /* 0x000000ffff3fd224 */ /* 0x000fe200078e0a3f */
[C---:B------:R-:W-:Y:S01]  /*5570*/  ISETP.GT.U32.AND P5, PT, R2.reuse, R49, PT ;  /* 0x000000310200720c */ /* 0x040fe20003fa4070 */
[----:B------:R-:W-:Y:S01]  /*5580*/  @!P2 IMAD.MOV R67, RZ, RZ, -R67 ;  /* 0x000000ffff43a224 */ /* 0x000fe200078e0a43 */
[C---:B------:R-:W-:Y:S01]  /*5590*/  ISETP.GT.U32.AND P2, PT, R2.reuse, R51, PT ;  /* 0x000000330200720c */ /* 0x040fe20003f44070 */
[----:B------:R-:W-:Y:S01]  /*55a0*/  @!P0 IMAD.IADD R69, R69, 0x1, -R2 ;  /* 0x0000000145458824 */ /* 0x000fe200078e0a02 */
[----:B------:R-:W-:Y:S01]  /*55b0*/  ISETP.GT.U32.AND P0, PT, R2, R53, PT ;  /* 0x000000350200720c */ /* 0x000fe20003f04070 */
[----:B------:R-:W-:-:S02]  /*55c0*/  IMAD.MOV R59, RZ, RZ, -R46 ;  /* 0x000000ffff3b7224 */ /* 0x000fc400078e0a2e */
[----:B------:R-:W-:Y:S01]  /*55d0*/  @!P4 IMAD.IADD R45, R45, 0x1, -R2 ;  /* 0x000000012d2dc824 */ /* 0x000fe200078e0a02 */
[C---:B------:R-:W-:Y:S01]  /*55e0*/  ISETP.GT.U32.AND P4, PT, R2.reuse, R57, PT ;  /* 0x000000390200720c */ /* 0x040fe20003f84070 */
[----:B------:R-:W-:Y:S02]  /*55f0*/  IMAD R59, R2, R59, R48 ;  /* 0x0000003b023b7224 */ /* 0x000fe400078e0230 */
[----:B------:R-:W-:-:S04]  /*5600*/  IMAD.HI.U32 R7, R7, R50, RZ ;  /* 0x0000003207077227 */ /* 0x000fc800078e00ff */
[--C-:B------:R-:W-:Y:S01]  /*5610*/  @!P1 IMAD.IADD R71, R71, 0x1, -R2.reuse ;  /* 0x0000000147479824 */ /* 0x100fe200078e0a02 */
[C---:B------:R-:W-:Y:S01]  /*5620*/  ISETP.GT.U32.AND P1, PT, R2.reuse, R55, PT ;  /* 0x000000370200720c */ /* 0x040fe20003f24070 */
[----:B------:R-:W-:Y:S02]  /*5630*/  IMAD.MOV R7, RZ, RZ, -R7 ;  /* 0x000000ffff077224 */ /* 0x000fe400078e0a07 */
[--C-:B------:R-:W-:Y:S01]  /*5640*/  @!P3 IMAD.IADD R47, R47, 0x1, -R2.reuse ;  /* 0x000000012f2fb824 */ /* 0x100fe200078e0a02 */
[----:B------:R-:W-:Y:S01]  /*5650*/  ISETP.GT.U32.AND P3, PT, R2, R59, PT ;  /* 0x0000003b0200720c */ /* 0x000fe20003f64070 */
[--C-:B------:R-:W-:Y:S01]  /*5660*/  @!P5 IMAD.IADD R49, R49, 0x1, -R2.reuse ;  /* 0x000000013131d824 */ /* 0x100fe200078e0a02 */
[----:B------:R-:W-:Y:S01]  /*5670*/  ISETP.GE.AND P5, PT, R72, RZ, PT ;  /* 0x000000ff4800720c */ /* 0x000fe20003fa6270 */
[----:B------:R-:W-:Y:S01]  /*5680*/  @!P2 IMAD.IADD R51, R51, 0x1, -R2 ;  /* 0x000000013333a824 */ /* 0x000fe200078e0a02 */
[----:B------:R-:W-:Y:S01]  /*5690*/  ISETP.GE.AND P2, PT, R74, RZ, PT ;  /* 0x000000ff4a00720c */ /* 0x000fe20003f46270 */
[----:B------:R-:W-:-:S02]  /*56a0*/  IMAD R7, R2, R7, R50 ;  /* 0x0000000702077224 */ /* 0x000fc400078e0232 */
[--C-:B------:R-:W-:Y:S01]  /*56b0*/  @!P0 IMAD.IADD R53, R53, 0x1, -R2.reuse ;  /* 0x0000000135358824 */ /* 0x100fe200078e0a02 */
[----:B------:R-:W-:Y:S01]  /*56c0*/  ISETP.GE.AND P0, PT, R60, RZ, PT ;  /* 0x000000ff3c00720c */ /* 0x000fe20003f06270 */
[--C-:B------:R-:W-:Y:S01]  /*56d0*/  @!P4 IMAD.IADD R57, R57, 0x1, -R2.reuse ;  /* 0x000000013939c824 */ /* 0x100fe200078e0a02 */
[----:B------:R-:W-:Y:S01]  /*56e0*/  ISETP.GT.U32.AND P4, PT, R2, R7, PT ;  /* 0x000000070200720c */ /* 0x000fe20003f84070 */
[--C-:B------:R-:W-:Y:S01]  /*56f0*/  @!P1 IMAD.IADD R55, R55, 0x1, -R2.reuse ;  /* 0x0000000137379824 */ /* 0x100fe200078e0a02 */
[----:B------:R-:W-:Y:S01]  /*5700*/  ISETP.GE.AND P1, PT, R62, RZ, PT ;  /* 0x000000ff3e00720c */ /* 0x000fe20003f26270 */
[----:B------:R-:W-:Y:S01]  /*5710*/  @!P3 IMAD.IADD R59, R59, 0x1, -R2 ;  /* 0x000000013b3bb824 */ /* 0x000fe200078e0a02 */
[C---:B------:R-:W-:Y:S01]  /*5720*/  ISETP.GT.U32.AND P3, PT, R2.reuse, R51, PT ;  /* 0x000000330200720c */ /* 0x040fe20003f64070 */
[----:B------:R-:W-:Y:S02]  /*5730*/  IMAD.MOV.U32 R50, RZ, RZ, R47 ;  /* 0x000000ffff327224 */ /* 0x000fe400078e002f */
[----:B------:R-:W-:Y:S01]  /*5740*/  @!P5 IMAD.MOV R69, RZ, RZ, -R69 ;  /* 0x000000ffff45d224 */ /* 0x000fe200078e0a45 */
[C---:B------:R-:W-:Y:S01]  /*5750*/  ISETP.GT.U32.AND P5, PT, R2.reuse, R55, PT ;  /* 0x000000370200720c */ /* 0x040fe20003fa4070 */
[----:B------:R-:W-:Y:S01]  /*5760*/  @!P2 IMAD.MOV R71, RZ, RZ, -R71 ;  /* 0x000000ffff47a224 */ /* 0x000fe200078e0a47 */
[C---:B------:R-:W-:Y:S01]  /*5770*/  ISETP.GT.U32.AND P2, PT, R2.reuse, R53, PT ;  /* 0x000000350200720c */ /* 0x040fe20003f44070 */
[----:B------:R-:W-:Y:S01]  /*5780*/  @!P6 IMAD.MOV R45, RZ, RZ, -R45 ;  /* 0x000000ffff2de224 */ /* 0x000fe200078e0a2d */
[C---:B------:R-:W-:Y:S01]  /*5790*/  ISETP.GT.U32.AND P6, PT, R2.reuse, R57, PT ;  /* 0x000000390200720c */ /* 0x040fe20003fc4070 */
[----:B------:R-:W-:Y:S01]  /*57a0*/  @!P0 IMAD.MOV R50, RZ, RZ, -R50 ;  /* 0x000000ffff328224 */ /* 0x000fe200078e0a32 */
[----:B------:R-:W-:Y:S01]  /*57b0*/  ISETP.GT.U32.AND P0, PT, R2, R59, PT ;  /* 0x0000003b0200720c */ /* 0x000fe20003f04070 */
[----:B------:R-:W-:-:S02]  /*57c0*/  IMAD.MOV.U32 R54, RZ, RZ, R49 ;  /* 0x000000ffff367224 */ /* 0x000fc400078e0031 */
[----:B------:R-:W-:Y:S01]  /*57d0*/  @!P4 IMAD.IADD R7, R7, 0x1, -R2 ;  /* 0x000000010707c824 */ /* 0x000fe200078e0a02 */
[----:B------:R-:W-:Y:S01]  /*57e0*/  ISETP.GE.AND P4, PT, R64, RZ, PT ;  /* 0x000000ff4000720c */ /* 0x000fe20003f86270 */
[----:B------:R-:W-:Y:S02]  /*57f0*/  @!P1 IMAD.MOV R54, RZ, RZ, -R54 ;  /* 0x000000ffff369224 */ /* 0x000fe400078e0a36 */
[--C-:B------:R-:W-:Y:S01]  /*5800*/  @!P3 IMAD.IADD R51, R51, 0x1, -R2.reuse ;  /* 0x000000013333b824 */ /* 0x100fe200078e0a02 */
[----:B------:R-:W-:Y:S01]  /*5810*/  ISETP.GT.U32.AND P1, PT, R2, R7, PT ;  /* 0x000000070200720c */ /* 0x000fe20003f24070 */
[--C-:B------:R-:W-:Y:S01]  /*5820*/  @!P2 IMAD.IADD R53, R53, 0x1, -R2.reuse ;  /* 0x000000013535a824 */ /* 0x100fe200078e0a02 */
[----:B------:R-:W-:Y:S01]  /*5830*/  ISETP.GE.AND P3, PT, R66, RZ, PT ;  /* 0x000000ff4200720c */ /* 0x000fe20003f66270 */
[--C-:B------:R-:W-:Y:S01]  /*5840*/  @!P5 IMAD.IADD R55, R55, 0x1, -R2.reuse ;  /* 0x000000013737d824 */ /* 0x100fe200078e0a02 */
[----:B------:R-:W-:Y:S01]  /*5850*/  ISETP.GE.AND P2, PT, R68, RZ, PT ;  /* 0x000000ff4400720c */ /* 0x000fe20003f46270 */
[--C-:B------:R-:W-:Y:S01]  /*5860*/  @!P6 IMAD.IADD R57, R57, 0x1, -R2.reuse ;  /* 0x000000013939e824 */ /* 0x100fe200078e0a02 */
[----:B------:R-:W-:Y:S01]  /*5870*/  ISETP.GE.AND P5, PT, R70, RZ, PT ;  /* 0x000000ff4600720c */ /* 0x000fe20003fa6270 */
[--C-:B------:R-:W-:Y:S01]  /*5880*/  @!P0 IMAD.IADD R59, R59, 0x1, -R2.reuse ;  /* 0x000000013b3b8824 */ /* 0x100fe200078e0a02 */
[----:B------:R-:W-:Y:S01]  /*5890*/  ISETP.GE.AND P6, PT, R52, RZ, PT ;  /* 0x000000ff3400720c */ /* 0x000fe20003fc6270 */
[----:B------:R-:W-:Y:S01]  /*58a0*/  IMAD.MOV.U32 R58, RZ, RZ, R51 ;  /* 0x000000ffff3a7224 */ /* 0x000fe200078e0033 */
[----:B------:R-:W-:Y:S01]  /*58b0*/  ISETP.GE.AND P0, PT, R6, RZ, PT ;  /* 0x000000ff0600720c */ /* 0x000fe20003f06270 */
[----:B------:R-:W-:Y:S01]  /*58c0*/  IMAD R6, R75, UR7, RZ ;  /* 0x000000074b067c24 */ /* 0x000fe2000f8e02ff */
[----:B------:R-:W-:Y:S01]  /*58d0*/  USHF.L.U32 UR7, UR7, 0x6, URZ ;  /* 0x0000000607077899 */ /* 0x000fe2000800063f */
[----:B------:R-:W-:Y:S01]  /*58e0*/  @!P1 IMAD.IADD R7, R7, 0x1, -R2 ;  /* 0x0000000107079824 */ /* 0x000fe200078e0a02 */
[----:B------:R-:W-:Y:S01]  /*58f0*/  ISETP.NE.AND P1, PT, R5, RZ, PT ;  /* 0x000000ff0500720c */ /* 0x000fe20003f25270 */
[----:B------:R-:W-:Y:S01]  /*5900*/  IMAD.MOV.U32 R64, RZ, RZ, R53 ;  /* 0x000000ffff407224 */ /* 0x000fe200078e0035 */
[----:B------:R-:W-:Y:S01]  /*5910*/  LOP3.LUT R5, RZ, R5, RZ, 0x33, !PT ;  /* 0x00000005ff057212 */ /* 0x000fe200078e33ff */
[----:B------:R-:W-:-:S02]  /*5920*/  IMAD.MOV.U32 R74, RZ, RZ, R55 ;  /* 0x000000ffff4a7224 */ /* 0x000fc400078e0037 */
[----:B------:R-:W-:Y:S01]  /*5930*/  IMAD.MOV.U32 R86, RZ, RZ, R57 ;  /* 0x000000ffff567224 */ /* 0x000fe200078e0039 */
[C---:B------:R-:W-:Y:S01]  /*5940*/  SEL R45, R5.reuse, R45, !P1 ;  /* 0x0000002d052d7207 */ /* 0x040fe20004800000 */
[----:B------:R-:W-:Y:S01]  /*5950*/  IMAD.MOV.U32 R102, RZ, RZ, R59 ;  /* 0x000000ffff667224 */ /* 0x000fe200078e003b */
[C---:B------:R-:W-:Y:S01]  /*5960*/  SEL R10, R5.reuse, R10, !P1 ;  /* 0x0000000a050a7207 */ /* 0x040fe20004800000 */
[----:B------:R-:W-:Y:S01]  /*5970*/  @!P4 IMAD.MOV R58, RZ, RZ, -R58 ;  /* 0x000000ffff3ac224 */ /* 0x000fe200078e0a3a */
[C---:B------:R-:W-:Y:S01]  /*5980*/  IADD3 R2, P4, R6.reuse, UR4, RZ ;  /* 0x0000000406027c10 */ /* 0x040fe2000ff9e0ff */
[----:B------:R-:W-:Y:S01]  /*5990*/  @!P3 IMAD.MOV R64, RZ, RZ, -R64 ;  /* 0x000000ffff40b224 */ /* 0x000fe200078e0a40 */
[C---:B------:R-:W-:Y:S01]  /*59a0*/  SEL R46, R5.reuse, R4, !P1 ;  /* 0x00000004052e7207 */ /* 0x040fe20004800000 */
[----:B------:R-:W-:Y:S01]  /*59b0*/  @!P2 IMAD.MOV R74, RZ, RZ, -R74 ;  /* 0x000000ffff4aa224 */ /* 0x000fe200078e0a4a */
[C---:B------:R-:W-:Y:S01]  /*59c0*/  SEL R9, R5.reuse, R9, !P1 ;  /* 0x0000000905097207 */ /* 0x040fe20004800000 */
[----:B------:R-:W-:Y:S01]  /*59d0*/  @!P5 IMAD.MOV R86, RZ, RZ, -R86 ;  /* 0x000000ffff56d224 */ /* 0x000fe200078e0a56 */
[----:B------:R-:W-:Y:S01]  /*59e0*/  LEA.HI.X.SX32 R4, R6, UR5, 0x1, P4 ;  /* 0x0000000506047c11 */ /* 0x000fe2000a0f0eff */
[----:B------:R-:W-:Y:S01]  /*59f0*/  @!P6 IMAD.MOV R102, RZ, RZ, -R102 ;  /* 0x000000ffff66e224 */ /* 0x000fe200078e0a66 */
[----:B------:R-:W-:Y:S01]  /*5a00*/  ULDC UR5, c[0x0][0x240] ;  /* 0x0000900000057ab9 */ /* 0x000fe20000000800 */
[----:B------:R-:W-:Y:S01]  /*5a10*/  @!P0 IMAD.MOV R7, RZ, RZ, -R7 ;  /* 0x000000ffff078224 */ /* 0x000fe200078e0a07 */
[----:B------:R-:W-:Y:S01]  /*5a20*/  SEL R8, R5, R8, !P1 ;  /* 0x0000000805087207 */ /* 0x000fe20004800000 */
[----:B------:R-:W-:Y:S01]  /*5a30*/  IMAD R45, R45, UR5, RZ ;  /* 0x000000052d2d7c24 */ /* 0x000fe2000f8e02ff */
[----:B------:R-:W-:Y:S01]  /*5a40*/  SEL R47, R5, R11, !P1 ;  /* 0x0000000b052f7207 */ /* 0x000fe20004800000 */
[----:B------:R-:W-:Y:S01]  /*5a50*/  IMAD R9, R9, UR5, RZ ;  /* 0x0000000509097c24 */ /* 0x000fe2000f8e02ff */
[C---:B------:R-:W-:Y:S01]  /*5a60*/  SEL R12, R5.reuse, R12, !P1 ;  /* 0x0000000c050c7207 */ /* 0x040fe20004800000 */
[----:B------:R-:W-:Y:S01]  /*5a70*/  IMAD R11, R46, UR5, RZ ;  /* 0x000000052e0b7c24 */ /* 0x000fe2000f8e02ff */
[----:B------:R-:W-:Y:S01]  /*5a80*/  SEL R48, R5, R13, !P1 ;  /* 0x0000000d05307207 */ /* 0x000fe20004800000 */
[----:B------:R-:W-:Y:S01]  /*5a90*/  IMAD R47, R47, UR5, RZ ;  /* 0x000000052f2f7c24 */ /* 0x000fe2000f8e02ff */
[C---:B------:R-:W-:Y:S01]  /*5aa0*/  SEL R14, R5.reuse, R14, !P1 ;  /* 0x0000000e050e7207 */ /* 0x040fe20004800000 */
[----:B------:R-:W-:Y:S01]  /*5ab0*/  IMAD R13, R12, UR5, RZ ;  /* 0x000000050c0d7c24 */ /* 0x000fe2000f8e02ff */
[C---:B------:R-:W-:Y:S01]  /*5ac0*/  SEL R16, R5.reuse, R16, !P1 ;  /* 0x0000001005107207 */ /* 0x040fe20004800000 */
[----:B------:R-:W-:Y:S01]  /*5ad0*/  ULDC UR4, c[0x0][0x234] ;  /* 0x00008d0000047ab9 */ /* 0x000fe20000000800 */
[C---:B------:R-:W-:Y:S01]  /*5ae0*/  SEL R49, R5.reuse, R15, !P1 ;  /* 0x0000000f05317207 */ /* 0x040fe20004800000 */
[----:B------:R-:W-:Y:S01]  /*5af0*/  IMAD R15, R48, UR5, RZ ;  /* 0x00000005300f7c24 */ /* 0x000fe2000f8e02ff */
[----:B------:R-:W-:Y:S01]  /*5b00*/  SEL R51, R5, R17, !P1 ;  /* 0x0000001105337207 */ /* 0x000fe20004800000 */
[----:B------:R-:W-:Y:S01]  /*5b10*/  IMAD R221, R221, UR4, RZ ;  /* 0x00000004dddd7c24 */ /* 0x000fe2000f8e02ff */
[C---:B------:R-:W-:Y:S01]  /*5b20*/  SEL R52, R5.reuse, R19, !P1 ;  /* 0x0000001305347207 */ /* 0x040fe20004800000 */
[----:B------:R-:W-:Y:S01]  /*5b30*/  IMAD R19, R14, UR5, RZ ;  /* 0x000000050e137c24 */ /* 0x000fe2000f8e02ff */
        /* <DEDUP_REMOVED lines=31> */
[----:B------:R-:W-:Y:S01]  /*5d30*/  UMOV UR4, URZ ;  /* 0x0000003f00047c82 */ /* 0x000fe20008000000 */
[----:B------:R-:W-:-:S02]  /*5d40*/  SEL R36, R5, R36, !P1 ;  /* 0x0000002405247207 */ /* 0x000fc40004800000 */
[C---:B------:R-:W-:Y:S01]  /*5d50*/  SEL R66, R5.reuse, R35, !P1 ;  /* 0x0000002305427207 */ /* 0x040fe20004800000 */
[----:B------:R-:W-:Y:S01]  /*5d60*/  IMAD R35, R56, UR5, RZ ;  /* 0x0000000538237c24 */ /* 0x000fe2000f8e02ff */
        /* <DEDUP_REMOVED lines=64> */
[----:B------:R-:W-:Y:S01]  /*6170*/  SEL R116, R5, R7, !P1 ;  /* 0x0000000705747207 */ /* 0x000fe20004800000 */
[----:B------:R-:W-:Y:S01]  /*6180*/  IMAD R5, R10, UR5, RZ ;  /* 0x000000050a057c24 */ /* 0x000fe2000f8e02ff */
[-C--:B------:R-:W-:Y:S01]  /*6190*/  IADD3 R10, P6, R45, R2.reuse, RZ ;  /* 0x000000022d0a7210 */ /* 0x080fe20007fde0ff */
[----:B------:R-:W-:Y:S01]  /*61a0*/  IMAD R7, R8, UR5, RZ ;  /* 0x0000000508077c24 */ /* 0x000fe2000f8e02ff */
[-C--:B------:R-:W-:Y:S01]  /*61b0*/  IADD3 R6, P3, R9, R2.reuse, RZ ;  /* 0x0000000209067210 */ /* 0x080fe20007f7e0ff */
[----:B------:R-:W-:Y:S01]  /*61c0*/  IMAD R101, R86, UR5, RZ ;  /* 0x0000000556657c24 */ /* 0x000fe2000f8e02ff */
[----:B------:R-:W-:Y:S01]  /*61d0*/  IADD3 R8, P5, R5, R2, RZ ;  /* 0x0000000205087210 */ /* 0x000fe20007fbe0ff */
[----:B------:R0:W-:Y:S01]  /*61e0*/  STL [R1+0x894], R10 ;  /* 0x0008940a01007387 */ /* 0x0001e20000100800 */
[----:B------:R-:W-:-:S02]  /*61f0*/  IMAD R115, R100, UR5, RZ ;  /* 0x0000000564737c24 */ /* 0x000fc4000f8e02ff */
[----:B------:R-:W-:Y:S01]  /*6200*/  LEA.HI.X.SX32 R5, R5, R4, 0x1, P5 ;  /* 0x0000000405057211 */ /* 0x000fe200028f0eff */
[----:B------:R1:W-:Y:S01]  /*6210*/  STL [R1+0x89c], R8 ;  /* 0x00089c0801007387 */ /* 0x0003e20000100800 */
[----:B------:R-:W-:Y:S02]  /*6220*/  IMAD R117, R102, UR5, RZ ;  /* 0x0000000566757c24 */ /* 0x000fe4000f8e02ff */
[----:B------:R-:W-:Y:S01]  /*6230*/  IMAD R119, R104, UR5, RZ ;  /* 0x0000000568777c24 */ /* 0x000fe2000f8e02ff */
[----:B------:R2:W-:Y:S01]  /*6240*/  STL [R1+0x8a4], R6 ;  /* 0x0008a40601007387 */ /* 0x0005e20000100800 */
[----:B------:R-:W-:Y:S01]  /*6250*/  IMAD R121, R106, UR5, RZ ;  /* 0x000000056a797c24 */ /* 0x000fe2000f8e02ff */
[-C--:B0-----:R-:W-:Y:S01]  /*6260*/  IADD3 R10, P2, R7, R2.reuse, RZ ;  /* 0x00000002070a7210 */ /* 0x081fe20007f5e0ff */
[----:B------:R-:W-:Y:S02]  /*6270*/  IMAD R123, R108, UR5, RZ ;  /* 0x000000056c7b7c24 */ /* 0x000fe4000f8e02ff */
[----:B------:R-:W-:Y:S01]  /*6280*/  IMAD R125, R110, UR5, RZ ;  /* 0x000000056e7d7c24 */ /* 0x000fe2000f8e02ff */
[----:B-1----:R-:W-:Y:S01]  /*6290*/  IADD3 R8, P1, R11, R2, RZ ;  /* 0x000000020b087210 */ /* 0x002fe20007f3e0ff */
[----:B------:R0:W-:Y:S01]  /*62a0*/  STL [R1+0x8ac], R10 ;  /* 0x0008ac0a01007387 */ /* 0x0001e20000100800 */
[----:B------:R-:W-:Y:S01]  /*62b0*/  LEA.HI.X.SX32 R7, R7, R4, 0x1, P2 ;  /* 0x0000000407077211 */ /* 0x000fe200010f0eff */
[----:B------:R-:W-:Y:S01]  /*62c0*/  IMAD R127, R112, UR5, RZ ;  /* 0x00000005707f7c24 */ /* 0x000fe2000f8e02ff */
[----:B--2---:R-:W-:Y:S01]  /*62d0*/  IADD3 R6, P0, R47, R2, RZ ;  /* 0x000000022f067210 */ /* 0x004fe20007f1e0ff */
[----:B------:R1:W-:Y:S01]  /*62e0*/  STL [R1+0x8b4], R8 ;  /* 0x0008b40801007387 */ /* 0x0003e20000100800 */
[----:B------:R-:W-:-:S02]  /*62f0*/  IMAD R129, R114, UR5, RZ ;  /* 0x0000000572817c24 */ /* 0x000fc4000f8e02ff */
[----:B------:R-:W-:Y:S01]  /*6300*/  IMAD R131, R116, UR5, RZ ;  /* 0x0000000574837c24 */ /* 0x000fe2000f8e02ff */
[----:B------:R2:W-:Y:S01]  /*6310*/  STL [R1+0x8bc], R6 ;  /* 0x0008bc0601007387 */ /* 0x0005e20000100800 */
[----:B------:R-:W-:Y:S01]  /*6320*/  ULDC UR5, c[0x0][0x238] ;  /* 0x00008e0000057ab9 */ /* 0x000fe20000000800 */
[----:B0-----:R-:W-:Y:S01]  /*6330*/  IADD3 R10, P4, R13, R2, RZ ;  /* 0x000000020d0a7210 */ /* 0x001fe20007f9e0ff */
[----:B------:R-:W-:Y:S01]  /*6340*/  UIMAD UR5, UR5, 0x16, URZ ;  /* 0x00000016050578a4 */ /* 0x000fe2000f8e023f */
[----:B-1----:R-:W-:-:S03]  /*6350*/  LEA.HI.X.SX32 R8, R45, R4, 0x1, P6 ;  /* 0x000000042d087211 */ /* 0x002fc600030f0eff */
[----:B------:R-:W-:Y:S01]  /*6360*/  STL [R1+0x8c4], R10 ;  /* 0x0008c40a01007387 */ /* 0x000fe20000100800 */
[----:B------:R-:W-:Y:S02]  /*6370*/  CS2R R44, SRZ ;  /* 0x00000000002c7805 */ /* 0x000fe4000001ff00 */
[-C--:B--2---:R-:W-:Y:S01]  /*6380*/  IADD3 R6, P6, R15, R2.reuse, RZ ;  /* 0x000000020f067210 */ /* 0x084fe20007fde0ff */
[----:B------:R0:W-:Y:S04]  /*6390*/  STL [R1+0x890], R8 ;  /* 0x0008900801007387 */ /* 0x0001e80000100800 */
[----:B------:R1:W-:Y:S04]  /*63a0*/  STL [R1+0x8cc], R6 ;  /* 0x0008cc0601007387 */ /* 0x0003e80000100800 */
[----:B------:R2:W-:Y:S01]  /*63b0*/  STL [R1+0x898], R5 ;  /* 0x0008980501007387 */ /* 0x0005e20000100800 */
[----:B0-----:R-:W-:-:S02]  /*63c0*/  IADD3 R8, P5, R17, R2, RZ ;  /* 0x0000000211087210 */ /* 0x001fc40007fbe0ff */
[----:B-1----:R-:W-:-:S03]  /*63d0*/  LEA.HI.X.SX32 R6, R9, R4, 0x1, P3 ;  /* 0x0000000409067211 */ /* 0x002fc600018f0eff */
[----:B------:R-:W-:Y:S01]  /*63e0*/  STL [R1+0x8d4], R8 ;  /* 0x0008d40801007387 */ /* 0x000fe20000100800 */
[----:B--2---:R-:W-:-:S03]  /*63f0*/  IADD3 R5, P3, R19, R2, RZ ;  /* 0x0000000213057210 */ /* 0x004fc60007f7e0ff */
[----:B------:R0:W-:Y:S04]  /*6400*/  STL [R1+0x8a0], R6 ;  /* 0x0008a00601007387 */ /* 0x0001e80000100800 */
[----:B------:R1:W-:Y:S04]  /*6410*/  STL [R1+0x8dc], R5 ;  /* 0x0008dc0501007387 */ /* 0x0003e80000100800 */
[----:B------:R2:W-:Y:S01]  /*6420*/  STL [R1+0x8a8], R7 ;  /* 0x0008a80701007387 */ /* 0x0005e20000100800 */
[----:B0-----:R-:W-:Y:S02]  /*6430*/  IADD3 R6, P2, R21, R2, RZ ;  /* 0x0000000215067210 */ /* 0x001fe40007f5e0ff */
[----:B-1----:R-:W-:-:S03]  /*6440*/  LEA.HI.X.SX32 R5, R11, R4, 0x1, P1 ;  /* 0x000000040b057211 */ /* 0x002fc600008f0eff */
[----:B------:R0:W-:Y:S01]  /*6450*/  STL [R1+0x8e4], R6 ;  /* 0x0008e40601007387 */ /* 0x0001e20000100800 */
[----:B--2---:R-:W-:-:S03]  /*6460*/  IADD3 R7, P1, R49, R2, RZ ;  /* 0x0000000231077210 */ /* 0x004fc60007f3e0ff */
[----:B------:R1:W-:Y:S04]  /*6470*/  STL [R1+0x8b0], R5 ;  /* 0x0008b00501007387 */ /* 0x0003e80000100800 */
[----:B------:R2:W-:Y:S01]  /*6480*/  STL [R1+0x8ec], R7 ;  /* 0x0008ec0701007387 */ /* 0x0005e20000100800 */
[----:B0-----:R-:W-:Y:S02]  /*6490*/  LEA.HI.X.SX32 R6, R47, R4, 0x1, P0 ;  /* 0x000000042f067211 */ /* 0x001fe400000f0eff */
[----:B------:R-:W-:Y:S02]  /*64a0*/  CS2R R46, SRZ ;  /* 0x00000000002e7805 */ /* 0x000fe4000001ff00 */
[----:B-1----:R-:W-:Y:S01]  /*64b0*/  IADD3 R5, P0, R51, R2, RZ ;  /* 0x0000000233057210 */ /* 0x002fe20007f1e0ff */
[----:B------:R0:W-:Y:S01]  /*64c0*/  STL [R1+0x8b8], R6 ;  /* 0x0008b80601007387 */ /* 0x0001e20000100800 */
[----:B--2---:R-:W-:-:S03]  /*64d0*/  LEA.HI.X.SX32 R7, R13, R4, 0x1, P4 ;  /* 0x000000040d077211 */ /* 0x004fc600020f0eff */
        /* <DEDUP_REMOVED lines=9> */
[----:B-1----:R-:W-:-:S03]  /*6570*/  IADD3 R5, P5, R27, R2, RZ ;  /* 0x000000021b057210 */ /* 0x002fc60007fbe0ff */
        /* <DEDUP_REMOVED lines=15> */
[----:B------:R1:W-:Y:S01]  /*6670*/  STL [R1+0x924], R5 ;  /* 0x0009240501007387 */ /* 0x0003e20000100800 */
[----:B------:R-:W-:-:S03]  /*6680*/  CS2R R50, SRZ ;  /* 0x0000000000327805 */ /* 0x000fc6000001ff00 */
        /* <DEDUP_REMOVED lines=18> */
[----:B------:R-:W-:Y:S02]  /*67b0*/  CS2R R28, SRZ ;  /* 0x00000000001c7805 */ /* 0x000fe4000001ff00 */
[----:B--2---:R-:W-:Y:S01]  /*67c0*/  IADD3 R7, P3, R57, R2, RZ ;  /* 0x0000000239077210 */ /* 0x004fe20007f7e0ff */
[----:B------:R1:W-:Y:S04]  /*67d0*/  STL [R1+0x910], R5 ;  /* 0x0009100501007387 */ /* 0x0003e80000100800 */
[----:B------:R2:W-:Y:S01]  /*67e0*/  STL [R1+0x94c], R7 ;  /* 0x00094c0701007387 */ /* 0x0005e20000100800 */
[----:B0-----:R-:W-:Y:S02]  /*67f0*/  LEA.HI.X.SX32 R6, R53, R4, 0x1, P2 ;  /* 0x0000000435067211 */ /* 0x001fe400010f0eff */
[----:B------:R-:W-:-:S02]  /*6800*/  CS2R R52, SRZ ;  /* 0x0000000000347805 */ /* 0x000fc4000001ff00 */
        /* <DEDUP_REMOVED lines=192> */
[----:B------:R-:W-:Y:S01]  /*7410*/  STL [R1+0xa84], R7 ;  /* 0x000a840701007387 */ /* 0x000fe20000100800 */
[----:B0-----:R-:W-:Y:S02]  /*7420*/  LEA.HI.X.SX32 R6, R117, R4, 0x1, P6 ;  /* 0x0000000475067211 */ /* 0x001fe400030f0eff */
[----:B------:R-:W-:-:S02]  /*7430*/  CS2R R116, SRZ ;  /* 0x0000000000747805 */ /* 0x000fc4000001ff00 */
[----:B-1----:R-:W-:Y:S01]  /*7440*/  IADD3 R5, P6, R131, R2, RZ ;  /* 0x0000000283057210 */ /* 0x002fe20007fde0ff */
[----:B------:R0:W-:Y:S01]  /*7450*/  STL [R1+0xa50], R6 ;  /* 0x000a500601007387 */ /* 0x0001e20000100800 */
[-C--:B------:R-:W-:Y:S02]  /*7460*/  LEA.HI.X.SX32 R2, R119, R4.reuse, 0x1, P5 ;  /* 0x0000000477027211 */ /* 0x080fe400028f0eff */
[----:B------:R-:W-:Y:S01]  /*7470*/  CS2R R118, SRZ ;  /* 0x0000000000767805 */ /* 0x000fe2000001ff00 */
[----:B------:R1:W-:Y:S04]  /*7480*/  STL [R1+0xa8c], R5 ;  /* 0x000a8c0501007387 */ /* 0x0003e80000100800 */
[----:B------:R2:W-:Y:S01]  /*7490*/  STL [R1+0xa58], R2 ;  /* 0x000a580201007387 */ /* 0x0005e20000100800 */
[----:B0-----:R-:W-:-:S02]  /*74a0*/  LEA.HI.X.SX32 R6, R121, R4, 0x1, P3 ;  /* 0x0000000479067211 */ /* 0x001fc400018f0eff */
[----:B------:R-:W-:Y:S02]  /*74b0*/  CS2R R120, SRZ ;  /* 0x0000000000787805 */ /* 0x000fe4000001ff00 */
[----:B------:R-:W-:Y:S02]  /*74c0*/  IADD3 R228, P3, R227, UR8, RZ ;  /* 0x00000008e3e47c10 */ /* 0x000fe4000ff7e0ff */
[-C--:B-1----:R-:W-:Y:S01]  /*74d0*/  LEA.HI.X.SX32 R5, R123, R4.reuse, 0x1, P2 ;  /* 0x000000047b057211 */ /* 0x082fe200010f0eff */
[----:B------:R0:W-:Y:S01]  /*74e0*/  STL [R1+0xa60], R6 ;  /* 0x000a600601007387 */ /* 0x0001e20000100800 */
[----:B------:R-:W-:Y:S02]  /*74f0*/  IADD3 R226, P2, R225, UR8, RZ ;  /* 0x00000008e1e27c10 */ /* 0x000fe4000ff5e0ff */
[----:B------:R-:W-:Y:S02]  /*7500*/  CS2R R122, SRZ ;  /* 0x00000000007a7805 */ /* 0x000fe4000001ff00 */
[----:B--2---:R-:W-:Y:S01]  /*7510*/  LEA.HI.X.SX32 R2, R125, R4, 0x1, P1 ;  /* 0x000000047d027211 */ /* 0x004fe200008f0eff */
[----:B------:R1:W-:Y:S01]  /*7520*/  STL [R1+0xa68], R5 ;  /* 0x000a680501007387 */ /* 0x0003e20000100800 */
[----:B------:R-:W-:-:S02]  /*7530*/  IADD3 R224, P1, R223, UR8, RZ ;  /* 0x00000008dfe07c10 */ /* 0x000fc4000ff3e0ff */
[----:B------:R-:W-:Y:S02]  /*7540*/  CS2R R124, SRZ ;  /* 0x00000000007c7805 */ /* 0x000fe4000001ff00 */
[----:B------:R-:W-:Y:S01]  /*7550*/  LEA.HI.X.SX32 R225, R225, UR9, 0x1, P2 ;  /* 0x00000009e1e17c11 */ /* 0x000fe200090f0eff */
[----:B------:R2:W-:Y:S01]  /*7560*/  STL [R1+0xa70], R2 ;  /* 0x000a700201007387 */ /* 0x0005e20000100800 */
[----:B------:R-:W-:Y:S02]  /*7570*/  LEA.HI.X.SX32 R223, R223, UR9, 0x1, P1 ;  /* 0x00000009dfdf7c11 */ /* 0x000fe400088f0eff */
[-C--:B0-----:R-:W-:Y:S02]  /*7580*/  LEA.HI.X.SX32 R6, R127, R4.reuse, 0x1, P0 ;  /* 0x000000047f067211 */ /* 0x081fe400000f0eff */
[----:B------:R-:W-:Y:S02]  /*7590*/  CS2R R126, SRZ ;  /* 0x00000000007e7805 */ /* 0x000fe4000001ff00 */
[----:B------:R-:W-:Y:S01]  /*75a0*/  IADD3 R222, P0, R221, UR8, RZ ;  /* 0x00000008ddde7c10 */ /* 0x000fe2000ff1e0ff */
[----:B------:R-:W-:Y:S01]  /*75b0*/  UIMAD UR8, UR29, 0x32, URZ ;  /* 0x000000321d0878a4 */ /* 0x000fe2000f8e023f */
[----:B-1----:R-:W-:Y:S01]  /*75c0*/  LEA.HI.X.SX32 R5, R129, R4, 0x1, P4 ;  /* 0x0000000481057211 */ /* 0x002fe200020f0eff */
[----:B------:R-:W-:Y:S01]  /*75d0*/  STL [R1+0xa78], R6 ;  /* 0x000a780601007387 */ /* 0x000fe20000100800 */
[----:B------:R-:W-:-:S02]  /*75e0*/  LEA.HI.X.SX32 R221, R221, UR9, 0x1, P0 ;  /* 0x00000009dddd7c11 */ /* 0x000fc400080f0eff */
[----:B------:R-:W-:Y:S02]  /*75f0*/  CS2R R128, SRZ ;  /* 0x0000000000807805 */ /* 0x000fe4000001ff00 */
[----:B--2---:R-:W-:Y:S01]  /*7600*/  LEA.HI.X.SX32 R2, R131, R4, 0x1, P6 ;  /* 0x0000000483027211 */ /* 0x004fe200030f0eff */
[----:B------:R0:W-:Y:S01]  /*7610*/  STL [R1+0xa80], R5 ;  /* 0x000a800501007387 */ /* 0x0001e20000100800 */
[----:B------:R-:W-:Y:S02]  /*7620*/  IADD3 R4, P0, R228, UR53, RZ ;  /* 0x00000035e4047c10 */ /* 0x000fe4000ff1e0ff */
[----:B------:R-:W-:Y:S02]  /*7630*/  CS2R R130, SRZ ;  /* 0x0000000000827805 */ /* 0x000fe4000001ff00 */
[----:B------:R-:W-:Y:S01]  /*7640*/  LEA.HI.X.SX32 R227, R227, UR9, 0x1, P3 ;  /* 0x00000009e3e37c11 */ /* 0x000fe200098f0eff */
[----:B------:R1:W-:Y:S01]  /*7650*/  STL [R1+0xa88], R2 ;  /* 0x000a880201007387 */ /* 0x0003e20000100800 */
[----:B------:R-:W-:Y:S01]  /*7660*/  UIMAD UR9, UR29, 0x36, URZ ;  /* 0x000000361d0978a4 */ /* 0x000fe2000f8e023f */
[----:B0-----:R-:W-:Y:S01]  /*7670*/  IADD3 R5, P1, R226, UR53, RZ ;  /* 0x00000035e2057c10 */ /* 0x001fe2000ff3e0ff */
[----:B-1----:R-:W-:Y:S01]  /*7680*/  IMAD.SHL.U32 R2, R3, 0x8, RZ ;  /* 0x0000000803027824 */ /* 0x002fe200078e00ff */
[----:B------:R-:W-:-:S04]  /*7690*/  IADD3 R3, P2, R224, UR53, RZ ;  /* 0x00000035e0037c10 */ /* 0x000fc8000ff5e0ff */
[----:B------:R0:W-:Y:S04]  /*76a0*/  STL [R1+0x131c], R2 ;  /* 0x00131c0201007387 */ /* 0x0001e80000100800 */
[----:B------:R-:W-:Y:S04]  /*76b0*/  STL [R1+0x71c], RZ ;  /* 0x00071cff01007387 */ /* 0x000fe80000100800 */
[----:B------:R-:W-:Y:S01]  /*76c0*/  STL [R1+0x400], RZ ;  /* 0x000400ff01007387 */ /* 0x000fe20000100800 */
[----:B0-----:R-:W-:-:S03]  /*76d0*/  LOP3.LUT R2, R2, 0x30, RZ, 0xc0, !PT ;  /* 0x0000003002027812 */ /* 0x001fc600078ec0ff */
[----:B------:R-:W-:Y:S04]  /*76e0*/  STL [R1+0x404], RZ ;  /* 0x000404ff01007387 */ /* 0x000fe80000100800 */
        /* <DEDUP_REMOVED lines=254> */
[----:B------:R-:W-:Y:S04]  /*86d0*/  STL [R1], RZ ;  /* 0x000000ff01007387 */ /* 0x000fe80000100800 */
        /* <DEDUP_REMOVED lines=63> */
[----:B------:R0:W-:Y:S04]  /*8ad0*/  STL [R1+0xa94], R4 ;  /* 0x000a940401007387 */ /* 0x0001e80000100800 */
[----:B------:R1:W-:Y:S04]  /*8ae0*/  STL [R1+0xa9c], R5 ;  /* 0x000a9c0501007387 */ /* 0x0003e80000100800 */
[----:B------:R2:W-:Y:S01]  /*8af0*/  STL [R1+0xaa4], R3 ;  /* 0x000aa40301007387 */ /* 0x0005e20000100800 */
[----:B0-----:R-:W-:Y:S01]  /*8b00*/  IADD3 R4, P3, R222, UR53, RZ ;  /* 0x00000035de047c10 */ /* 0x001fe2000ff7e0ff */
[----:B------:R-:W-:Y:S01]  /*8b10*/  UIMAD UR53, UR29, 0x30, URZ ;  /* 0x000000301d3578a4 */ /* 0x000fe2000f8e023f */
[----:B-1----:R-:W-:-:S03]  /*8b20*/  IADD3.X R5, R225, UR15, RZ, P1, !PT ;  /* 0x0000000fe1057c10 */ /* 0x002fc60008ffe4ff */
[----:B------:R0:W-:Y:S01]  /*8b30*/  STL [R1+0xaac], R4 ;  /* 0x000aac0401007387 */ /* 0x0001e20000100800 */
[----:B--2---:R-:W-:-:S05]  /*8b40*/  IADD3.X R3, R227, UR15, RZ, P0, !PT ;  /* 0x0000000fe3037c10 */ /* 0x004fca00087fe4ff */
[----:B------:R1:W-:Y:S01]  /*8b50*/  STL [R1+0xa90], R3 ;  /* 0x000a900301007387 */ /* 0x0003e20000100800 */
[----:B0-----:R-:W-:-:S03]  /*8b60*/  IADD3.X R4, R223, UR15, RZ, P2, !PT ;  /* 0x0000000fdf047c10 */ /* 0x001fc600097fe4ff */
[----:B------:R0:W-:Y:S04]  /*8b70*/  STL [R1+0xa98], R5 ;  /* 0x000a980501007387 */ /* 0x0001e80000100800 */
[----:B------:R2:W-:Y:S01]  /*8b80*/  STL [R1+0xaa0], R4 ;  /* 0x000aa00401007387 */ /* 0x0005e20000100800 */
[----:B-1----:R-:W-:Y:S01]  /*8b90*/  IADD3.X R3, R221, UR15, RZ, P3, !PT ;  /* 0x0000000fdd037c10 */ /* 0x002fe20009ffe4ff */
[----:B------:R-:W-:Y:S02]  /*8ba0*/  USHF.R.S32.HI UR15, URZ, 0x1f, UR49 ;  /* 0x0000001f3f0f7899 */ /* 0x000fe40008011431 */
[----:B0-----:R-:W-:Y:S02]  /*8bb0*/  IADD3 R5, P1, R226, UR49, RZ ;  /* 0x00000031e2057c10 */ /* 0x001fe4000ff3e0ff */
[----:B------:R0:W-:Y:S01]  /*8bc0*/  STL [R1+0xaa8], R3 ;  /* 0x000aa80301007387 */ /* 0x0001e20000100800 */
[----:B--2---:R-:W-:-:S05]  /*8bd0*/  IADD3 R4, P0, R228, UR49, RZ ;  /* 0x00000031e4047c10 */ /* 0x004fca000ff1e0ff */
[----:B------:R1:W-:Y:S01]  /*8be0*/  STL [R1+0xab4], R4 ;  /* 0x000ab40401007387 */ /* 0x0003e20000100800 */
[----:B0-----:R-:W-:-:S03]  /*8bf0*/  IADD3 R3, P2, R224, UR49, RZ ;  /* 0x00000031e0037c10 */ /* 0x001fc6000ff5e0ff */
[----:B------:R0:W-:Y:S04]  /*8c00*/  STL [R1+0xabc], R5 ;  /* 0x000abc0501007387 */ /* 0x0001e80000100800 */
[----:B------:R2:W-:Y:S01]  /*8c10*/  STL [R1+0xac4], R3 ;  /* 0x000ac40301007387 */ /* 0x0005e20000100800 */
[----:B-1----:R-:W-:Y:S01]  /*8c20*/  IADD3 R4, P3, R222, UR49, RZ ;  /* 0x00000031de047c10 */ /* 0x002fe2000ff7e0ff */
[----:B------:R-:W-:Y:S01]  /*8c30*/  UIMAD UR49, UR29, 0x2f, URZ ;  /* 0x0000002f1d3178a4 */ /* 0x000fe2000f8e023f */
[----:B0-----:R-:W-:-:S03]  /*8c40*/  IADD3.X R5, R225, UR15, RZ, P1, !PT ;  /* 0x0000000fe1057c10 */ /* 0x001fc60008ffe4ff */
        /* <DEDUP_REMOVED lines=43> */
[----:B------:R-:W-:Y:S01]  /*8f00*/  UIMAD UR15, UR29, 0x2c, URZ ;  /* 0x0000002c1d0f78a4 */ /* 0x000fe2000f8e023f */
[----:B0-----:R-:W-:-:S03]  /*8f10*/  IADD3 R5, P1, R226, UR51, RZ ;  /* 0x00000033e2057c10 */ /* 0x001fc6000ff3e0ff */
[----:B------:R0:W-:Y:S01]  /*8f20*/  STL [R1+0xb08], R3 ;  /* 0x000b080301007387 */ /* 0x0001e20000100800 */
[----:B--2---:R-:W-:-:S05]  /*8f30*/  IADD3 R4, P0, R228, UR51, RZ ;  /* 0x00000033e4047c10 */ /* 0x004fca000ff1e0ff */
[----:B------:R1:W-:Y:S01]  /*8f40*/  STL [R1+0xb14], R4 ;  /* 0x000b140401007387 */ /* 0x0003e20000100800 */
[----:B0-----:R-:W-:-:S03]  /*8f50*/  IADD3 R3, P2, R224, UR51, RZ ;  /* 0x00000033e0037c10 */ /* 0x001fc6000ff5e0ff */
[----:B------:R0:W-:Y:S04]  /*8f60*/  STL [R1+0xb1c], R5 ;  /* 0x000b1c0501007387 */ /* 0x0001e80000100800 */
[----:B------:R2:W-:Y:S01]  /*8f70*/  STL [R1+0xb24], R3 ;  /* 0x000b240301007387 */ /* 0x0005e20000100800 */
[----:B-1----:R-:W-:Y:S01]  /*8f80*/  IADD3 R4, P3, R222, UR51, RZ ;  /* 0x00000033de047c10 */ /* 0x002fe2000ff7e0ff */
[----:B------:R-:W-:Y:S01]  /*8f90*/  USHF.R.S32.HI UR51, URZ, 0x1f, UR33 ;  /* 0x0000001f3f337899 */ /* 0x000fe20008011421 */
        /* <DEDUP_REMOVED lines=8> */
[----:B------:R-:W-:Y:S01]  /*9020*/  USHF.R.S32.HI UR59, URZ, 0x1f, UR41 ;  /* 0x0000001f3f3b7899 */ /* 0x000fe20008011429 */
        /* <DEDUP_REMOVED lines=188> */
[----:B------:R-:W-:Y:S01]  /*9bf0*/  USHF.L.U32 UR53, UR29, 0x5, URZ ;  /* 0x000000051d357899 */ /* 0x000fe2000800063f */
        /* <DEDUP_REMOVED lines=53> */
[----:B------:R-:W-:Y:S02]  /*9f50*/  USHF.L.U32 UR6, UR29, 0x6, URZ ;  /* 0x000000061d067899 */ /* 0x000fe4000800063f */
[----:B------:R-:W-:Y:S01]  /*9f60*/  UIMAD UR29, UR29, 0x1d, URZ ;  /* 0x0000001d1d1d78a4 */ /* 0x000fe2000f8e023f */
[----:B0-----:R-:W-:Y:S01]  /*9f70*/  IADD3.X R5, R225, UR59, RZ, P1, !PT ;  /* 0x0000003be1057c10 */ /* 0x001fe20008ffe4ff */
        /* <DEDUP_REMOVED lines=10> */
[----:B--2---:R-:W-:-:S02]  /*a020*/  IADD3 R4, P2, R224, UR15, RZ ;  /* 0x0000000fe0047c10 */ /* 0x004fc4000ff5e0ff */
[----:B0-----:R-:W-:-:S05]  /*a030*/  IADD3 R3, P0, R228, UR15, RZ ;  /* 0x0000000fe4037c10 */ /* 0x001fca000ff1e0ff */
[----:B------:R0:W-:Y:S04]  /*a040*/  STL [R1+0xcf4], R3 ;  /* 0x000cf40301007387 */ /* 0x0001e80000100800 */
[----:B------:R1:W-:Y:S04]  /*a050*/  STL [R1+0xcfc], R5 ;  /* 0x000cfc0501007387 */ /* 0x0003e80000100800 */
[----:B------:R2:W-:Y:S01]  /*a060*/  STL [R1+0xd04], R4 ;  /* 0x000d040401007387 */ /* 0x0005e20000100800 */
[----:B0-----:R-:W-:Y:S01]  /*a070*/  IADD3 R3, P3, R222, UR15, RZ ;  /* 0x0000000fde037c10 */ /* 0x001fe2000ff7e0ff */
[----:B------:R-:W-:-:S02]  /*a080*/  USHF.R.S32.HI UR15, URZ, 0x1f, UR55 ;  /* 0x0000001f3f0f7899 */ /* 0x000fc40008011437 */
[----:B------:R-:W-:Y:S01]  /*a090*/  USHF.R.S32.HI UR55, URZ, 0x1f, UR47 ;  /* 0x0000001f3f377899 */ /* 0x000fe2000801142f */
[----:B-1----:R-:W-:Y:S01]  /*a0a0*/  IADD3.X R5, R225, UR59, RZ, P1, !PT ;  /* 0x0000003be1057c10 */ /* 0x002fe20008ffe4ff */
[----:B------:R0:W-:Y:S01]  /*a0b0*/  STL [R1+0xd0c], R3 ;  /* 0x000d0c0301007387 */ /* 0x0001e20000100800 */
[----:B--2---:R-:W-:Y:S02]  /*a0c0*/  IADD3.X R4, R223, UR59, RZ, P2, !PT ;  /* 0x0000003bdf047c10 */ /* 0x004fe400097fe4ff */
[----:B0-----:R-:W-:-:S05]  /*a0d0*/  IADD3.X R3, R227, UR59, RZ, P0, !PT ;  /* 0x0000003be3037c10 */ /* 0x001fca00087fe4ff */
[----:B------:R0:W-:Y:S04]  /*a0e0*/  STL [R1+0xcf0], R3 ;  /* 0x000cf00301007387 */ /* 0x0001e80000100800 */
[----:B------:R1:W-:Y:S04]  /*a0f0*/  STL [R1+0xcf8], R5 ;  /* 0x000cf80501007387 */ /* 0x0003e80000100800 */
[----:B------:R2:W-:Y:S01]  /*a100*/  STL [R1+0xd00], R4 ;  /* 0x000d000401007387 */ /* 0x0005e20000100800 */
[----:B0-----:R-:W-:Y:S01]  /*a110*/  IADD3.X R3, R221, UR59, RZ, P3, !PT ;  /* 0x0000003bdd037c10 */ /* 0x001fe20009ffe4ff */
[----:B------:R-:W-:-:S02]  /*a120*/  USHF.R.S32.HI UR59, URZ, 0x1f, UR33 ;  /* 0x0000001f3f3b7899 */ /* 0x000fc40008011421 */
[----:B-1----:R-:W-:Y:S02]  /*a130*/  IADD3 R5, P1, R226, UR33, RZ ;  /* 0x00000021e2057c10 */ /* 0x002fe4000ff3e0ff */
        /* <DEDUP_REMOVED lines=69> */
[----:B-1----:R-:W-:Y:S02]  /*a590*/  IADD3.X R3, R221, UR59, RZ, P3, !PT ;  /* 0x0000003bdd037c10 */ /* 0x002fe40009ffe4ff */
        /* <DEDUP_REMOVED lines=293> */
[----:B------:R-:W-:Y:S04]  /*b7f0*/  STL [R1+0xf9c], R5 ;  /* 0x000f9c0501007387 */ /* 0x000fe80000100800 */
[----:B------:R0:W-:Y:S01]  /*b800*/  STL [R1+0xfa4], R3 ;  /* 0x000fa40301007387 */ /* 0x0001e20000100800 */
[----:B-1----:R-:W-:Y:S01]  /*b810*/  IADD3 R4, P3, R222, UR39, RZ ;  /* 0x00000027de047c10 */ /* 0x002fe2000ff7e0ff */
[----:B------:R-:W-:-:S04]  /*b820*/  USHF.R.S32.HI UR39, URZ, 0x1f, UR19 ;  /* 0x0000001f3f277899 */ /* 0x000fc80008011413 */
[----:B------:R1:W-:Y:S01]  /*b830*/  STL [R1+0xfac], R4 ;  /* 0x000fac0401007387 */ /* 0x0003e20000100800 */
[----:B0-----:R-:W-:Y:S02]  /*b840*/  SHF.R.S32.HI R3, RZ, 0x6, R0 ;  /* 0x00000006ff037819 */ /* 0x001fe40000011400 */
[----:B------:R-:W-:-:S03]  /*b850*/  IADD3.X R0, R227, UR9, RZ, P0, !PT ;  /* 0x00000009e3007c10 */ /* 0x000fc600087fe4ff */
[----:B------:R0:W-:Y:S01]  /*b860*/  STL [R1+0x1318], R3 ;  /* 0x0013180301007387 */ /* 0x0001e20000100800 */
[----:B-1----:R-:W-:-:S03]  /*b870*/  IADD3.X R4, R225, UR9, RZ, P1, !PT ;  /* 0x00000009e1047c10 */ /* 0x002fc60008ffe4ff */
[----:B------:R1:W-:Y:S04]  /*b880*/  STL [R1+0xf90], R0 ;  /* 0x000f900001007387 */ /* 0x0003e80000100800 */
[----:B------:R2:W-:Y:S01]  /*b890*/  STL [R1+0xf98], R4 ;  /* 0x000f980401007387 */ /* 0x0005e20000100800 */
[----:B0-----:R-:W-:Y:S02]  /*b8a0*/  IADD3.X R3, R223, UR9, RZ, P2, !PT ;  /* 0x00000009df037c10 */ /* 0x001fe400097fe4ff */
[----:B-1----:R-:W-:-:S03]  /*b8b0*/  IADD3.X R0, R221, UR9, RZ, P3, !PT ;  /* 0x00000009dd007c10 */ /* 0x002fc60009ffe4ff */
[----:B------:R0:W-:Y:S01]  /*b8c0*/  STL [R1+0xfa0], R3 ;  /* 0x000fa00301007387 */ /* 0x0001e20000100800 */
[----:B------:R-:W-:Y:S01]  /*b8d0*/  UIADD3 UR9, UP0, UR12, 0x2, URZ ;  /* 0x000000020c097890 */ /* 0x000fe2000ff1e03f */
[----:B--2---:R-:W-:Y:S02]  /*b8e0*/  IADD3 R4, P1, R226, UR5, RZ ;  /* 0x00000005e2047c10 */ /* 0x004fe4000ff3e0ff */
[----:B------:R1:W-:Y:S01]  /*b8f0*/  STL [R1+0xfa8], R0 ;  /* 0x000fa80001007387 */ /* 0x0003e20000100800 */
[----:B------:R-:W-:Y:S02]  /*b900*/  UIADD3.X UR59, UR4, -0x7fffffe0, URZ, UP0, !UPT ;  /* 0x80000020043b7890 */ /* 0x000fe400087fe43f */
[----:B------:R-:W-:Y:S01]  /*b910*/  USHF.R.S32.HI UR4, URZ, 0x1f, UR7 ;  /* 0x0000001f3f047899 */ /* 0x000fe20008011407 */
[----:B0-----:R-:W-:Y:S02]  /*b920*/  IADD3 R3, P0, R228, UR5, RZ ;  /* 0x00000005e4037c10 */ /* 0x001fe4000ff1e0ff */
[----:B-1----:R-:W-:-:S03]  /*b930*/  IADD3 R0, P2, R224, UR5, RZ ;  /* 0x00000005e0007c10 */ /* 0x002fc6000ff5e0ff */
[----:B------:R0:W-:Y:S04]  /*b940*/  STL [R1+0xfb4], R3 ;  /* 0x000fb40301007387 */ /* 0x0001e80000100800 */
[----:B------:R-:W-:Y:S04]  /*b950*/  STL [R1+0xfbc], R4 ;  /* 0x000fbc0401007387 */ /* 0x000fe80000100800 */
[----:B------:R1:W-:Y:S01]  /*b960*/  STL [R1+0xfc4], R0 ;  /* 0x000fc40001007387 */ /* 0x0003e20000100800 */
[----:B0-----:R-:W-:Y:S01]  /*b970*/  IADD3 R3, P3, R222, UR5, RZ ;  /* 0x00000005de037c10 */ /* 0x001fe2000ff7e0ff */
[----:B------:R-:W-:-:S04]  /*b980*/  USHF.R.S32.HI UR5, URZ, 0x1f, UR6 ;  /* 0x0000001f3f057899 */ /* 0x000fc80008011406 */
[----:B------:R0:W-:Y:S01]  /*b990*/  STL [R1+0xfcc], R3 ;  /* 0x000fcc0301007387 */ /* 0x0001e20000100800 */
[----:B-1----:R-:W-:Y:S01]  /*b9a0*/  IMAD R0, R229, 0x40, R2 ;  /* 0x00000040e5007824 */ /* 0x002fe200078e0202 */
[----:B------:R-:W-:-:S04]  /*b9b0*/  IADD3.X R2, R225, UR8, RZ, P1, !PT ;  /* 0x00000008e1027c10 */ /* 0x000fc80008ffe4ff */
[----:B------:R-:W-:Y:S01]  /*b9c0*/  STL [R1+0x6b8], R0 ;  /* 0x0006b80001007387 */ /* 0x000fe20000100800 */
[----:B0-----:R-:W-:-:S05]  /*b9d0*/  IADD3.X R3, R227, UR8, RZ, P0, !PT ;  /* 0x00000008e3037c10 */ /* 0x001fca00087fe4ff */
[----:B------:R0:W-:Y:S04]  /*b9e0*/  STL [R1+0xfb0], R3 ;  /* 0x000fb00301007387 */ /* 0x0001e80000100800 */
[----:B------:R1:W-:Y:S01]  /*b9f0*/  STL [R1+0xfb8], R2 ;  /* 0x000fb80201007387 */ /* 0x0003e20000100800 */
[----:B0-----:R-:W-:Y:S02]  /*ba00*/  IADD3.X R3, R223, UR8, RZ, P2, !PT ;  /* 0x00000008df037c10 */ /* 0x001fe400097fe4ff */
[----:B------:R-:W-:Y:S02]  /*ba10*/  IADD3 R4, P2, R224, UR54, RZ ;  /* 0x00000036e0047c10 */ /* 0x000fe4000ff5e0ff */
[----:B-1----:R-:W-:Y:S01]  /*ba20*/  IADD3.X R2, R221, UR8, RZ, P3, !PT ;  /* 0x00000008dd027c10 */ /* 0x002fe20009ffe4ff */
[----:B------:R0:W-:Y:S01]  /*ba30*/  STL [R1+0xfc0], R3 ;  /* 0x000fc00301007387 */ /* 0x0001e20000100800 */
[----:B------:R-:W-:Y:S01]  /*ba40*/  UMOV UR8, UR9 ;  /* 0x0000000900087c82 */ /* 0x000fe20008000000 */
[----:B------:R-:W-:Y:S01]  /*ba50*/  UMOV UR9, UR59 ;  /* 0x0000003b00097c82 */ /* 0x000fe20008000000 */
[----:B------:R-:W-:Y:S01]  /*ba60*/  ULDC UR59, c[0x0][0x238] ;  /* 0x00008e00003b7ab9 */ /* 0x000fe20000000800 */
[----:B------:R1:W-:Y:S01]  /*ba70*/  STL [R1+0xfc8], R2 ;  /* 0x000fc80201007387 */ /* 0x0003e20000100800 */
[----:B0-----:R-:W-:-:S02]  /*ba80*/  IADD3 R3, P0, R228, UR54, RZ ;  /* 0x00000036e4037c10 */ /* 0x001fc4000ff1e0ff */
[----:B-1----:R-:W-:-:S03]  /*ba90*/  IADD3 R2, P1, R226, UR54, RZ ;  /* 0x00000036e2027c10 */ /* 0x002fc6000ff3e0ff */
[----:B------:R0:W-:Y:S04]  /*baa0*/  STL [R1+0xfd4], R3 ;  /* 0x000fd40301007387 */ /* 0x0001e80000100800 */
[----:B------:R1:W-:Y:S04]  /*bab0*/  STL [R1+0xfdc], R2 ;  /* 0x000fdc0201007387 */ /* 0x0003e80000100800 */
[----:B------:R2:W-:Y:S01]  /*bac0*/  STL [R1+0xfe4], R4 ;  /* 0x000fe40401007387 */ /* 0x0005e20000100800 */
[----:B0-----:R-:W-:Y:S02]  /*bad0*/  IADD3 R3, P3, R222, UR54, RZ ;  /* 0x00000036de037c10 */ /* 0x001fe4000ff7e0ff */
[----:B-1----:R-:W-:-:S03]  /*bae0*/  IADD3.X R2, R227, UR55, RZ, P0, !PT ;  /* 0x00000037e3027c10 */ /* 0x002fc600087fe4ff */
[----:B------:R0:W-:Y:S01]  /*baf0*/  STL [R1+0xfec], R3 ;  /* 0x000fec0301007387 */ /* 0x0001e20000100800 */
[----:B--2---:R-:W-:-:S03]  /*bb00*/  IADD3.X R4, R225, UR55, RZ, P1, !PT ;  /* 0x00000037e1047c10 */ /* 0x004fc60008ffe4ff */
[----:B------:R1:W-:Y:S04]  /*bb10*/  STL [R1+0xfd0], R2 ;  /* 0x000fd00201007387 */ /* 0x0003e80000100800 */
[----:B------:R2:W-:Y:S01]  /*bb20*/  STL [R1+0xfd8], R4 ;  /* 0x000fd80401007387 */ /* 0x0005e20000100800 */
[----:B0-----:R-:W-:Y:S02]  /*bb30*/  IADD3.X R3, R223, UR55, RZ, P2, !PT ;  /* 0x00000037df037c10 */ /* 0x001fe400097fe4ff */
[----:B-1----:R-:W-:-:S03]  /*bb40*/  IADD3.X R2, R221, UR55, RZ, P3, !PT ;  /* 0x00000037dd027c10 */ /* 0x002fc60009ffe4ff */
[----:B------:R0:W-:Y:S01]  /*bb50*/  STL [R1+0xfe0], R3 ;  /* 0x000fe00301007387 */ /* 0x0001e20000100800 */
[----:B------:R-:W-:Y:S01]  /*bb60*/  UIADD3.64 UR54, UR8, 0xfe, URZ ;  /* 0x000000fe08367897 */ /* 0x000fe2000fffe03f */
[----:B--2---:R-:W-:Y:S02]  /*bb70*/  IADD3 R4, P2, R224, UR52, RZ ;  /* 0x00000034e0047c10 */ /* 0x004fe4000ff5e0ff */
[----:B------:R1:W-:Y:S01]  /*bb80*/  STL [R1+0xfe8], R2 ;  /* 0x000fe80201007387 */ /* 0x0003e20000100800 */
[----:B0-----:R-:W-:Y:S02]  /*bb90*/  IADD3 R3, P0, R228, UR52, RZ ;  /* 0x00000034e4037c10 */ /* 0x001fe4000ff1e0ff */
        /* <DEDUP_REMOVED lines=16> */
[----:B------:R-:W-:Y:S01]  /*bca0*/  UIADD3.64 UR52, UR8, 0x700, URZ ;  /* 0x0000070008347897 */ /* 0x000fe2000fffe03f */
        /* <DEDUP_REMOVED lines=185> */
[----:B--2---:R-:W-:-:S03]  /*c840*/  IADD3 R4, P2, R224, UR42, RZ ;  /* 0x0000002ae0047c10 */ /* 0x004fc6000ff5e0ff */
        /* <DEDUP_REMOVED lines=11> */
[----:B------:R-:W-:Y:S01]  /*c900*/  STL [R1+0x1178], R4 ;  /* 0x0011780401007387 */ /* 0x000fe20000100800 */
[----:B0-----:R-:W-:Y:S02]  /*c910*/  IADD3.X R3, R223, UR43, RZ, P2, !PT ;  /* 0x0000002bdf037c10 */ /* 0x001fe400097fe4ff */
[----:B-1----:R-:W-:-:S03]  /*c920*/  IADD3.X R2, R221, UR43, RZ, P3, !PT ;  /* 0x0000002bdd027c10 */ /* 0x002fc60009ffe4ff */
[----:B------:R0:W-:Y:S04]  /*c930*/  STL [R1+0x1180], R3 ;  /* 0x0011800301007387 */ /* 0x0001e80000100800 */
[----:B------:R1:W-:Y:S01]  /*c940*/  STL [R1+0x1188], R2 ;  /* 0x0011880201007387 */ /* 0x0003e20000100800 */
[C---:B0-----:R-:W-:Y:S02]  /*c950*/  LOP3.LUT R3, R0.reuse, 0x10, RZ, 0x3c, !PT ;  /* 0x0000001000037812 */ /* 0x041fe400078e3cff */
[----:B-1----:R-:W-:-:S03]  /*c960*/  LOP3.LUT R2, R0, 0x20, RZ, 0x3c, !PT ;  /* 0x0000002000027812 */ /* 0x002fc600078e3cff */
[----:B------:R0:W-:Y:S01]  /*c970*/  STL [R1+0x788], R3 ;  /* 0x0007880301007387 */ /* 0x0001e20000100800 */
[----:B------:R-:W-:-:S03]  /*c980*/  LOP3.LUT R0, R0, 0x30, RZ, 0x3c, !PT ;  /* 0x0000003000007812 */ /* 0x000fc600078e3cff */
[----:B------:R1:W-:Y:S04]  /*c990*/  STL [R1+0x784], R2 ;  /* 0x0007840201007387 */ /* 0x0003e80000100800 */
[----:B------:R2:W-:Y:S01]  /*c9a0*/  STL [R1+0x780], R0 ;  /* 0x0007800001007387 */ /* 0x0005e20000100800 */
[----:B0-----:R-:W-:Y:S02]  /*c9b0*/  IADD3 R3, P1, R228, UR13, RZ ;  /* 0x0000000de4037c10 */ /* 0x001fe4000ff3e0ff */
[----:B-1----:R-:W-:-:S03]  /*c9c0*/  IADD3 R2, P0, R226, UR13, RZ ;  /* 0x0000000de2027c10 */ /* 0x002fc6000ff1e0ff */
[----:B------:R0:W-:Y:S01]  /*c9d0*/  STL [R1+0x1194], R3 ;  /* 0x0011940301007387 */ /* 0x0001e20000100800 */
[----:B--2---:R-:W-:-:S03]  /*c9e0*/  IADD3 R0, P4, R224, UR13, RZ ;  /* 0x0000000de0007c10 */ /* 0x004fc6000ff9e0ff */
        /* <DEDUP_REMOVED lines=9> */
[----:B-1----:R-:W-:-:S03]  /*ca80*/  IADD3.X R2, R227, UR30, RZ, P1, !PT ;  /* 0x0000001ee3027c10 */ /* 0x002fc60008ffe4ff */
[----:B------:R0:W-:Y:S01]  /*ca90*/  STL [R1+0x11c4], R3 ;  /* 0x0011c40301007387 */ /* 0x0001e20000100800 */
[----:B--2---:R-:W-:-:S03]  /*caa0*/  IADD3 R0, P1, R222, UR27, RZ ;  /* 0x0000001bde007c10 */ /* 0x004fc6000ff3e0ff */
[----:B------:R1:W-:Y:S04]  /*cab0*/  STL [R1+0x1190], R2 ;  /* 0x0011900201007387 */ /* 0x0003e80000100800 */
[----:B------:R2:W-:Y:S01]  /*cac0*/  STL [R1+0x11cc], R0 ;  /* 0x0011cc0001007387 */ /* 0x0005e20000100800 */
[----:B0-----:R-:W-:Y:S02]  /*cad0*/  IADD3.X R3, R225, UR30, RZ, P0, !PT ;  /* 0x0000001ee1037c10 */ /* 0x001fe400087fe4ff */
[----:B-1----:R-:W-:-:S03]  /*cae0*/  IADD3 R2, P0, R228, UR26, RZ ;  /* 0x0000001ae4027c10 */ /* 0x002fc6000ff1e0ff */
[----:B------:R0:W-:Y:S01]  /*caf0*/  STL [R1+0x1198], R3 ;  /* 0x0011980301007387 */ /* 0x0001e20000100800 */
[----:B--2---:R-:W-:-:S03]  /*cb00*/  IADD3.X R0, R223, UR30, RZ, P4, !PT ;  /* 0x0000001edf007c10 */ /* 0x004fc6000a7fe4ff */
        /* <DEDUP_REMOVED lines=57> */
[----:B-1----:R-:W-:Y:S02]  /*cea0*/  IADD3.X R2, R227, UR38, RZ, P4, !PT ;  /* 0x00000026e3027c10 */ /* 0x002fe4000a7fe4ff */
[----:B--2---:R-:W-:-:S03]  /*ceb0*/  IADD3 R0, P4, R222, UR19, RZ ;  /* 0x00000013de007c10 */ /* 0x004fc6000ff9e0ff */
[----:B------:R0:W-:Y:S04]  /*cec0*/  STL [R1+0x1210], R2 ;  /* 0x0012100201007387 */ /* 0x0001e80000100800 */
        /* <DEDUP_REMOVED lines=29> */
[----:B------:R-:W-:-:S03]  /*d0a0*/  UMOV UR15, 0x80000020 ;  /* 0x80000020000f7882 */ /* 0x000fc60000000000 */
[----:B------:R2:W-:Y:S02]  /*d0b0*/  STL [R1+0x1268], R0 ;  /* 0x0012680001007387 */ /* 0x0005e40000100800 */
.L_x_2:
[----:B0-2---:R-:W2:Y:S04]  /*d0c0*/  LDL R2, [R1+0x71c] ;  /* 0x00071c0001027983 */ /* 0x005ea80000100800 */
[----:B------:R-:W-:Y:S04]  /*d0d0*/  STL [R1+0x19b8], R239 ;  /* 0x0019b8ef01007387 */ /* 0x000fe80000100800 */
        /* <DEDUP_REMOVED lines=63> */
[----:B------:R0:W-:Y:S04]  /*d4d0*/  STL [R1+0x158c], R205 ;  /* 0x00158ccd01007387 */ /* 0x0001e80000100800 */
[----:B0-----:R-:W3:Y:S04]  /*d4e0*/  LDL.LU R205, [R1+0xf94] ;  /* 0x000f940001cd7983 */ /* 0x001ee80000300800 */
[----:B------:R0:W-:Y:S04]  /*d4f0*/  STL [R1+0x1588], R206 ;  /* 0x001588ce01007387 */ /* 0x0001e80000100800 */
[----:B0-----:R-:W4:Y:S04]  /*d500*/  LDL.LU R206, [R1+0xfb8] ;  /* 0x000fb80001ce7983 */ /* 0x001f280000300800 */
[----:B------:R0:W-:Y:S04]  /*d510*/  STL [R1+0x1584], R207 ;  /* 0x001584cf01007387 */ /* 0x0001e80000100800 */
[----:B0-----:R-:W3:Y:S04]  /*d520*/  LDL.LU R207, [R1+0xf8c] ;  /* 0x000f8c0001cf7983 */ /* 0x001ee80000300800 */
        /* <DEDUP_REMOVED lines=14> */
[----:B------:R-:W-:Y:S04]  /*d610*/  STL [R1+0x1564], R215 ;  /* 0x001564d701007387 */ /* 0x000fe80000100800 */
        /* <DEDUP_REMOVED lines=245> */
[----:B------:R0:W-:Y:S01]  /*e570*/  STL [R1+0x135c], R83 ;  /* 0x00135c5301007387 */ /* 0x0001e20000100800 */
[----:B------:R-:W-:-:S03]  /*e580*/  MOV R0, UR49 ;  /* 0x0000003100007c02 */ /* 0x000fc60008000f00 */
[----:B0-----:R-:W3:Y:S04]  /*e590*/  LDL.LU R83, [R1+0xbcc] ;  /* 0x000bcc0001537983 */ /* 0x001ee80000300800 */
[----:B------:R0:W-:Y:S04]  /*e5a0*/  STL [R1+0x1358], R84 ;  /* 0x0013585401007387 */ /* 0x0001e80000100800 */
[----:B0-----:R-:W3:Y:S04]  /*e5b0*/  LDL.LU R84, [R1+0xbf0] ;  /* 0x000bf00001547983 */ /* 0x001ee80000300800 */
[----:B------:R0:W-:Y:S01]  /*e5c0*/  STL [R1+0x1354], R85 ;  /* 0x0013545501007387 */ /* 0x0001e20000100800 */
[----:B------:R-:W-:-:S03]  /*e5d0*/  MOV R3, UR48 ;  /* 0x0000003000037c02 */ /* 0x000fc60008000f00 */
[----:B0-----:R-:W3:Y:S04]  /*e5e0*/  LDL.LU R85, [R1+0xbc4] ;  /* 0x000bc40001557983 */ /* 0x001ee80000300800 */
[----:B------:R0:W-:Y:S04]  /*e5f0*/  STL [R1+0x1350], R86 ;  /* 0x0013505601007387 */ /* 0x0001e80000100800 */
[----:B0-----:R-:W3:Y:S01]  /*e600*/  LDL.LU R86, [R1+0xbe8] ;  /* 0x000be80001567983 */ /* 0x001ee20000300800 */
[----:B------:R-:W-:Y:S02]  /*e610*/  PRMT R232, RZ, 0x7610, R232 ;  /* 0x00007610ffe87816 */ /* 0x000fe400000000e8 */
[----:B------:R-:W-:Y:S01]  /*e620*/  PRMT R239, RZ, 0x7610, R239 ;  /* 0x00007610ffef7816 */ /* 0x000fe200000000ef */
[----:B------:R-:W-:Y:S04]  /*e630*/  STL [R1+0x134c], R87 ;  /* 0x00134c5701007387 */ /* 0x000fe80000100800 */
[----:B-----5:R-:W-:Y:S04]  /*e640*/  STL [R1+0x1330], R220 ;  /* 0x001330dc01007387 */ /* 0x020fe80000100800 */
[----:B------:R-:W-:Y:S04]  /*e650*/  STL [R1+0x132c], R219 ;  /* 0x00132cdb01007387 */ /* 0x000fe80000100800 */
[----:B------:R-:W-:Y:S04]  /*e660*/  STL [R1+0x1328], R218 ;  /* 0x001328da01007387 */ /* 0x000fe80000100800 */
[----:B------:R-:W-:Y:S04]  /*e670*/  STL [R1+0x1324], R217 ;  /* 0x001324d901007387 */ /* 0x000fe80000100800 */
[----:B------:R-:W-:Y:S04]  /*e680*/  STL [R1+0x1320], R216 ;  /* 0x001320d801007387 */ /* 0x000fe80000100800 */
[----:B------:R0:W-:Y:S04]  /*e690*/  STL [R1+0x128c], R0 ;  /* 0x00128c0001007387 */ /* 0x0001e80000100800 */
[----:B------:R1:W-:Y:S01]  /*e6a0*/  STL [R1+0x1288], R3 ;  /* 0x0012880301007387 */ /* 0x0003e20000100800 */
[----:B0-----:R-:W-:-:S02]  /*e6b0*/  MOV R0, UR53 ;  /* 0x0000003500007c02 */ /* 0x001fc40008000f00 */
[----:B-1----:R-:W-:-:S03]  /*e6c0*/  MOV R3, UR52 ;  /* 0x0000003400037c02 */ /* 0x002fc60008000f00 */
[----:B------:R0:W-:Y:S04]  /*e6d0*/  STL [R1+0x1284], R0 ;  /* 0x0012840001007387 */ /* 0x0001e80000100800 */
[----:B------:R1:W-:Y:S01]  /*e6e0*/  STL [R1+0x1280], R3 ;  /* 0x0012800301007387 */ /* 0x0003e20000100800 */
[----:B0-----:R-:W-:Y:S02]  /*e6f0*/  MOV R0, UR7 ;  /* 0x0000000700007c02 */ /* 0x001fe40008000f00 */
[----:B-1----:R-:W-:-:S03]  /*e700*/  MOV R3, UR6 ;  /* 0x0000000600037c02 */ /* 0x002fc60008000f00 */
[----:B------:R0:W-:Y:S04]  /*e710*/  STL [R1+0x127c], R0 ;  /* 0x00127c0001007387 */ /* 0x0001e80000100800 */
[----:B------:R1:W-:Y:S01]  /*e720*/  STL [R1+0x1278], R3 ;  /* 0x0012780301007387 */ /* 0x0003e20000100800 */
[----:B0-----:R-:W-:Y:S02]  /*e730*/  MOV R0, UR5 ;  /* 0x0000000500007c02 */ /* 0x001fe40008000f00 */
[----:B-1----:R-:W-:-:S03]  /*e740*/  MOV R3, UR4 ;  /* 0x0000000400037c02 */ /* 0x002fc60008000f00 */
[----:B------:R0:W-:Y:S04]  /*e750*/  STL [R1+0x1274], R0 ;  /* 0x0012740001007387 */ /* 0x0001e80000100800 */
[----:B------:R1:W-:Y:S01]  /*e760*/  STL [R1+0x1270], R3 ;  /* 0x0012700301007387 */ /* 0x0003e20000100800 */
[----:B------:R-:W-:Y:S02]  /*e770*/  PRMT R248, RZ, 0x7610, R248 ;  /* 0x00007610fff87816 */ /* 0x000fe400000000f8 */
[----:B------:R-:W-:Y:S01]  /*e780*/  PRMT R242, RZ, 0x7610, R242 ;  /* 0x00007610fff27816 */ /* 0x000fe200000000f2 */
[----:B------:R-:W-:Y:S01]  /*e790*/  STL [R1+0x1894], R222 ;  /* 0x001894de01007387 */ /* 0x000fe20000100800 */
[----:B0-----:R-:W2:Y:S03]  /*e7a0*/  LDC R0, c[0x0][0x230] ;  /* 0x00008c00ff007b82 */ /* 0x001ea60000000800 */
[----:B------:R-:W-:Y:S01]  /*e7b0*/  STL [R1+0x1890], R221 ;  /* 0x001890dd01007387 */ /* 0x000fe20000100800 */
[----:B--2---:R-:W-:-:S05]  /*e7c0*/  IMAD R0, R2, -0x40, R0 ;  /* 0xffffffc002007824 */ /* 0x004fca00078e0200 */
[C---:B------:R-:W-:Y:S01]  /*e7d0*/  ISETP.GT.AND P0, PT, R0.reuse, RZ, PT ;  /* 0x000000ff0000720c */ /* 0x040fe20003f04270 */
[----:B------:R-:W-:Y:S01]  /*e7e0*/  STL [R1+0x189c], R224 ;  /* 0x00189ce001007387 */ /* 0x000fe20000100800 */
[----:B------:R-:W-:-:S11]  /*e7f0*/  ISETP.GT.AND P1, PT, R0, 0x1, PT ;  /* 0x000000010000780c */ /* 0x000fd60003f24270 */
[----:B------:R-:W-:Y:S02]  /*e800*/  @P0 IMAD.MOV.U32 R2, RZ, RZ, R222 ;  /* 0x000000ffff020224 */ /* 0x000fe400078e00de */
[----:B-1----:R-:W-:-:S05]  /*e810*/  @P0 IMAD.MOV.U32 R3, RZ, RZ, R221 ;  /* 0x000000ffff030224 */ /* 0x002fca00078e00dd */
[----:B------:R0:W2:Y:S04]  /*e820*/  @P0 LDG.E.U8 R232, desc[UR56][R2.64] ;  /* 0x0000003802e80981 */ /* 0x0000a8000c1e1100 */
[----:B------:R-:W-:Y:S01]  /*e830*/  STL [R1+0x1898], R223 ;  /* 0x001898df01007387 */ /* 0x000fe20000100800 */
[----:B0-----:R-:W-:Y:S02]  /*e840*/  @P0 IMAD.MOV.U32 R2, RZ, RZ, R224 ;  /* 0x000000ffff020224 */ /* 0x001fe400078e00e0 */
[----:B------:R-:W-:-:S05]  /*e850*/  @P0 IMAD.MOV.U32 R3, RZ, RZ, R223 ;  /* 0x000000ffff030224 */ /* 0x000fca00078e00df */
[----:B------:R0:W4:Y:S02]  /*e860*/  @P0 LDG.E.U8 R239, desc[UR56][R2.64] ;  /* 0x0000003802ef0981 */ /* 0x000124000c1e1100 */
[----:B0-----:R-:W-:Y:S02]  /*e870*/  @P0 IMAD.MOV.U32 R2, RZ, RZ, R226 ;  /* 0x000000ffff020224 */ /* 0x001fe400078e00e2 */
[----:B------:R-:W-:-:S05]  /*e880*/  @P0 IMAD.MOV.U32 R3, RZ, RZ, R225 ;  /* 0x000000ffff030224 */ /* 0x000fca00078e00e1 */
[----:B------:R0:W3:Y:S02]  /*e890*/  @P0 LDG.E.U8 R248, desc[UR56][R2.64] ;  /* 0x0000003802f80981 */ /* 0x0000e4000c1e1100 */
[----:B0-----:R-:W-:Y:S02]  /*e8a0*/  @P0 IMAD.MOV.U32 R2, RZ, RZ, R228 ;  /* 0x000000ffff020224 */ /* 0x001fe400078e00e4 */
[----:B------:R-:W-:-:S05]  /*e8b0*/  @P0 IMAD.MOV.U32 R3, RZ, RZ, R227 ;  /* 0x000000ffff030224 */ /* 0x000fca00078e00e3 */
[----:B------:R-:W2:Y:S04]  /*e8c0*/  @P0 LDG.E.U8 R242, desc[UR56][R2.64] ;  /* 0x0000003802f20981 */ /* 0x000ea8000c1e1100 */
[----:B----4-:R0:W-:Y:S04]  /*e8d0*/  STL [R1+0x544], R239 ;  /* 0x000544ef01007387 */ /* 0x0101e80000100800 */
[----:B0-----:R-:W4:Y:S04]  /*e8e0*/  LDL.LU R239, [R1+0x19b8] ;  /* 0x0019b80001ef7983 */ /* 0x001f280000300800 */
[----:B------:R-:W-:Y:S04]  /*e8f0*/  STL [R1+0x18a4], R226 ;  /* 0x0018a4e201007387 */ /* 0x000fe80000100800 */
[----:B------:R-:W-:Y:S04]  /*e900*/  STL [R1+0x18a0], R225 ;  /* 0x0018a0e101007387 */ /* 0x000fe80000100800 */
[----:B---3--:R0:W-:Y:S04]  /*e910*/  STL [R1+0x550], R248 ;  /* 0x000550f801007387 */ /* 0x0081e80000100800 */
[----:B0-----:R-:W3:Y:S04]  /*e920*/  LDL.LU R248, [R1+0x19b4] ;  /* 0x0019b40001f87983 */ /* 0x001ee80000300800 */
[----:B------:R-:W-:Y:S04]  /*e930*/  STL [R1+0x18ac], R228 ;  /* 0x0018ace401007387 */ /* 0x000fe80000100800 */
[----:B------:R-:W-:Y:S04]  /*e940*/  STL [R1+0x18a8], R227 ;  /* 0x0018a8e301007387 */ /* 0x000fe80000100800 */
[----:B--2---:R0:W-:Y:S04]  /*e950*/  STL [R1+0x558], R242 ;  /* 0x000558f201007387 */ /* 0x0041e80000100800 */
[----:B0-----:R-:W2:Y:S04]  /*e960*/  LDL.LU R242, [R1+0x19b0] ;  /* 0x0019b00001f27983 */ /* 0x001ea80000300800 */
[----:B------:R-:W4:Y:S04]  /*e970*/  LDL R2, [R1+0x1268] ;  /* 0x0012680001027983 */ /* 0x000f280000100800 */
[----:B------:R-:W4:Y:S01]  /*e980*/  LDL R3, [R1+0x126c] ;  /* 0x00126c0001037983 */ /* 0x000f220000100800 */
[----:B------:R-:W-:-:S02]  /*e990*/  PRMT R14, RZ, 0x7610, R14 ;  /* 0x00007610ff0e7816 */ /* 0x000fc4000000000e */
[----:B----4-:R-:W-:-:S04]  /*e9a0*/  @P1 LOP3.LUT R3, R3, R2, RZ, 0x3c, !PT ;  /* 0x0000000203031212 */ /* 0x010fc800078e3cff */
[----:B------:R-:W-:-:S04]  /*e9b0*/  @P1 LOP3.LUT R2, R3, R2, RZ, 0x3c, !PT ;  /* 0x0000000203021212 */ /* 0x000fc800078e3cff */
[----:B------:R-:W-:-:S05]  /*e9c0*/  @P1 LOP3.LUT R3, R3, R2, RZ, 0x3c, !PT ;  /* 0x0000000203031212 */ /* 0x000fca00078e3cff */
[----:B------:R0:W4:Y:S04]  /*e9d0*/  @P1 LDG.E.U8 R14, desc[UR56][R2.64] ;  /* 0x00000038020e1981 */ /* 0x000128000c1e1100 */
[----:B------:R-:W0:Y:S04]  /*e9e0*/  LDL R2, [R1+0x1260] ;  /* 0x0012600001027983 */ /* 0x000e280000100800 */
[----:B------:R-:W0:Y:S01]  /*e9f0*/  LDL R3, [R1+0x1264] ;  /* 0x0012640001037983 */ /* 0x000e220000100800 */
[----:B------:R-:W-:Y:S02]  /*ea00*/  PRMT R252, RZ, 0x7610, R252 ;  /* 0x00007610fffc7816 */ /* 0x000fe400000000fc */
[----:B0-----:R-:W-:-:S04]  /*ea10*/  @P1 LOP3.LUT R3, R3, R2, RZ, 0x3c, !PT ;  /* 0x0000000203031212 */ /* 0x001fc800078e3cff */
        /* <DEDUP_REMOVED lines=9> */
[----:B------:R-:W3:Y:S04]  /*eab0*/  @P1 LDG.E.U8 R204, desc[UR56][R2.64] ;  /* 0x0000003802cc1981 */ /* 0x000ee8000c1e1100 */
[----:B---3--:R0:W-:Y:S04]  /*eac0*/  STL [R1+0x524], R204 ;  /* 0x000524cc01007387 */ /* 0x0081e80000100800 */
[----:B0-----:R-:W3:Y:S04]  /*ead0*/  LDL.LU R204, [R1+0x19ac] ;  /* 0x0019ac0001cc7983 */ /* 0x001ee80000300800 */
[----:B------:R-:W2:Y:S04]  /*eae0*/  LDL R2, [R1+0x1250] ;  /* 0x0012500001027983 */ /* 0x000ea80000100800 */
[----:B------:R-:W2:Y:S01]  /*eaf0*/  LDL R3, [R1+0x1254] ;  /* 0x0012540001037983 */ /* 0x000ea20000100800 */
[----:B------:R-:W-:-:S02]  /*eb00*/  PRMT R202, RZ, 0x7610, R202 ;  /* 0x00007610ffca7816 */ /* 0x000fc400000000ca */
[----:B--2---:R-:W-:-:S04]  /*eb10*/  @P1 LOP3.LUT R3, R3, R2, RZ, 0x3c, !PT ;  /* 0x0000000203031212 */ /* 0x004fc800078e3cff */
[----:B------:R-:W-:-:S04]  /*eb20*/  @P1 LOP3.LUT R2, R3, R2, RZ, 0x3c, !PT ;  /* 0x0000000203021212 */ /* 0x000fc800078e3cff */
[----:B------:R-:W-:-:S05]  /*eb30*/  @P1 LOP3.LUT R3, R3, R2, RZ, 0x3c, !PT ;  /* 0x0000000203031212 */ /* 0x000fca00078e3cff */
[----:B------:R-:W2:Y:S01]  /*eb40*/  @P1 LDG.E.U8 R202, desc[UR56][R2.64] ;  /* 0x0000003802ca1981 */ /* 0x000ea2000c1e1100 */
[----:B------:R-:W-:-:S03]  /*eb50*/  ISETP.GT.AND P0, PT, R0, 0x2, PT ;  /* 0x000000020000780c */ /* 0x000fc60003f04270 */
        /* <DEDUP_REMOVED lines=17> */
[----:B0-----:R-:W2:Y:S04]  /*ec70*/  LDL.LU R203, [R1+0x19a4] ;  /* 0x0019a40001cb7983 */ /* 0x001ea80000300800 */
[----:B------:R-:W3:Y:S04]  /*ec80*/  LDL R2, [R1+0x1238] ;  /* 0x0012380001027983 */ /* 0x000ee80000100800 */
[----:B------:R-:W3:Y:S01]  /*ec90*/  LDL R3, [R1+0x123c] ;  /* 0x00123c0001037983 */ /* 0x000ee20000100800 */
[----:B------:R-:W-:-:S02]  /*eca0*/  PRMT R200, RZ, 0x7610, R200 ;  /* 0x00007610ffc87816 */ /* 0x000fc400000000c8 */
[----:B---3--:R-:W-:-:S04]  /*ecb0*/  @P0 LOP3.LUT R3, R3, R2, RZ, 0x3c, !PT ;  /* 0x0000000203030212 */ /* 0x008fc800078e3cff */
[----:B------:R-:W-:-:S04]  /*ecc0*/  @P0 LOP3.LUT R2, R3, R2, RZ, 0x3c, !PT ;  /* 0x0000000203020212 */ /* 0x000fc800078e3cff */
[----:B------:R-:W-:-:S05]  /*ecd0*/  @P0 LOP3.LUT R3, R3, R2, RZ, 0x3c, !PT ;  /* 0x0000000203030212 */ /* 0x000fca00078e3cff */
[----:B------:R-:W3:Y:S04]  /*ece0*/  @P0 LDG.E.U8 R200, desc[UR56][R2.64] ;  /* 0x0000003802c80981 */ /* 0x000ee8000c1e1100 */
[----:B---3--:R0:W-:Y:S04]  /*ecf0*/  STL [R1+0x54c], R200 ;  /* 0x00054cc801007387 */ /* 0x0081e80000100800 */
[----:B0-----:R-:W3:Y:S04]  /*ed00*/  LDL.LU R200, [R1+0x19a0] ;  /* 0x0019a00001c87983 */ /* 0x001ee80000300800 */
[----:B------:R-:W4:Y:S04]  /*ed10*/  LDL R2, [R1+0x1230] ;  /* 0x0012300001027983 */ /* 0x000f280000100800 */
[----:B------:R-:W4:Y:S01]  /*ed20*/  LDL R3, [R1+0x1234] ;  /* 0x0012340001037983 */ /* 0x000f220000100800 */
[----:B------:R-:W-:-:S02]  /*ed30*/  PRMT R201, RZ, 0x7610, R201 ;  /* 0x00007610ffc97816 */ /* 0x000fc400000000c9 */
[----:B----4-:R-:W-:-:S04]  /*ed40*/  @P0 LOP3.LUT R3, R3, R2, RZ, 0x3c, !PT ;  /* 0x0000000203030212 */ /* 0x010fc800078e3cff */
[----:B------:R-:W-:-:S04]  /*ed50*/  @P0 LOP3.LUT R2, R3, R2, RZ, 0x3c, !PT ;  /* 0x0000000203020212 */ /* 0x000fc800078e3cff */
[----:B------:R-:W-:-:S05]  /*ed60*/  @P0 LOP3.LUT R3, R3, R2, RZ, 0x3c, !PT ;  /* 0x0000000203030212 */ /* 0x000fca00078e3cff */
[----:B------:R-:W4:Y:S01]  /*ed70*/  @P0 LDG.E.U8 R201, desc[UR56][R2.64] ;  /* 0x0000003802c90981 */ /* 0x000f22000c1e1100 */
[----:B------:R-:W-:-:S03]  /*ed80*/  ISETP.GT.AND P1, PT, R0, 0x3, PT ;  /* 0x000000030000780c */ /* 0x000fc60003f24270 */
[----:B----4-:R0:W-:Y:S04]  /*ed90*/  STL [R1+0x554], R201 ;  /* 0x000554c901007387 */ /* 0x0101e80000100800 */
[----:B0-----:R-:W3:Y:S04]  /*eda0*/  LDL.LU R201, [R1+0x199c] ;  /* 0x00199c0001c97983 */ /* 0x001ee80000300800 */
        /* <DEDUP_REMOVED lines=20> */
[----:B------:R-:W2:Y:S04]  /*eef0*/  @P1 LDG.E.U8 R198, desc[UR56][R2.64] ;  /* 0x0000003802c61981 */ /* 0x000ea8000c1e1100 */
[----:B--2---:R0:W-:Y:S04]  /*ef00*/  STL [R1+0x518], R198 ;  /* 0x000518c601007387 */ /* 0x0041e80000100800 */
[----:B0-----:R-:W2:Y:S04]  /*ef10*/  LDL.LU R198, [R1+0x1998] ;  /* 0x0019980001c67983 */ /* 0x001ea80000300800 */
[----:B------:R-:W3:Y:S04]  /*ef20*/  LDL R2, [R1+0x1210] ;  /* 0x0012100001027983 */ /* 0x000ee80000100800 */
[----:B------:R-:W3:Y:S01]  /*ef30*/  LDL R3, [R1+0x1214] ;  /* 0x0012140001037983 */ /* 0x000ee20000100800 */
[----:B------:R-:W-:-:S02]  /*ef40*/  PRMT R199, RZ, 0x7610, R199 ;  /* 0x00007610ffc77816 */ /* 0x000fc400000000c7 */
[----:B---3--:R-:W-:-:S04]  /*ef50*/  @P1 LOP3.LUT R3, R3, R2, RZ, 0x3c, !PT ;  /* 0x0000000203031212 */ /* 0x008fc800078e3cff */
[----:B------:R-:W-:-:S04]  /*ef60*/  @P1 LOP3.LUT R2, R3, R2, RZ, 0x3c, !PT ;  /* 0x0000000203021212 */ /* 0x000fc800078e3cff */
[----:B------:R-:W-:-:S05]  /*ef70*/  @P1 LOP3.LUT R3, R3, R2, RZ, 0x3c, !PT ;  /* 0x0000000203031212 */ /* 0x000fca00078e3cff */
[----:B------:R-:W3:Y:S01]  /*ef80*/  @P1 LDG.E.U8 R199, desc[UR56][R2.64] ;  /* 0x0000003802c71981 */ /* 0x000ee2000c1e1100 */
[----:B------:R-:W-:-:S03]  /*ef90*/  ISETP.GT.AND P0, PT, R0, 0x4, PT ;  /* 0x000000040000780c */ /* 0x000fc60003f04270 */
        /* <DEDUP_REMOVED lines=8> */
[----:B------:R0:W3:Y:S04]  /*f020*/  @P0 LDG.E.U8 R230, desc[UR56][R2.64] ;  /* 0x0000003802e60981 */ /* 0x0000e8000c1e1100 */
[----:B------:R-:W0:Y:S04]  /*f030*/  LDL R2, [R1+0x1200] ;  /* 0x0012000001027983 */ /* 0x000e280000100800 */
[----:B------:R-:W0:Y:S01]  /*f040*/  LDL R3, [R1+0x1204] ;  /* 0x0012040001037983 */ /* 0x000e220000100800 */
[----:B------:R-:W-:Y:S02]  /*f050*/  PRMT R196, RZ, 0x7610, R196 ;  /* 0x00007610ffc47816 */ /* 0x000fe400000000c4 */
[----:B0-----:R-:W-:-:S04]  /*f060*/  @P0 LOP3.LUT R3, R3, R2, RZ, 0x3c, !PT ;  /* 0x0000000203030212 */ /* 0x001fc800078e3cff */
[----:B------:R-:W-:-:S04]  /*f070*/  @P0 LOP3.LUT R2, R3, R2, RZ, 0x3c, !PT ;  /* 0x0000000203020212 */ /* 0x000fc800078e3cff */
[----:B------:R-:W-:-:S05]  /*f080*/  @P0 LOP3.LUT R3, R3, R2, RZ, 0x3c, !PT ;  /* 0x0000000203030212 */ /* 0x000fca00078e3cff */
[----:B------:R-:W4:Y:S04]  /*f090*/  @P0 LDG.E.U8 R196, desc[UR56][R2.64] ;  /* 0x0000003802c40981 */ /* 0x000f28000c1e1100 */
[----:B----4-:R0:W-:Y:S04]  /*f0a0*/  STL [R1+0x530], R196 ;  /* 0x000530c401007387 */ /* 0x0101e80000100800 */
[----:B0-----:R-:W4:Y:S04]  /*f0b0*/  LDL.LU R196, [R1+0x1990] ;  /* 0x0019900001c47983 */ /* 0x001f280000300800 */
[----:B------:R-:W2:Y:S04]  /*f0c0*/  LDL R2, [R1+0x11f8] ;  /* 0x0011f80001027983 */ /* 0x000ea80000100800 */
[----:B------:R-:W2:Y:S01]  /*f0d0*/  LDL R3, [R1+0x11fc] ;  /* 0x0011fc0001037983 */ /* 0x000ea20000100800 */
[----:B------:R-:W-:-:S02]  /*f0e0*/  PRMT R197, RZ, 0x7610, R197 ;  /* 0x00007610ffc57816 */ /* 0x000fc400000000c5 */
[----:B--2---:R-:W-:-:S04]  /*f0f0*/  @P0 LOP3.LUT R3, R3, R2, RZ, 0x3c, !PT ;  /* 0x0000000203030212 */ /* 0x004fc800078e3cff */
[----:B------:R-:W-:-:S04]  /*f100*/  @P0 LOP3.LUT R2, R3, R2, RZ, 0x3c, !PT ;  /* 0x0000000203020212 */ /* 0x000fc800078e3cff */
[----:B------:R-:W-:-:S05]  /*f110*/  @P0 LOP3.LUT R3, R3, R2, RZ, 0x3c, !PT ;  /* 0x0000000203030212 */ /* 0x000fca00078e3cff */
[----:B------:R-:W2:Y:S04]  /*f120*/  @P0 LDG.E.U8 R197, desc[UR56][R2.64] ;  /* 0x0000003802c50981 */ /* 0x000ea8000c1e1100 */
[----:B--2---:R0:W-:Y:S04]  /*f130*/  STL [R1+0x548], R197 ;  /* 0x000548c501007387 */ /* 0x0041e80000100800 */
[----:B0-----:R-:W4:Y:S04]  /*f140*/  LDL.LU R197, [R1+0x198c] ;  /* 0x00198c0001c57983 */ /* 0x001f280000300800 */
        /* <DEDUP_REMOVED lines=32> */
[----:B0-----:R-:W2:Y:S04]  /*f350*/  LDL.LU R195, [R1+0x1984] ;  /* 0x0019840001c37983 */ /* 0x001ea80000300800 */
        /* <DEDUP_REMOVED lines=9> */
[----:B0-----:R-:W4:Y:S04]  /*f3f0*/  LDL.LU R192, [R1+0x1980] ;  /* 0x0019800001c07983 */ /* 0x001f280000300800 */
        /* <DEDUP_REMOVED lines=62> */
[----:B------:R-:W4:Y:S01]  /*f7e0*/  @P1 LDG.E.U8 R188, desc[UR56][R2.64] ;  /* 0x0000003802bc1981 */ /* 0x000f22000c1e1100 */
[----:B------:R-:W-:-:S03]  /*f7f0*/  ISETP.GT.AND P0, PT, R0, 0x8, PT ;  /* 0x000000080000780c */ /* 0x000fc60003f04270 */
        /* <DEDUP_REMOVED lines=8> */
[----:B------:R0:W2:Y:S04]  /*f880*/  @P0 LDG.E.U8 R4, desc[UR56][R2.64] ;  /* 0x0000003802040981 */ /* 0x0000a8000c1e1100 */
        /* <DEDUP_REMOVED lines=8> */
[----:B0-----:R-:W4:Y:S04]  /*f910*/  LDL.LU R189, [R1+0x196c] ;  /* 0x00196c0001bd7983 */ /* 0x001f280000300800 */
        /* <DEDUP_REMOVED lines=18> */
[----:B------:R-:W-:Y:S02]  /*fa40*/  ISETP.GT.AND P1, PT, R0, 0x9, PT ;  /* 0x000000090000780c */ /* 0x000fe40003f24270 */
[----:B------:R-:W-:-:S11]  /*fa50*/  PRMT R18, RZ, 0x7610, R18 ;  /* 0x00007610ff127816 */ /* 0x000fd60000000012 */
[----:B0-----:R-:W-:-:S04]  /*fa60*/  @P1 LOP3.LUT R3, R3, R2, RZ, 0x3c, !PT ;  /* 0x0000000203031212 */ /* 0x001fc800078e3cff */
        /* <DEDUP_REMOVED lines=113> */
[----:B------:R-:W4:Y:S04]  /*10180*/  @P0 LDG.E.U8 R180, desc[UR56][R2.64] ;  /* 0x0000003802b40981 */ /* 0x000f28000c1e1100 */
        /* <DEDUP_REMOVED lines=42> */
[----:B------:R-:W-:Y:S02]  /*10430*/  ISETP.GT.AND P0, PT, R0, 0xe, PT ;  /* 0x0000000e0000780c */ /* 0x000fe40003f04270 */
[----:B------:R-:W-:-:S11]  /*10440*/  PRMT R6, RZ, 0x7610, R6 ;  /* 0x00007610ff067816 */ /* 0x000fd60000000006 */
        /* <DEDUP_REMOVED lines=60> */
[----:B------:R-:W-:Y:S02]  /*10810*/  ISETP.GT.AND P0, PT, R0, 0x10, PT ;  /* 0x000000100000780c */ /* 0x000fe40003f04270 */
[----:B------:R-:W-:-:S11]  /*10820*/  PRMT R176, RZ, 0x7610, R176 ;  /* 0x00007610ffb07816 */ /* 0x000fd600000000b0 */
        /* <DEDUP_REMOVED lines=61> */
[----:B------:R-:W3:Y:S01]  /*10c00*/  @P1 LDG.E.U8 R172, desc[UR56][R2.64] ;  /* 0x0000003802ac1981 */ /* 0x000ee2000c1e1100 */
[----:B------:R-:W-:-:S03]  /*10c10*/  ISETP.GT.AND P0, PT, R0, 0x12, PT ;  /* 0x000000120000780c */ /* 0x000fc60003f04270 */
        /* <DEDUP_REMOVED lines=36> */
[----:B------:R-:W3:Y:S04]  /*10e60*/  LDL R2, [R1+0x1028] ;  /* 0x0010280001027983 */ /* 0x000ee80000100800 */
[----:B------:R-:W3:Y:S01]  /*10e70*/  LDL R3, [R1+0x102c] ;  /* 0x00102c0001037983 */ /* 0x000ee20000100800 */
[----:B------:R-:W-:Y:S02]  /*10e80*/  ISETP.GT.AND P1, PT, R0, 0x13, PT ;  /* 0x000000130000780c */ /* 0x000fe40003f24270 */
[----:B------:R-:W-:Y:S01]  /*10e90*/  PRMT R242, RZ, 0x7610, R242 ;  /* 0x00007610fff27816 */ /* 0x000fe200000000f2 */
[----:B----4-:R0:W-:Y:S10]  /*10ea0*/  STL [R1+0x18b8], R218 ;  /* 0x0018b8da01007387 */ /* 0x0101f40000100800 */
[----:B---3--:R-:W-:-:S04]  /*10eb0*/  @P1 LOP3.LUT R3, R3, R2, RZ, 0x3c, !PT ;  /* 0x0000000203031212 */ /* 0x008fc800078e3cff */
[----:B------:R-:W-:-:S04]  /*10ec0*/  @P1 LOP3.LUT R2, R3, R2, RZ, 0x3c, !PT ;  /* 0x0000000203021212 */ /* 0x000fc800078e3cff */
[----:B------:R-:W-:-:S05]  /*10ed0*/  @P1 LOP3.LUT R3, R3, R2, RZ, 0x3c, !PT ;  /* 0x0000000203031212 */ /* 0x000fca00078e3cff */
[----:B------:R1:W3:Y:S04]  /*10ee0*/  @P1 LDG.E.U8 R242, desc[UR56][R2.64] ;  /* 0x0000003802f21981 */ /* 0x0002e8000c1e1100 */
[----:B------:R-:W1:Y:S04]  /*10ef0*/  LDL R2, [R1+0x1020] ;  /* 0x0010200001027983 */ /* 0x000e680000100800 */
[----:B------:R-:W1:Y:S01]  /*10f00*/  LDL R3, [R1+0x1024] ;  /* 0x0010240001037983 */ /* 0x000e620000100800 */
[----:B0-----:R-:W-:Y:S02]  /*10f10*/  PRMT R218, RZ, 0x7610, R218 ;  /* 0x00007610ffda7816 */ /* 0x001fe400000000da */
[----:B-1----:R-:W-:-:S04]  /*10f20*/  @P1 LOP3.LUT R3, R3, R2, RZ, 0x3c, !PT ;  /* 0x0000000203031212 */ /* 0x002fc800078e3cff */
        /* <DEDUP_REMOVED lines=112> */
[----:B------:R-:W0:Y:S01]  /*11630*/  LDL R3, [R1+0xfbc] ;  /* 0x000fbc0001037983 */ /* 0x000e220000100800 */
[----:B------:R-:W-:Y:S01]  /*11640*/  PRMT R159, RZ, 0x7610, R159 ;  /* 0x00007610ff9f7816 */ /* 0x000fe2000000009f */
[----:B0-----:R-:W-:Y:S02]  /*11650*/  @P0 IMAD.MOV.U32 R2, RZ, RZ, R3 ;  /* 0x000000ffff020224 */ /* 0x001fe400078e0003 */
[----:B------:R-:W-:-:S05]  /*11660*/  @P0 IMAD.MOV.U32 R3, RZ, RZ, R206 ;  /* 0x000000ffff030224 */ /* 0x000fca00078e00ce */
[----:B------:R-:W3:Y:S04]  /*11670*/  @P0 LDG.E.U8 R159, desc[UR56][R2.64] ;  /* 0x00000038029f0981 */ /* 0x000ee8000c1e1100 */
[----:B--2---:R0:W-:Y:S04]  /*11680*/  STL [R1+0x800], R215 ;  /* 0x000800d701007387 */ /* 0x0041e80000100800 */
[----:B0-----:R-:W2:Y:S04]  /*11690*/  LDL R215, [R1+0xf90] ;  /* 0x000f900001d77983 */ /* 0x001ea80000100800 */
[----:B---3--:R0:W-:Y:S04]  /*116a0*/  STL [R1+0x818], R159 ;  /* 0x0008189f01007387 */ /* 0x0081e80000100800 */
[----:B0-----:R-:W4:Y:S04]  /*116b0*/  LDL.LU R159, [R1+0x18f4] ;  /* 0x0018f400019f7983 */ /* 0x001f280000300800 */
[----:B------:R-:W3:Y:S01]  /*116c0*/  LDL R3, [R1+0xfb4] ;  /* 0x000fb40001037983 */ /* 0x000ee20000100800 */
[----:B------:R-:W-:Y:S01]  /*116d0*/  PRMT R156, RZ, 0x7610, R156 ;  /* 0x00007610ff9c7816 */ /* 0x000fe2000000009c */
[----:B---3--:R-:W-:-:S02]  /*116e0*/  @P0 IMAD.MOV.U32 R2, RZ, RZ, R3 ;  /* 0x000000ffff020224 */ /* 0x008fc400078e0003 */
[----:B------:R-:W-:-:S05]  /*116f0*/  @P0 IMAD.MOV.U32 R3, RZ, RZ, R208 ;  /* 0x000000ffff030224 */ /* 0x000fca00078e00d0 */
[----:B------:R-:W3:Y:S01]  /*11700*/  @P0 LDG.E.U8 R156, desc[UR56][R2.64] ;  /* 0x00000038029c0981 */ /* 0x000ee2000c1e1100 */
[----:B------:R-:W-:-:S03]  /*11710*/  ISETP.GT.AND P1, PT, R0, 0x17, PT ;  /* 0x000000170000780c */ /* 0x000fc60003f24270 */
[----:B---3--:R0:W-:Y:S04]  /*11720*/  STL [R1+0x844], R156 ;  /* 0x0008449c01007387 */ /* 0x0081e80000100800 */
[----:B0-----:R-:W3:Y:S04]  /*11730*/  LDL.LU R156, [R1+0x18f0] ;  /* 0x0018f000019c7983 */ /* 0x001ee80000300800 */
[----:B------:R-:W2:Y:S01]  /*11740*/  LDL R3, [R1+0xfac] ;  /* 0x000fac0001037983 */ /* 0x000ea20000100800 */
[----:B------:R-:W-:Y:S01]  /*11750*/  PRMT R157, RZ, 0x7610, R157 ;  /* 0x00007610ff9d7816 */ /* 0x000fe2000000009d */
[----:B--2---:R-:W-:-:S02]  /*11760*/  @P1 IMAD.MOV.U32 R2, RZ, RZ, R3 ;  /* 0x000000ffff021224 */ /* 0x004fc400078e0003 */
[----:B------:R-:W-:-:S05]  /*11770*/  @P1 IMAD.MOV.U32 R3, RZ, RZ, R210 ;  /* 0x000000ffff031224 */ /* 0x000fca00078e00d2 */
[----:B------:R-:W2:Y:S04]  /*11780*/  @P1 LDG.E.U8 R157, desc[UR56][R2.64] ;  /* 0x00000038029d1981 */ /* 0x000ea8000c1e1100 */
[----:B--2---:R0:W-:Y:S04]  /*11790*/  STL [R1+0x760], R157 ;  /* 0x0007609d01007387 */ /* 0x0041e80000100800 */
[----:B0-----:R-:W3:Y:S04]  /*117a0*/  LDL.LU R157, [R1+0x18ec] ;  /* 0x0018ec00019d7983 */ /* 0x001ee80000300800 */
[----:B------:R-:W2:Y:S01]  /*117b0*/  LDL R3, [R1+0xfa4] ;  /* 0x000fa40001037983 */ /* 0x000ea20000100800 */
[----:B------:R-:W-:Y:S01]  /*117c0*/  PRMT R154, RZ, 0x7610, R154 ;  /* 0x00007610ff9a7816 */ /* 0x000fe2000000009a */
[----:B--2---:R-:W-:-:S02]  /*117d0*/  @P1 IMAD.MOV.U32 R2, RZ, RZ, R3 ;  /* 0x000000ffff021224 */ /* 0x004fc400078e0003 */
[----:B------:R-:W-:-:S05]  /*117e0*/  @P1 IMAD.MOV.U32 R3, RZ, RZ, R212 ;  /* 0x000000ffff031224 */ /* 0x000fca00078e00d4 */
[----:B------:R-:W2:Y:S04]  /*117f0*/  @P1 LDG.E.U8 R154, desc[UR56][R2.64] ;  /* 0x00000038029a1981 */ /* 0x000ea8000c1e1100 */
[----:B--2---:R0:W-:Y:S04]  /*11800*/  STL [R1+0x798], R154 ;  /* 0x0007989a01007387 */ /* 0x0041e80000100800 */
[----:B0-----:R-:W2:Y:S04]  /*11810*/  LDL.LU R154, [R1+0x18e8] ;  /* 0x0018e800019a7983 */ /* 0x001ea80000300800 */
[----:B------:R-:W4:Y:S01]  /*11820*/  LDL R3, [R1+0xf9c] ;  /* 0x000f9c0001037983 */ /* 0x000f220000100800 */
[----:B------:R-:W-:-:S02]  /*11830*/  PRMT R155, RZ, 0x7610, R155 ;  /* 0x00007610ff9b7816 */ /* 0x000fc4000000009b */
[----:B------:R-:W-:Y:S01]  /*11840*/  PRMT R152, RZ, 0x7610, R152 ;  /* 0x00007610ff987816 */ /* 0x000fe20000000098 */
[----:B----4-:R-:W-:Y:S02]  /*11850*/  @P1 IMAD.MOV.U32 R2, RZ, RZ, R3 ;  /* 0x000000ffff021224 */ /* 0x010fe400078e0003 */
[----:B------:R-:W-:-:S05]  /*11860*/  @P1 IMAD.MOV.U32 R3, RZ, RZ, R214 ;  /* 0x000000ffff031224 */ /* 0x000fca00078e00d6 */
[----:B------:R0:W4:Y:S02]  /*11870*/  @P1 LDG.E.U8 R155, desc[UR56][R2.64] ;  /* 0x00000038029b1981 */ /* 0x000124000c1e1100 */
[----:B0-----:R-:W-:Y:S02]  /*11880*/  @P1 IMAD.MOV.U32 R2, RZ, RZ, R205 ;  /* 0x000000ffff021224 */ /* 0x001fe400078e00cd */
[----:B------:R-:W-:-:S05]  /*11890*/  @P1 IMAD.MOV.U32 R3, RZ, RZ, R215 ;  /* 0x000000ffff031224 */ /* 0x000fca00078e00d7 */
[----:B------:R-:W3:Y:S04]  /*118a0*/  @P1 LDG.E.U8 R152, desc[UR56][R2.64] ;  /* 0x0000003802981981 */ /* 0x000ee8000c1e1100 */
[----:B----4-:R0:W-:Y:S04]  /*118b0*/  STL [R1+0x7c4], R155 ;  /* 0x0007c49b01007387 */ /* 0x0101e80000100800 */
[----:B0-----:R-:W2:Y:S04]  /*118c0*/  LDL.LU R155, [R1+0x18e4] ;  /* 0x0018e400019b7983 */ /* 0x001ea80000300800 */
[----:B------:R-:W4:Y:S04]  /*118d0*/  LDL.LU R215, [R1+0xf6c] ;  /* 0x000f6c0001d77983 */ /* 0x000f280000300800 */
[----:B---3--:R0:W-:Y:S04]  /*118e0*/  STL [R1+0x7f4], R152 ;  /* 0x0007f49801007387 */ /* 0x0081e80000100800 */
[----:B0-----:R-:W3:Y:S04]  /*118f0*/  LDL.LU R152, [R1+0x18e0] ;  /* 0x0018e00001987983 */ /* 0x001ee80000300800 */
[----:B------:R-:W2:Y:S01]  /*11900*/  LDL R3, [R1+0xf88] ;  /* 0x000f880001037983 */ /* 0x000ea20000100800 */
[----:B------:R-:W-:-:S02]  /*11910*/  ISETP.GT.AND P0, PT, R0, 0x18, PT ;  /* 0x000000180000780c */ /* 0x000fc40003f04270 */
[----:B------:R-:W-:-:S11]  /*11920*/  PRMT R153, RZ, 0x7610, R153 ;  /* 0x00007610ff997816 */ /* 0x000fd60000000099 */
[----:B------:R-:W-:-:S05]  /*11930*/  @P0 IMAD.MOV.U32 R2, RZ, RZ, R207 ;  /* 0x000000ffff020224 */ /* 0x000fca00078e00cf */
[----:B--2---:R-:W2:Y:S01]  /*11940*/  @P0 LDG.E.U8 R153, desc[UR56][R2.64] ;  /* 0x0000003802990981 */ /* 0x004ea2000c1e1100 */
[----:B------:R-:W-:-:S03]  /*11950*/  PRMT R23, RZ, 0x7610, R23 ;  /* 0x00007610ff177816 */ /* 0x000fc60000000017 */
[----:B--2---:R0:W-:Y:S04]  /*11960*/  STL [R1+0x808], R153 ;  /* 0x0008089901007387 */ /* 0x0041e80000100800 */
[----:B0-----:R-:W3:Y:S04]  /*11970*/  LDL.LU R153, [R1+0x18dc] ;  /* 0x0018dc0001997983 */ /* 0x001ee80000300800 */
[----:B------:R-:W2:Y:S01]  /*11980*/  LDL R3, [R1+0xf80] ;  /* 0x000f800001037983 */ /* 0x000ea20000100800 */
[----:B------:R-:W-:-:S05]  /*11990*/  @P0 IMAD.MOV.U32 R2, RZ, RZ, R209 ;  /* 0x000000ffff020224 */ /* 0x000fca00078e00d1 */
[----:B--2---:R-:W2:Y:S01]  /*119a0*/  @P0 LDG.E.U8 R23, desc[UR56][R2.64] ;  /* 0x0000003802170981 */ /* 0x004ea2000c1e1100 */
[----:B------:R-:W-:-:S03]  /*119b0*/  PRMT R22, RZ, 0x7610, R22 ;  /* 0x00007610ff167816 */ /* 0x000fc60000000016 */
[----:B--2---:R0:W-:Y:S04]  /*119c0*/  STL [R1+0x828], R23 ;  /* 0x0008281701007387 */ /* 0x0041e80000100800 */
[----:B0-----:R-:W2:Y:S04]  /*119d0*/  LDL.LU R23, [R1+0x18d8] ;  /* 0x0018d80001177983 */ /* 0x001ea80000300800 */
[----:B------:R-:W4:Y:S01]  /*119e0*/  LDL R3, [R1+0xf78] ;  /* 0x000f780001037983 */ /* 0x000f220000100800 */
[----:B------:R-:W-:-:S05]  /*119f0*/  @P0 IMAD.MOV.U32 R2, RZ, RZ, R211 ;  /* 0x000000ffff020224 */ /* 0x000fca00078e00d3 */
[----:B----4-:R-:W4:Y:S01]  /*11a00*/  @P0 LDG.E.U8 R22, desc[UR56][R2.64] ;  /* 0x0000003802160981 */ /* 0x010f22000c1e1100 */
[----:B------:R-:W-:-:S03]  /*11a10*/  PRMT R20, RZ, 0x7610, R20 ;  /* 0x00007610ff147816 */ /* 0x000fc60000000014 */
[----:B----4-:R0:W-:Y:S04]  /*11a20*/  STL [R1+0x854], R22 ;  /* 0x0008541601007387 */ /* 0x0101e80000100800 */
[----:B0-----:R-:W4:Y:S04]  /*11a30*/  LDL.LU R22, [R1+0x18d4] ;  /* 0x0018d40001167983 */ /* 0x001f280000300800 */
[----:B------:R-:W3:Y:S01]  /*11a40*/  LDL R3, [R1+0xf70] ;  /* 0x000f700001037983 */ /* 0x000ee20000100800 */
[----:B------:R-:W-:-:S05]  /*11a50*/  @P0 IMAD.MOV.U32 R2, RZ, RZ, R213 ;  /* 0x000000ffff020224 */ /* 0x000fca00078e00d5 */
[----:B---3--:R-:W3:Y:S01]  /*11a60*/  @P0 LDG.E.U8 R20, desc[UR56][R2.64] ;  /* 0x0000003802140981 */ /* 0x008ee2000c1e1100 */
[----:B------:R-:W-:Y:S02]  /*11a70*/  ISETP.GT.AND P1, PT, R0, 0x19, PT ;  /* 0x000000190000780c */ /* 0x000fe40003f24270 */
[----:B------:R-:W-:Y:S01]  /*11a80*/  PRMT R21, RZ, 0x7610, R21 ;  /* 0x00007610ff157816 */ /* 0x000fe20000000015 */
[----:B---3--:R0:W-:Y:S04]  /*11a90*/  STL [R1+0x864], R20 ;  /* 0x0008641401007387 */ /* 0x0081e80000100800 */
[----:B0-----:R-:W3:Y:S04]  /*11aa0*/  LDL.LU R20, [R1+0x18d0] ;  /* 0x0018d00001147983 */ /* 0x001ee80000300800 */
[----:B------:R-:W2:Y:S02]  /*11ab0*/  LDL R3, [R1+0xf68] ;  /* 0x000f680001037983 */ /* 0x000ea40000100800 */
[----:B------:R-:W-:-:S02]  /*11ac0*/  @P1 IMAD.MOV.U32 R2, RZ, RZ, R215 ;  /* 0x000000ffff021224 */ /* 0x000fc400078e00d7 */
[----:B------:R-:W-:Y:S04]  /*11ad0*/  STL.64 [R1+0x1688], R214 ;  /* 0x001688d601007387 */ /* 0x000fe80000100a00 */
[----:B------:R-:W-:Y:S04]  /*11ae0*/  STL.64 [R1+0x1680], R212 ;  /* 0x001680d401007387 */ /* 0x000fe80000100a00 */
[----:B------:R-:W-:Y:S04]  /*11af0*/  STL.64 [R1+0x1678], R210 ;  /* 0x001678d201007387 */ /* 0x000fe80000100a00 */
[----:B------:R-:W-:Y:S04]  /*11b00*/  STL.64 [R1+0x1670], R208 ;  /* 0x001670d001007387 */ /* 0x000fe80000100a00 */
[----:B------:R-:W-:Y:S04]  /*11b10*/  STL.64 [R1+0x1668], R206 ;  /* 0x001668ce01007387 */ /* 0x000fe80000100a00 */
[----:B------:R-:W-:Y:S04]  /*11b20*/  STL.64 [R1+0x1660], R204 ;  /* 0x001660cc01007387 */ /* 0x000fe80000100a00 */
[----:B--2---:R-:W2:Y:S04]  /*11b30*/  @P1 LDG.E.U8 R21, desc[UR56][R2.64] ;  /* 0x0000003802151981 */ /* 0x004ea8000c1e1100 */
[----:B------:R-:W-:Y:S04]  /*11b40*/  STL.64 [R1+0x1658], R202 ;  /* 0x001658ca01007387 */ /* 0x000fe80000100a00 */
        /* <DEDUP_REMOVED lines=25> */
[----:B--2---:R0:W-:Y:S04]  /*11ce0*/  STL [R1+0x7a4], R21 ;  /* 0x0007a41501007387 */ /* 0x0041e80000100800 */
[----:B0-----:R-:W2:Y:S04]  /*11cf0*/  LDL.LU R21, [R1+0x18cc] ;  /* 0x0018cc0001157983 */ /* 0x001ea80000300800 */
[----:B------:R-:W4:Y:S04]  /*11d00*/  LDL R2, [R1+0xf60] ;  /* 0x000f600001027983 */ /* 0x000f280000100800 */
[----:B------:R-:W4:Y:S01]  /*11d10*/  LDL R3, [R1+0xf64] ;  /* 0x000f640001037983 */ /* 0x000f220000100800 */
[----:B------:R-:W-:-:S03]  /*11d20*/  PRMT R19, RZ, 0x7610, R19 ;  /* 0x00007610ff137816 */ /* 0x000fc60000000013 */
[----:B------:R-:W3:Y:S04]  /*11d30*/  LDL R207, [R1+0xf44] ;  /* 0x000f440001cf7983 */ /* 0x000ee80000100800 */
[----:B------:R-:W2:Y:S04]  /*11d40*/  LDL R202, [R1+0xf38] ;  /* 0x000f380001ca7983 */ /* 0x000ea80000100800 */
[----:B------:R-:W2:Y:S01]  /*11d50*/  LDL R196, [R1+0xf3c] ;  /* 0x000f3c0001c47983 */ /* 0x000ea20000100800 */
        /* <DEDUP_REMOVED lines=32> */
[----:B------:R-:W-:-:S03]  /*11f60*/  PRMT R205, RZ, 0x7610, R205 ;  /* 0x00007610ffcd7816 */ /* 0x000fc600000000cd */
[----:B----4-:R0:W-:Y:S04]  /*11f70*/  STL [R1+0x838], R16 ;  /* 0x0008381001007387 */ /* 0x0101e80000100800 */
[----:B0-----:R-:W4:Y:S04]  /*11f80*/  LDL.LU R16, [R1+0x18bc] ;  /* 0x0018bc0001107983 */ /* 0x001f280000300800 */
[----:B------:R-:W3:Y:S01]  /*11f90*/  LDL R3, [R1+0xf40] ;  /* 0x000f400001037983 */ /* 0x000ee20000100800 */
[----:B------:R-:W-:Y:S01]  /*11fa0*/  @P0 IMAD.MOV.U32 R2, RZ, RZ, R207 ;  /* 0x000000ffff020224 */ /* 0x000fe200078e00cf */
[----:B------:R-:W-:-:S02]  /*11fb0*/  PRMT R216, RZ, 0x7610, R216 ;  /* 0x00007610ffd87816 */ /* 0x000fc400000000d8 */
[----:B------:R-:W2:Y:S04]  /*11fc0*/  LDL R207, [R1+0xf18] ;  /* 0x000f180001cf7983 */ /* 0x000ea80000100800 */
[----:B---3--:R0:W3:Y:S02]  /*11fd0*/  @P0 LDG.E.U8 R205, desc[UR56][R2.64] ;  /* 0x0000003802cd0981 */ /* 0x0080e4000c1e1100 */
[----:B0-----:R-:W-:Y:S02]  /*11fe0*/  @P0 IMAD.MOV.U32 R2, RZ, RZ, R196 ;  /* 0x000000ffff020224 */ /* 0x001fe400078e00c4 */
[----:B------:R-:W-:-:S05]  /*11ff0*/  @P0 IMAD.MOV.U32 R3, RZ, RZ, R202 ;  /* 0x000000ffff030224 */ /* 0x000fca00078e00ca */
[----:B------:R-:W4:Y:S04]  /*12000*/  @P0 LDG.E.U8 R216, desc[UR56][R2.64] ;  /* 0x0000003802d80981 */ /* 0x000f28000c1e1100 */
[----:B---3--:R0:W-:Y:S04]  /*12010*/  STL [R1+0x85c], R205 ;  /* 0x00085ccd01007387 */ /* 0x0081e80000100800 */
[----:B------:R-:W3:Y:S04]  /*12020*/  LDL R2, [R1+0xf30] ;  /* 0x000f300001027983 */ /* 0x000ee80000100800 */
[----:B------:R-:W3:Y:S01]  /*12030*/  LDL R3, [R1+0xf34] ;  /* 0x000f340001037983 */ /* 0x000ee20000100800 */
[----:B------:R-:W-:-:S03]  /*12040*/  PRMT R181, RZ, 0x7610, R181 ;  /* 0x00007610ffb57816 */ /* 0x000fc600000000b5 */
[----:B0-----:R-:W2:Y:S04]  /*12050*/  LDL R205, [R1+0xf1c] ;  /* 0x000f1c0001cd7983 */ /* 0x001ea80000100800 */
[----:B------:R-:W2:Y:S04]  /*12060*/  LDL R202, [R1+0xf10] ;  /* 0x000f100001ca7983 */ /* 0x000ea80000100800 */
[----:B------:R-:W2:Y:S04]  /*12070*/  LDL R196, [R1+0xf14] ;  /* 0x000f140001c47983 */ /* 0x000ea80000100800 */
[----:B----4-:R0:W-:Y:S01]  /*12080*/  STL [R1+0x18b4], R216 ;  /* 0x0018b4d801007387 */ /* 0x0101e20000100800 */
[----:B---3--:R-:W-:-:S04]  /*12090*/  @P0 LOP3.LUT R3, R3, R2, RZ, 0x3c, !PT ;  /* 0x0000000203030212 */ /* 0x008fc800078e3cff */
[----:B------:R-:W-:-:S04]  /*120a0*/  @P0 LOP3.LUT R2, R3, R2, RZ, 0x3c, !PT ;  /* 0x0000000203020212 */ /* 0x000fc800078e3cff */
[----:B------:R-:W-:-:S05]  /*120b0*/  @P0 LOP3.LUT R3, R3, R2, RZ, 0x3c, !PT ;  /* 0x0000000203030212 */ /* 0x000fca00078e3cff */
[----:B------:R-:W3:Y:S04]  /*120c0*/  @P0 LDG.E.U8 R181, desc[UR56][R2.64] ;  /* 0x0000003802b50981 */ /* 0x000ee8000c1e1100 */
[----:B------:R-:W4:Y:S04]  /*120d0*/  LDL R2, [R1+0xf28] ;  /* 0x000f280001027983 */ /* 0x000f280000100800 */
[----:B------:R-:W4:Y:S01]  /*120e0*/  LDL R3, [R1+0xf2c] ;  /* 0x000f2c0001037983 */ /* 0x000f220000100800 */
[----:B------:R-:W-:Y:S02]  /*120f0*/  ISETP.GT.AND P1, PT, R0, 0x1b, PT ;  /* 0x0000001b0000780c */ /* 0x000fe40003f24270 */
[----:B0-----:R-:W-:Y:S01]  /*12100*/  PRMT R216, RZ, 0x7610, R216 ;  /* 0x00007610ffd87816 */ /* 0x001fe200000000d8 */
[----:B---3--:R0:W-:Y:S10]  /*12110*/  STL [R1+0x18b0], R181 ;  /* 0x0018b0b501007387 */ /* 0x0081f40000100800 */
[----:B----4-:R-:W-:-:S04]  /*12120*/  @P1 LOP3.LUT R3, R3, R2, RZ, 0x3c, !PT ;  /* 0x0000000203031212 */ /* 0x010fc800078e3cff */
[----:B------:R-:W-:-:S04]  /*12130*/  @P1 LOP3.LUT R2, R3, R2, RZ, 0x3c, !PT ;  /* 0x0000000203021212 */ /* 0x000fc800078e3cff */
[----:B------:R-:W-:-:S05]  /*12140*/  @P1 LOP3.LUT R3, R3, R2, RZ, 0x3c, !PT ;  /* 0x0000000203031212 */ /* 0x000fca00078e3cff */
[----:B------:R1:W3:Y:S04]  /*12150*/  @P1 LDG.E.U8 R216, desc[UR56][R2.64] ;  /* 0x0000003802d81981 */ /* 0x0002e8000c1e1100 */
[----:B------:R-:W1:Y:S04]  /*12160*/  LDL R2, [R1+0xf20] ;  /* 0x000f200001027983 */ /* 0x000e680000100800 */
[----:B------:R-:W1:Y:S01]  /*12170*/  LDL R3, [R1+0xf24] ;  /* 0x000f240001037983 */ /* 0x000e620000100800 */
[----:B0-----:R-:W-:Y:S02]  /*12180*/  PRMT R181, RZ, 0x7610, R181 ;  /* 0x00007610ffb57816 */ /* 0x001fe400000000b5 */
[----:B------:R-:W-:-:S02]  /*12190*/  PRMT R158, RZ, 0x7610, R158 ;  /* 0x00007610ff9e7816 */ /* 0x000fc4000000009e */
[----:B------:R-:W-:Y:S02]  /*121a0*/  PRMT R166, RZ, 0x7610, R166 ;  /* 0x00007610ffa67816 */ /* 0x000fe400000000a6 */
[----:B-1----:R-:W-:-:S04]  /*121b0*/  @P1 LOP3.LUT R3, R3, R2, RZ, 0x3c, !PT ;  /* 0x0000000203031212 */ /* 0x002fc800078e3cff */
[----:B------:R-:W-:-:S04]  /*121c0*/  @P1 LOP3.LUT R2, R3, R2, RZ, 0x3c, !PT ;  /* 0x0000000203021212 */ /* 0x000fc800078e3cff */
[----:B------:R-:W-:-:S05]  /*121d0*/  @P1 LOP3.LUT R3, R3, R2, RZ, 0x3c, !PT ;  /* 0x0000000203031212 */ /* 0x000fca00078e3cff */
[----:B------:R2:W4:Y:S02]  /*121e0*/  @P1 LDG.E.U8 R181, desc[UR56][R2.64] ;  /* 0x0000003802b51981 */ /* 0x000524000c1e1100 */
[----:B--2---:R-:W-:Y:S02]  /*121f0*/  @P1 IMAD.MOV.U32 R2, RZ, RZ, R205 ;  /* 0x000000ffff021224 */ /* 0x004fe400078e00cd */
[----:B------:R-:W-:Y:S01]  /*12200*/  @P1 IMAD.MOV.U32 R3, RZ, RZ, R207 ;  /* 0x000000ffff031224 */ /* 0x000fe200078e00cf */
[----:B------:R-:W-:Y:S01]  /*12210*/  ISETP.GT.AND P0, PT, R0, 0x1c, PT ;  /* 0x0000001c0000780c */ /* 0x000fe20003f04270 */
[----:B------:R-:W2:Y:S04]  /*12220*/  LDL R207, [R1+0xef0] ;  /* 0x000ef00001cf7983 */ /* 0x000ea80000100800 */
[----:B------:R0:W4:Y:S01]  /*12230*/  @P1 LDG.E.U8 R158, desc[UR56][R2.64] ;  /* 0x00000038029e1981 */ /* 0x000122000c1e1100 */
[----:B------:R-:W-:-:S02]  /*12240*/  PRMT R163, RZ, 0x7610, R163 ;  /* 0x00007610ffa37816 */ /* 0x000fc400000000a3 */
[----:B------:R-:W-:Y:S01]  /*12250*/  PRMT R171, RZ, 0x7610, R171 ;  /* 0x00007610ffab7816 */ /* 0x000fe200000000ab */
[----:B------:R-:W3:Y:S01]  /*12260*/  LDL R205, [R1+0xef4] ;  /* 0x000ef40001cd7983 */ /* 0x000ee20000100800 */
[----:B0-----:R-:W-:Y:S02]  /*12270*/  @P1 IMAD.MOV.U32 R2, RZ, RZ, R196 ;  /* 0x000000ffff021224 */ /* 0x001fe400078e00c4 */
[----:B------:R-:W-:Y:S01]  /*12280*/  @P1 IMAD.MOV.U32 R3, RZ, RZ, R202 ;  /* 0x000000ffff031224 */ /* 0x000fe200078e00ca */
[----:B------:R-:W-:Y:S01]  /*12290*/  PRMT R219, RZ, 0x7610, R219 ;  /* 0x00007610ffdb7816 */ /* 0x000fe200000000db */
[----:B------:R-:W4:Y:S04]  /*122a0*/  LDL R202, [R1+0xee8] ;  /* 0x000ee80001ca7983 */ /* 0x000f280000100800 */
[----:B------:R0:W4:Y:S01]  /*122b0*/  @P1 LDG.E.U8 R166, desc[UR56][R2.64] ;  /* 0x0000003802a61981 */ /* 0x000122000c1e1100 */
[----:B------:R-:W-:-:S03]  /*122c0*/  PRMT R203, RZ, 0x7610, R203 ;  /* 0x00007610ffcb7816 */ /* 0x000fc600000000cb */
[----:B------:R-:W4:Y:S04]  /*122d0*/  LDL R196, [R1+0xeec] ;  /* 0x000eec0001c47983 */ /* 0x000f280000100800 */
[----:B------:R-:W0:Y:S04]  /*122e0*/  LDL R2, [R1+0xf08] ;  /* 0x000f080001027983 */ /* 0x000e280000100800 */
[----:B------:R-:W0:Y:S02]  /*122f0*/  LDL R3, [R1+0xf0c] ;  /* 0x000f0c0001037983 */ /* 0x000e240000100800 */
[----:B0-----:R-:W-:-:S04]  /*12300*/  @P0 LOP3.LUT R3, R3, R2, RZ, 0x3c, !PT ;  /* 0x0000000203030212 */ /* 0x001fc800078e3cff */
[----:B------:R-:W-:-:S04]  /*12310*/  @P0 LOP3.LUT R2, R3, R2, RZ, 0x3c, !PT ;  /* 0x0000000203020212 */ /* 0x000fc800078e3cff */
[----:B------:R-:W-:-:S05]  /*12320*/  @P0 LOP3.LUT R3, R3, R2, RZ, 0x3c, !PT ;  /* 0x0000000203030212 */ /* 0x000fca00078e3cff */
[----:B------:R0:W4:Y:S04]  /*12330*/  @P0 LDG.E.U8 R163, desc[UR56][R2.64] ;  /* 0x0000003802a30981 */ /* 0x000128000c1e1100 */
        /* <DEDUP_REMOVED lines=11> */
[----:B------:R3:W4:Y:S02]  /*123f0*/  @P0 LDG.E.U8 R219, desc[UR56][R2.64] ;  /* 0x0000003802db0981 */ /* 0x000724000c1e1100 */
[----:B---3--:R-:W-:Y:S02]  /*12400*/  @P0 IMAD.MOV.U32 R2, RZ, RZ, R205 ;  /* 0x000000ffff020224 */ /* 0x008fe400078e00cd */
[----:B--2---:R-:W-:-:S05]  /*12410*/  @P0 IMAD.MOV.U32 R3, RZ, RZ, R207 ;  /* 0x000000ffff030224 */ /* 0x004fca00078e00cf */
[----:B------:R4:W2:Y:S01]  /*12420*/  @P0 LDG.E.U8 R203, desc[UR56][R2.64] ;  /* 0x0000003802cb0981 */ /* 0x0008a2000c1e1100 */
[----:B------:R-:W-:Y:S02]  /*12430*/  ISETP.GT.AND P1, PT, R0, 0x1d, PT ;  /* 0x0000001d0000780c */ /* 0x000fe40003f24270 */
[----:B------:R-:W-:-:S11]  /*12440*/  PRMT R174, RZ, 0x7610, R174 ;  /* 0x00007610ffae7816 */ /* 0x000fd600000000ae */
[----:B----4-:R-:W-:Y:S02]  /*12450*/  @P1 IMAD.MOV.U32 R2, RZ, RZ, R196 ;  /* 0x000000ffff021224 */ /* 0x010fe400078e00c4 */
[----:B------:R-:W-:-:S05]  /*12460*/  @P1 IMAD.MOV.U32 R3, RZ, RZ, R202 ;  /* 0x000000ffff031224 */ /* 0x000fca00078e00ca */
[----:B------:R0:W3:Y:S04]  /*12470*/  @P1 LDG.E.U8 R174, desc[UR56][R2.64] ;  /* 0x0000003802ae1981 */ /* 0x0000e8000c1e1100 */
[----:B------:R1:W-:Y:S04]  /*12480*/  STL [R1+0x888], R219 ;  /* 0x000888db01007387 */ /* 0x0003e80000100800 */
[----:B------:R-:W4:Y:S04]  /*12490*/  LDL R207, [R1+0xed4] ;  /* 0x000ed40001cf7983 */ /* 0x000f280000100800 */
[----:B------:R-:W3:Y:S04]  /*124a0*/  LDL R205, [R1+0xec8] ;  /* 0x000ec80001cd7983 */ /* 0x000ee80000100800 */
[----:B-1----:R-:W3:Y:S04]  /*124b0*/  LDL R219, [R1+0xed0] ;  /* 0x000ed00001db7983 */ /* 0x002ee80000100800 */
[----:B------:R-:W3:Y:S04]  /*124c0*/  LDL R196, [R1+0xecc] ;  /* 0x000ecc0001c47983 */ /* 0x000ee80000100800 */
[----:B--2---:R1:W-:Y:S04]  /*124d0*/  STL [R1+0x88c], R203 ;  /* 0x00088ccb01007387 */ /* 0x0043e80000100800 */
[----:B------:R-:W0:Y:S04]  /*124e0*/  LDL R2, [R1+0xee0] ;  /* 0x000ee00001027983 */ /* 0x000e280000100800 */
[----:B------:R-:W0:Y:S01]  /*124f0*/  LDL R3, [R1+0xee4] ;  /* 0x000ee40001037983 */ /* 0x000e220000100800 */
[----:B------:R-:W-:-:S02]  /*12500*/  PRMT R200, RZ, 0x7610, R200 ;  /* 0x00007610ffc87816 */ /* 0x000fc400000000c8 */
[----:B------:R-:W-:Y:S01]  /*12510*/  PRMT R198, RZ, 0x7610, R198 ;  /* 0x00007610ffc67816 */ /* 0x000fe200000000c6 */
[----:B-1----:R-:W2:Y:S04]  /*12520*/  LDL R203, [R1+0xec0] ;  /* 0x000ec00001cb7983 */ /* 0x002ea80000100800 */
[----:B------:R-:W2:Y:S01]  /*12530*/  LDL R202, [R1+0xec4] ;  /* 0x000ec40001ca7983 */ /* 0x000ea20000100800 */
        /* <DEDUP_REMOVED lines=9> */
[----:B------:R0:W2:Y:S04]  /*125d0*/  @P1 LDG.E.U8 R198, desc[UR56][R2.64] ;  /* 0x0000003802c61981 */ /* 0x0000a8000c1e1100 */
[----:B----4-:R1:W-:Y:S04]  /*125e0*/  STL [R1+0x834], R200 ;  /* 0x000834c801007387 */ /* 0x0103e80000100800 */
[----:B-1----:R-:W4:Y:S01]  /*125f0*/  LDL R200, [R1+0xebc] ;  /* 0x000ebc0001c87983 */ /* 0x002f220000100800 */
[----:B------:R-:W-:Y:S01]  /*12600*/  ISETP.GT.AND P0, PT, R0, 0x1e, PT ;  /* 0x0000001e0000780c */ /* 0x000fe20003f04270 */
[----:B0-----:R-:W-:Y:S01]  /*12610*/  @P1 IMAD.MOV.U32 R2, RZ, RZ, R207 ;  /* 0x000000ffff021224 */ /* 0x001fe200078e00cf */
[----:B------:R-:W-:Y:S01]  /*12620*/  PRMT R206, RZ, 0x7610, R206 ;  /* 0x00007610ffce7816 */ /* 0x000fe200000000ce */
[----:B---3--:R-:W-:Y:S01]  /*12630*/  @P1 IMAD.MOV.U32 R3, RZ, RZ, R219 ;  /* 0x000000ffff031224 */ /* 0x008fe200078e00db */
[----:B------:R-:W-:-:S04]  /*12640*/  PRMT R204, RZ, 0x7610, R204 ;  /* 0x00007610ffcc7816 */ /* 0x000fc800000000cc */
[----:B------:R0:W3:Y:S04]  /*12650*/  @P1 LDG.E.U8 R206, desc[UR56][R2.64] ;  /* 0x0000003802ce1981 */ /* 0x0000e8000c1e1100 */
[----:B--2---:R1:W-:Y:S04]  /*12660*/  STL [R1+0x858], R198 ;  /* 0x000858c601007387 */ /* 0x0043e80000100800 */
[----:B-1----:R-:W2:Y:S01]  /*12670*/  LDL R198, [R1+0xeb4] ;  /* 0x000eb40001c67983 */ /* 0x002ea20000100800 */
[----:B0-----:R-:W-:Y:S02]  /*12680*/  @P0 IMAD.MOV.U32 R2, RZ, RZ, R196 ;  /* 0x000000ffff020224 */ /* 0x001fe400078e00c4 */
[----:B------:R-:W-:Y:S01]  /*12690*/  @P0 IMAD.MOV.U32 R3, RZ, RZ, R205 ;  /* 0x000000ffff030224 */ /* 0x000fe200078e00cd */
[----:B------:R-:W-:Y:S01]  /*126a0*/  PRMT R201, RZ, 0x7610, R201 ;  /* 0x00007610ffc97816 */ /* 0x000fe200000000c9 */
[----:B------:R-:W3:Y:S04]  /*126b0*/  LDL R196, [R1+0xeac] ;  /* 0x000eac0001c47983 */ /* 0x000ee80000100800 */
[----:B------:R0:W3:Y:S01]  /*126c0*/  @P0 LDG.E.U8 R204, desc[UR56][R2.64] ;  /* 0x0000003802cc0981 */ /* 0x0000e2000c1e1100 */
[----:B------:R-:W-:-:S02]  /*126d0*/  ISETP.GT.AND P1, PT, R0, 0x1f, PT ;  /* 0x0000001f0000780c */ /* 0x000fc40003f24270 */
[----:B------:R-:W-:Y:S01]  /*126e0*/  PRMT R199, RZ, 0x7610, R199 ;  /* 0x00007610ffc77816 */ /* 0x000fe200000000c7 */
[----:B0-----:R-:W-:Y:S02]  /*126f0*/  @P0 IMAD.MOV.U32 R2, RZ, RZ, R202 ;  /* 0x000000ffff020224 */ /* 0x001fe400078e00ca */
[----:B------:R-:W-:-:S05]  /*12700*/  @P0 IMAD.MOV.U32 R3, RZ, RZ, R203 ;  /* 0x000000ffff030224 */ /* 0x000fca00078e00cb */
[----:B------:R4:W3:Y:S01]  /*12710*/  @P0 LDG.E.U8 R201, desc[UR56][R2.64] ;  /* 0x0000003802c90981 */ /* 0x0008e2000c1e1100 */
[----:B------:R-:W-:Y:S01]  /*12720*/  PRMT R197, RZ, 0x7610, R197 ;  /* 0x00007610ffc57816 */ /* 0x000fe200000000c5 */
[----:B----4-:R-:W-:Y:S02]  /*12730*/  @P0 IMAD.MOV.U32 R2, RZ, RZ, R200 ;  /* 0x000000ffff020224 */ /* 0x010fe400078e00c8 */
[----:B------:R-:W-:Y:S01]  /*12740*/  @P0 IMAD.MOV.U32 R3, RZ, RZ, R88 ;  /* 0x000000ffff030224 */ /* 0x000fe200078e0058 */
[----:B------:R0:W-:Y:S04]  /*12750*/  STL [R1+0x1558], R88 ;  /* 0x0015585801007387 */ /* 0x0001e80000100800 */
[----:B------:R1:W4:Y:S04]  /*12760*/  @P0 LDG.E.U8 R199, desc[UR56][R2.64] ;  /* 0x0000003802c70981 */ /* 0x000328000c1e1100 */
[----:B0-----:R-:W4:Y:S01]  /*12770*/  LDL.LU R88, [R1+0xe94] ;  /* 0x000e940001587983 */ /* 0x001f220000300800 */
[----:B-1----:R-:W-:-:S03]  /*12780*/  @P0 IMAD.MOV.U32 R3, RZ, RZ, R90 ;  /* 0x000000ffff030224 */ /* 0x002fc600078e005a */
[----:B------:R0:W-:Y:S04]  /*12790*/  STL [R1+0x155c], R90 ;  /* 0x00155c5a01007387 */ /* 0x0001e80000100800 */
[----:B0-----:R-:W4:Y:S04]  /*127a0*/  LDL.LU R90, [R1+0xe9c] ;  /* 0x000e9c00015a7983 */ /* 0x001f280000300800 */
[----:B------:R0:W-:Y:S01]  /*127b0*/  STL [R1+0x1560], R92 ;  /* 0x0015605c01007387 */ /* 0x0001e20000100800 */
[----:B--2---:R-:W-:-:S05]  /*127c0*/  @P0 IMAD.MOV.U32 R2, RZ, RZ, R198 ;  /* 0x000000ffff020224 */ /* 0x004fca00078e00c6 */
[----:B------:R1:W2:Y:S02]  /*127d0*/  @P0 LDG.E.U8 R197, desc[UR56][R2.64] ;  /* 0x0000003802c50981 */ /* 0x0002a4000c1e1100 */
[----:B-1----:R-:W-:Y:S02]  /*127e0*/  @P1 IMAD.MOV.U32 R3, RZ, RZ, R92 ;  /* 0x000000ffff031224 */ /* 0x002fe400078e005c */
[----:B0-----:R-:W4:Y:S01]  /*127f0*/  LDL.LU R92, [R1+0xea4] ;  /* 0x000ea400015c7983 */ /* 0x001f220000300800 */
[----:B------:R-:W-:Y:S01]  /*12800*/  PRMT R195, RZ, 0x7610, R195 ;  /* 0x00007610ffc37816 */ /* 0x000fe200000000c3 */
[----:B---3--:R-:W-:Y:S01]  /*12810*/  @P1 IMAD.MOV.U32 R2, RZ, RZ, R196 ;  /* 0x000000ffff021224 */ /* 0x008fe200078e00c4 */
[----:B------:R-:W-:-:S04]  /*12820*/  PRMT R194, RZ, 0x7610, R194 ;  /* 0x00007610ffc27816 */ /* 0x000fc800000000c2 */
[----:B------:R0:W3:Y:S01]  /*12830*/  @P1 LDG.E.U8 R195, desc[UR56][R2.64] ;  /* 0x0000003802c31981 */ /* 0x0000e2000c1e1100 */
[----:B------:R-:W-:Y:S02]  /*12840*/  ISETP.GT.AND P0, PT, R0, 0x20, PT ;  /* 0x000000200000780c */ /* 0x000fe40003f04270 */
[----:B------:R-:W-:Y:S01]  /*12850*/  PRMT R193, RZ, 0x7610, R193 ;  /* 0x00007610ffc17816 */ /* 0x000fe200000000c1 */
[----:B0-----:R-:W-:Y:S01]  /*12860*/  @P1 IMAD.MOV.U32 R3, RZ, RZ, R94 ;  /* 0x000000ffff031224 */ /* 0x001fe200078e005e */
[----:B------:R-:W-:Y:S02]  /*12870*/  PRMT R192, RZ, 0x7610, R192 ;  /* 0x00007610ffc07816 */ /* 0x000fe400000000c0 */
[----:B------:R-:W-:Y:S02]  /*12880*/  PRMT R191, RZ, 0x7610, R191 ;  /* 0x00007610ffbf7816 */ /* 0x000fe400000000bf */
[----:B------:R-:W-:Y:S02]  /*12890*/  PRMT R190, RZ, 0x7610, R190 ;  /* 0x00007610ffbe7816 */ /* 0x000fe400000000be */
[----:B------:R-:W-:-:S02]  /*128a0*/  PRMT R189, RZ, 0x7610, R189 ;  /* 0x00007610ffbd7816 */ /* 0x000fc400000000bd */
[----:B------:R-:W-:Y:S02]  /*128b0*/  PRMT R188, RZ, 0x7610, R188 ;  /* 0x00007610ffbc7816 */ /* 0x000fe400000000bc */
[----:B------:R-:W-:Y:S02]  /*128c0*/  PRMT R187, RZ, 0x7610, R187 ;  /* 0x00007610ffbb7816 */ /* 0x000fe400000000bb */
        /* <DEDUP_REMOVED lines=15> */
[----:B------:R-:W-:Y:S01]  /*129c0*/  PRMT R154, RZ, 0x7610, R154 ;  /* 0x00007610ff9a7816 */ /* 0x000fe2000000009a */
[----:B----4-:R-:W-:-:S05]  /*129d0*/  @P1 IMAD.MOV.U32 R2, RZ, RZ, R92 ;  /* 0x000000ffff021224 */ /* 0x010fca00078e005c */
[----:B------:R0:W4:Y:S02]  /*129e0*/  @P1 LDG.E.U8 R194, desc[UR56][R2.64] ;  /* 0x0000003802c21981 */ /* 0x000124000c1e1100 */
[----:B0-----:R-:W-:Y:S02]  /*129f0*/  @P1 IMAD.MOV.U32 R2, RZ, RZ, R90 ;  /* 0x000000ffff021224 */ /* 0x001fe400078e005a */
[----:B------:R-:W-:-:S05]  /*12a00*/  @P1 IMAD.MOV.U32 R3, RZ, RZ, R96 ;  /* 0x000000ffff031224 */ /* 0x000fca00078e0060 */
[----:B------:R0:W4:Y:S02]  /*12a10*/  @P1 LDG.E.U8 R193, desc[UR56][R2.64] ;  /* 0x0000003802c11981 */ /* 0x000124000c1e1100 */
[----:B0-----:R-:W-:Y:S02]  /*12a20*/  @P1 IMAD.MOV.U32 R2, RZ, RZ, R88 ;  /* 0x000000ffff021224 */ /* 0x001fe400078e0058 */
[----:B------:R-:W-:-:S05]  /*12a30*/  @P1 IMAD.MOV.U32 R3, RZ, RZ, R98 ;  /* 0x000000ffff031224 */ /* 0x000fca00078e0062 */
[----:B------:R0:W4:Y:S02]  /*12a40*/  @P1 LDG.E.U8 R192, desc[UR56][R2.64] ;  /* 0x0000003802c01981 */ /* 0x000124000c1e1100 */
[----:B0-----:R-:W-:Y:S02]  /*12a50*/  @P0 IMAD.MOV.U32 R2, RZ, RZ, R89 ;  /* 0x000000ffff020224 */ /* 0x001fe400078e0059 */
[----:B------:R-:W-:-:S05]  /*12a60*/  @P0 IMAD.MOV.U32 R3, RZ, RZ, R100 ;  /* 0x000000ffff030224 */ /* 0x000fca00078e0064 */
[----:B------:R0:W4:Y:S01]  /*12a70*/  @P0 LDG.E.U8 R191, desc[UR56][R2.64] ;  /* 0x0000003802bf0981 */ /* 0x000122000c1e1100 */
[----:B------:R-:W-:Y:S01]  /*12a80*/  ISETP.GT.AND P1, PT, R0, 0x21, PT ;  /* 0x000000210000780c */ /* 0x000fe20003f24270 */
        /* <DEDUP_REMOVED lines=63> */
[----:B------:R0:W4:Y:S04]  /*12e80*/  @P1 LDG.E.U8 R154, desc[UR56][R2.64] ;  /* 0x00000038029a1981 */ /* 0x000128000c1e1100 */
[----:B------:R-:W-:Y:S04]  /*12e90*/  STL [R1+0x868], R206 ;  /* 0x000868ce01007387 */ /* 0x000fe80000100800 */
[----:B------:R-:W-:Y:S04]  /*12ea0*/  STL [R1+0x880], R204 ;  /* 0x000880cc01007387 */ /* 0x000fe80000100800 */
[----:B------:R-:W-:Y:S04]  /*12eb0*/  STL [R1+0x874], R201 ;  /* 0x000874c901007387 */ /* 0x000fe80000100800 */
[----:B------:R-:W-:Y:S04]  /*12ec0*/  STL [R1+0x87c], R199 ;  /* 0x00087cc701007387 */ /* 0x000fe80000100800 */
[----:B--2---:R-:W-:Y:S04]  /*12ed0*/  STL [R1+0x870], R197 ;  /* 0x000870c501007387 */ /* 0x004fe80000100800 */
[----:B---3--:R-:W-:Y:S04]  /*12ee0*/  STL [R1+0x84c], R195 ;  /* 0x00084cc301007387 */ /* 0x008fe80000100800 */
[----:B----4-:R-:W-:Y:S04]  /*12ef0*/  STL [R1+0x840], R194 ;  /* 0x000840c201007387 */ /* 0x010fe80000100800 */
        /* <DEDUP_REMOVED lines=9> */
[----:B------:R-:W-:Y:S01]  /*12f90*/  STL [R1+0x7dc], R184 ;  /* 0x0007dcb801007387 */ /* 0x000fe20000100800 */
[----:B------:R-:W-:Y:S01]  /*12fa0*/  PRMT R152, RZ, 0x7610, R152 ;  /* 0x00007610ff987816 */ /* 0x000fe20000000098 */
[----:B0-----:R-:W-:-:S02]  /*12fb0*/  @P1 IMAD.MOV.U32 R2, RZ, RZ, R131 ;  /* 0x000000ffff021224 */ /* 0x001fc400078e0083 */
[----:B------:R-:W-:-:S05]  /*12fc0*/  @P1 IMAD.MOV.U32 R3, RZ, RZ, R142 ;  /* 0x000000ffff031224 */ /* 0x000fca00078e008e */
[----:B------:R0:W2:Y:S04]  /*12fd0*/  @P1 LDG.E.U8 R152, desc[UR56][R2.64] ;  /* 0x0000003802981981 */ /* 0x0000a8000c1e1100 */
[----:B------:R1:W-:Y:S04]  /*12fe0*/  STL [R1+0x734], R151 ;  /* 0x0007349701007387 */ /* 0x0003e80000100800 */
[----:B-1----:R-:W3:Y:S04]  /*12ff0*/  LDL R151, [R1+0xdb8] ;  /* 0x000db80001977983 */ /* 0x002ee80000100800 */
[----:B------:R-:W-:Y:S04]  /*13000*/  STL [R1+0x7d0], R183 ;  /* 0x0007d0b701007387 */ /* 0x000fe80000100800 */
[----:B------:R-:W-:Y:S04]  /*13010*/  STL [R1+0x7c0], R180 ;  /* 0x0007c0b401007387 */ /* 0x000fe80000100800 */
[----:B------:R1:W-:Y:S04]  /*13020*/  STL [R1+0x748], R162 ;  /* 0x000748a201007387 */ /* 0x0003e80000100800 */
[----:B-1----:R-:W4:Y:S04]  /*13030*/  LDL R162, [R1+0xdb0] ;  /* 0x000db00001a27983 */ /* 0x002f280000100800 */
[----:B------:R-:W-:Y:S04]  /*13040*/  STL [R1+0x7cc], R179 ;  /* 0x0007ccb301007387 */ /* 0x000fe80000100800 */
[----:B------:R1:W-:Y:S04]  /*13050*/  STL [R1+0x744], R160 ;  /* 0x000744a001007387 */ /* 0x0003e80000100800 */
[----:B------:R-:W-:Y:S04]  /*13060*/  STL [R1+0x7bc], R178 ;  /* 0x0007bcb201007387 */ /* 0x000fe80000100800 */
[----:B-1----:R-:W4:Y:S04]  /*13070*/  LDL R160, [R1+0xda8] ;  /* 0x000da80001a07983 */ /* 0x002f280000100800 */
[----:B------:R-:W-:Y:S04]  /*13080*/  STL [R1+0x770], R177 ;  /* 0x000770b101007387 */ /* 0x000fe80000100800 */
[----:B------:R1:W-:Y:S04]  /*13090*/  STL [R1+0x730], R157 ;  /* 0x0007309d01007387 */ /* 0x0003e80000100800 */
[----:B-1----:R-:W4:Y:S04]  /*130a0*/  LDL R157, [R1+0xda0] ;  /* 0x000da000019d7983 */ /* 0x002f280000100800 */
[----:B------:R-:W-:Y:S04]  /*130b0*/  STL [R1+0x75c], R176 ;  /* 0x00075cb001007387 */ /* 0x000fe80000100800 */
[----:B------:R1:W-:Y:S04]  /*130c0*/  STL [R1+0x718], R154 ;  /* 0x0007189a01007387 */ /* 0x0003e80000100800 */
[----:B-1----:R-:W4:Y:S01]  /*130d0*/  LDL R154, [R1+0xd98] ;  /* 0x000d9800019a7983 */ /* 0x002f220000100800 */
[----:B------:R-:W-:Y:S01]  /*130e0*/  ISETP.GT.AND P0, PT, R0, 0x26, PT ;  /* 0x000000260000780c */ /* 0x000fe20003f04270 */
[----:B0-----:R-:W-:Y:S01]  /*130f0*/  @P1 IMAD.MOV.U32 R2, RZ, RZ, R133 ;  /* 0x000000ffff021224 */ /* 0x001fe200078e0085 */
[----:B------:R-:W-:Y:S01]  /*13100*/  PRMT R172, RZ, 0x7610, R172 ;  /* 0x00007610ffac7816 */ /* 0x000fe200000000ac */
[----:B------:R-:W-:Y:S01]  /*13110*/  @P1 IMAD.MOV.U32 R3, RZ, RZ, R144 ;  /* 0x000000ffff031224 */ /* 0x000fe200078e0090 */
[----:B------:R-:W-:-:S04]  /*13120*/  PRMT R169, RZ, 0x7610, R169 ;  /* 0x00007610ffa97816 */ /* 0x000fc800000000a9 */
[----:B------:R0:W4:Y:S01]  /*13130*/  @P1 LDG.E.U8 R172, desc[UR56][R2.64] ;  /* 0x0000003802ac1981 */ /* 0x000122000c1e1100 */
[----:B------:R-:W-:Y:S01]  /*13140*/  PRMT R168, RZ, 0x7610, R168 ;  /* 0x00007610ffa87816 */ /* 0x000fe200000000a8 */
[----:B0-----:R-:W-:Y:S02]  /*13150*/  @P1 IMAD.MOV.U32 R2, RZ, RZ, R135 ;  /* 0x000000ffff021224 */ /* 0x001fe400078e0087 */
[----:B------:R-:W-:-:S05]  /*13160*/  @P1 IMAD.MOV.U32 R3, RZ, RZ, R146 ;  /* 0x000000ffff031224 */ /* 0x000fca00078e0092 */
[----:B------:R0:W4:Y:S01]  /*13170*/  @P1 LDG.E.U8 R169, desc[UR56][R2.64] ;  /* 0x0000003802a91981 */ /* 0x000122000c1e1100 */
[----:B------:R-:W-:Y:S01]  /*13180*/  PRMT R165, RZ, 0x7610, R165 ;  /* 0x00007610ffa57816 */ /* 0x000fe200000000a5 */
[----:B0-----:R-:W-:Y:S02]  /*13190*/  @P0 IMAD.MOV.U32 R2, RZ, RZ, R137 ;  /* 0x000000ffff020224 */ /* 0x001fe400078e0089 */
[----:B------:R-:W-:-:S05]  /*131a0*/  @P0 IMAD.MOV.U32 R3, RZ, RZ, R148 ;  /* 0x000000ffff030224 */ /* 0x000fca00078e0094 */
[----:B------:R0:W4:Y:S01]  /*131b0*/  @P0 LDG.E.U8 R168, desc[UR56][R2.64] ;  /* 0x0000003802a80981 */ /* 0x000122000c1e1100 */
[----:B------:R-:W-:Y:S02]  /*131c0*/  ISETP.GT.AND P1, PT, R0, 0x27, PT ;  /* 0x000000270000780c */ /* 0x000fe40003f24270 */
[----:B------:R-:W-:Y:S01]  /*131d0*/  PRMT R164, RZ, 0x7610, R164 ;  /* 0x00007610ffa47816 */ /* 0x000fe200000000a4 */
[----:B0-----:R-:W-:Y:S02]  /*131e0*/  @P0 IMAD.MOV.U32 R2, RZ, RZ, R139 ;  /* 0x000000ffff020224 */ /* 0x001fe400078e008b */
[----:B------:R-:W-:-:S05]  /*131f0*/  @P0 IMAD.MOV.U32 R3, RZ, RZ, R150 ;  /* 0x000000ffff030224 */ /* 0x000fca00078e0096 */
[----:B------:R0:W4:Y:S01]  /*13200*/  @P0 LDG.E.U8 R165, desc[UR56][R2.64] ;  /* 0x0000003802a50981 */ /* 0x000122000c1e1100 */
[----:B------:R-:W-:Y:S01]  /*13210*/  PRMT R161, RZ, 0x7610, R161 ;  /* 0x00007610ffa17816 */ /* 0x000fe200000000a1 */
[----:B0-----:R-:W-:Y:S01]  /*13220*/  @P0 IMAD.MOV.U32 R2, RZ, RZ, R141 ;  /* 0x000000ffff020224 */ /* 0x001fe200078e008d */
[----:B------:R-:W-:Y:S02]  /*13230*/  PRMT R159, RZ, 0x7610, R159 ;  /* 0x00007610ff9f7816 */ /* 0x000fe4000000009f */
[----:B------:R-:W-:Y:S02]  /*13240*/  PRMT R156, RZ, 0x7610, R156 ;  /* 0x00007610ff9c7816 */ /* 0x000fe4000000009c */
[----:B------:R-:W-:Y:S01]  /*13250*/  PRMT R153, RZ, 0x7610, R153 ;  /* 0x00007610ff997816 */ /* 0x000fe20000000099 */
[----:B------:R-:W-:Y:S04]  /*13260*/  STL [R1+0x76c], R175 ;  /* 0x00076caf01007387 */ /* 0x000fe80000100800 */
[----:B--2---:R0:W-:Y:S04]  /*13270*/  STL [R1+0x710], R152 ;  /* 0x0007109801007387 */ /* 0x0041e80000100800 */
[----:B------:R1:W-:Y:S04]  /*13280*/  STL [R1+0x758], R173 ;  /* 0x000758ad01007387 */ /* 0x0003e80000100800 */
[----:B0-----:R-:W2:Y:S01]  /*13290*/  LDL R152, [R1+0xd90] ;  /* 0x000d900001987983 */ /* 0x001ea20000100800 */
[----:B---3--:R-:W-:-:S03]  /*132a0*/  @P0 IMAD.MOV.U32 R3, RZ, RZ, R151 ;  /* 0x000000ffff030224 */ /* 0x008fc600078e0097 */
[----:B------:R-:W3:Y:S04]  /*132b0*/  LDL.LU R151, [R1+0xd94] ;  /* 0x000d940001977983 */ /* 0x000ee80000300800 */
[----:B------:R0:W3:Y:S02]  /*132c0*/  @P0 LDG.E.U8 R164, desc[UR56][R2.64] ;  /* 0x0000003802a40981 */ /* 0x0000e4000c1e1100 */
[----:B0-----:R-:W-:Y:S02]  /*132d0*/  @P0 IMAD.MOV.U32 R2, RZ, RZ, R143 ;  /* 0x000000ffff020224 */ /* 0x001fe400078e008f */
        /* <DEDUP_REMOVED lines=11> */
[----:B------:R-:W-:-:S05]  /*13390*/  PRMT R155, RZ, 0x7610, R155 ;  /* 0x00007610ff9b7816 */ /* 0x000fca000000009b */
[----:B------:R-:W-:Y:S04]  /*133a0*/  STL.S16 [R1+0x6ec], R155 ;  /* 0x0006ec9b01007387 */ /* 0x000fe80000100600 */
[----:B-1----:R-:W4:Y:S04]  /*133b0*/  LDL R173, [R1+0xd88] ;  /* 0x000d880001ad7983 */ /* 0x002f280000100800 */
[----:B------:R0:W-:Y:S04]  /*133c0*/  STL [R1+0x714], R172 ;  /* 0x000714ac01007387 */ /* 0x0001e80000100800 */
[----:B0-----:R-:W4:Y:S04]  /*133d0*/  LDL R172, [R1+0xd8c] ;  /* 0x000d8c0001ac7983 */ /* 0x001f280000100800 */
[----:B------:R0:W-:Y:S04]  /*133e0*/  STL [R1+0x70c], R169 ;  /* 0x00070ca901007387 */ /* 0x0001e80000100800 */
[----:B0-----:R-:W4:Y:S04]  /*133f0*/  LDL R169, [R1+0xd80] ;  /* 0x000d800001a97983 */ /* 0x001f280000100800 */
[----:B------:R0:W-:Y:S04]  /*13400*/  STL [R1+0x708], R168 ;  /* 0x000708a801007387 */ /* 0x0001e80000100800 */
[----:B0-----:R-:W4:Y:S04]  /*13410*/  LDL R168, [R1+0xd84] ;  /* 0x000d840001a87983 */ /* 0x001f280000100800 */
[----:B------:R0:W-:Y:S04]  /*13420*/  STL [R1+0x700], R165 ;  /* 0x000700a501007387 */ /* 0x0001e80000100800 */
[----:B0-----:R-:W4:Y:S01]  /*13430*/  LDL R165, [R1+0xd78] ;  /* 0x000d780001a57983 */ /* 0x001f220000100800 */
[----:B--2---:R-:W-:-:S03]  /*13440*/  @P1 IMAD.MOV.U32 R3, RZ, RZ, R152 ;  /* 0x000000ffff031224 */ /* 0x004fc600078e0098 */
[----:B---3--:R0:W-:Y:S04]  /*13450*/  STL [R1+0x704], R164 ;  /* 0x000704a401007387 */ /* 0x0081e80000100800 */
[----:B------:R-:W2:Y:S04]  /*13460*/  LDL R162, [R1+0xd70] ;  /* 0x000d700001a27983 */ /* 0x000ea80000100800 */
[----:B0-----:R-:W3:Y:S04]  /*13470*/  LDL R164, [R1+0xd7c] ;  /* 0x000d7c0001a47983 */ /* 0x001ee80000100800 */
[----:B----4-:R0:W-:Y:S04]  /*13480*/  STL [R1+0x6fc], R161 ;  /* 0x0006fca101007387 */ /* 0x0101e80000100800 */
[----:B------:R-:W4:Y:S04]  /*13490*/  LDL R160, [R1+0xd68] ;  /* 0x000d680001a07983 */ /* 0x000f280000100800 */
[----:B0-----:R-:W2:Y:S04]  /*134a0*/  LDL R161, [R1+0xd74] ;  /* 0x000d740001a17983 */ /* 0x001ea80000100800 */
[----:B------:R0:W-:Y:S04]  /*134b0*/  STL [R1+0x6f8], R159 ;  /* 0x0006f89f01007387 */ /* 0x0001e80000100800 */
[----:B------:R-:W4:Y:S04]  /*134c0*/  LDL R157, [R1+0xd60] ;  /* 0x000d6000019d7983 */ /* 0x000f280000100800 */
[----:B0-----:R-:W4:Y:S04]  /*134d0*/  LDL R159, [R1+0xd6c] ;  /* 0x000d6c00019f7983 */ /* 0x001f280000100800 */
[----:B------:R0:W-:Y:S04]  /*134e0*/  STL [R1+0x6f0], R156 ;  /* 0x0006f09c01007387 */ /* 0x0001e80000100800 */
[----:B------:R-:W4:Y:S04]  /*134f0*/  LDL R155, [R1+0xd58] ;  /* 0x000d5800019b7983 */ /* 0x000f280000100800 */
[----:B------:R-:W4:Y:S04]  /*13500*/  LDL R154, [R1+0xd5c] ;  /* 0x000d5c00019a7983 */ /* 0x000f280000100800 */
[----:B0-----:R-:W4:Y:S04]  /*13510*/  LDL R156, [R1+0xd64] ;  /* 0x000d6400019c7983 */ /* 0x001f280000100800 */
[----:B------:R0:W-:Y:S04]  /*13520*/  STL [R1+0x6f4], R153 ;  /* 0x0006f49901007387 */ /* 0x0001e80000100800 */
[----:B------:R-:W4:Y:S04]  /*13530*/  LDL R152, [R1+0xd54] ;  /* 0x000d540001987983 */ /* 0x000f280000100800 */
[----:B0-----:R-:W4:Y:S04]  /*13540*/  LDL R153, [R1+0xd50] ;  /* 0x000d500001997983 */ /* 0x001f280000100800 */
        /* <DEDUP_REMOVED lines=17> */
[----:B------:R0:W-:Y:S04]  /*13660*/  STL.64 [R1+0x1700], R116 ;  /* 0x0017007401007387 */ /* 0x0001e80000100a00 */
[----:B0-----:R-:W3:Y:S01]  /*13670*/  LDL.LU R116, [R1+0x6ec] ;  /* 0x0006ec0001747983 */ /* 0x001ee20000300800 */
[----:B------:R-:W-:Y:S01]  /*13680*/  ISETP.GT.AND P0, PT, R0, 0x28, PT ;  /* 0x000000280000780c */ /* 0x000fe20003f04270 */
[----:B------:R-:W-:Y:S01]  /*13690*/  @P1 IMAD.MOV.U32 R2, RZ, RZ, R151 ;  /* 0x000000ffff021224 */ /* 0x000fe200078e0097 */
[----:B------:R-:W-:-:S02]  /*136a0*/  PRMT R170, RZ, 0x7610, R170 ;  /* 0x00007610ffaa7816 */ /* 0x000fc400000000aa */
[----:B------:R-:W-:Y:S02]  /*136b0*/  PRMT R167, RZ, 0x7610, R167 ;  /* 0x00007610ffa77816 */ /* 0x000fe400000000a7 */
[----:B------:R-:W-:Y:S01]  /*136c0*/  PRMT R128, RZ, 0x7610, R128 ;  /* 0x00007610ff807816 */ /* 0x000fe20000000080 */
[----:B------:R-:W-:Y:S04]  /*136d0*/  STL.64 [R1+0x16f8], R114 ;  /* 0x0016f87201007387 */ /* 0x000fe80000100a00 */
[----:B------:R0:W-:Y:S04]  /*136e0*/  STL.64 [R1+0x16f0], R112 ;  /* 0x0016f07001007387 */ /* 0x0001e80000100a00 */
[----:B------:R-:W-:Y:S04]  /*136f0*/  STL.64 [R1+0x16e8], R110 ;  /* 0x0016e86e01007387 */ /* 0x000fe80000100a00 */
[----:B------:R-:W-:Y:S04]  /*13700*/  STL.64 [R1+0x16e0], R108 ;  /* 0x0016e06c01007387 */ /* 0x000fe80000100a00 */
[----:B------:R-:W-:Y:S04]  /*13710*/  STL.64 [R1+0x16d8], R106 ;  /* 0x0016d86a01007387 */ /* 0x000fe80000100a00 */
[----:B---3--:R1:W3:Y:S02]  /*13720*/  @P1 LDG.E.U8 R116, desc[UR56][R2.64] ;  /* 0x0000003802741981 */ /* 0x0082e4000c1e1100 */
[----:B-1----:R-:W-:-:S02]  /*13730*/  @P0 IMAD.MOV.U32 R2, RZ, RZ, R172 ;  /* 0x000000ffff020224 */ /* 0x002fc400078e00ac */
[----:B------:R-:W-:-:S05]  /*13740*/  @P0 IMAD.MOV.U32 R3, RZ, RZ, R173 ;  /* 0x000000ffff030224 */ /* 0x000fca00078e00ad */
[----:B------:R1:W3:Y:S02]  /*13750*/  @P0 LDG.E.U8 R170, desc[UR56][R2.64] ;  /* 0x0000003802aa0981 */ /* 0x0002e4000c1e1100 */
[----:B-1----:R-:W-:Y:S02]  /*13760*/  @P0 IMAD.MOV.U32 R2, RZ, RZ, R168 ;  /* 0x000000ffff020224 */ /* 0x002fe400078e00a8 */
[----:B------:R-:W-:-:S05]  /*13770*/  @P0 IMAD.MOV.U32 R3, RZ, RZ, R169 ;  /* 0x000000ffff030224 */ /* 0x000fca00078e00a9 */
[----:B------:R1:W3:Y:S02]  /*13780*/  @P0 LDG.E.U8 R167, desc[UR56][R2.64] ;  /* 0x0000003802a70981 */ /* 0x0002e4000c1e1100 */
[----:B-1----:R-:W-:Y:S02]  /*13790*/  @P0 IMAD.MOV.U32 R2, RZ, RZ, R164 ;  /* 0x000000ffff020224 */ /* 0x002fe400078e00a4 */
[----:B------:R-:W-:-:S05]  /*137a0*/  @P0 IMAD.MOV.U32 R3, RZ, RZ, R165 ;  /* 0x000000ffff030224 */ /* 0x000fca00078e00a5 */
[----:B------:R2:W4:Y:S04]  /*137b0*/  @P0 LDG.E.U8 R128, desc[UR56][R2.64] ;  /* 0x0000003802800981 */ /* 0x000528000c1e1100 */
        /* <DEDUP_REMOVED lines=9> */
[----:B------:R-:W3:Y:S04]  /*13850*/  LDL R140, [R1+0xd48] ;  /* 0x000d4800018c7983 */ /* 0x000ee80000100800 */
[----:B------:R-:W3:Y:S04]  /*13860*/  LDL R125, [R1+0xd4c] ;  /* 0x000d4c00017d7983 */ /* 0x000ee80000100800 */
[----:B------:R-:W3:Y:S04]  /*13870*/  LDL R139, [R1+0xd40] ;  /* 0x000d4000018b7983 */ /* 0x000ee80000100800 */
[----:B------:R-:W3:Y:S04]  /*13880*/  LDL R137, [R1+0xd44] ;  /* 0x000d440001897983 */ /* 0x000ee80000100800 */
[----:B------:R-:W3:Y:S04]  /*13890*/  LDL R134, [R1+0xd38] ;  /* 0x000d380001867983 */ /* 0x000ee80000100800 */
[----:B------:R-:W3:Y:S04]  /*138a0*/  LDL R133, [R1+0xd3c] ;  /* 0x000d3c0001857983 */ /* 0x000ee80000100800 */
[----:B------:R-:W3:Y:S01]  /*138b0*/  LDL R130, [R1+0xd30] ;  /* 0x000d300001827983 */ /* 0x000ee20000100800 */
[----:B------:R-:W-:Y:S01]  /*138c0*/  PRMT R126, RZ, 0x7610, R126 ;  /* 0x00007610ff7e7816 */ /* 0x000fe2000000007e */
[----:B--2---:R-:W-:-:S02]  /*138d0*/  @P0 IMAD.MOV.U32 R2, RZ, RZ, R161 ;  /* 0x000000ffff020224 */ /* 0x004fc400078e00a1 */
[----:B------:R-:W-:-:S05]  /*138e0*/  @P0 IMAD.MOV.U32 R3, RZ, RZ, R162 ;  /* 0x000000ffff030224 */ /* 0x000fca00078e00a2 */
[----:B------:R1:W2:Y:S04]  /*138f0*/  @P0 LDG.E.U8 R126, desc[UR56][R2.64] ;  /* 0x00000038027e0981 */ /* 0x0002a8000c1e1100 */
[----:B----4-:R4:W-:Y:S01]  /*13900*/  STL [R1+0x6e4], R128 ;  /* 0x0006e48001007387 */ /* 0x0109e20000100800 */
[----:B------:R-:W-:Y:S02]  /*13910*/  ISETP.GT.AND P1, PT, R0, 0x29, PT ;  /* 0x000000290000780c */ /* 0x000fe40003f24270 */
[----:B0-----:R-:W-:Y:S01]  /*13920*/  PRMT R113, RZ, 0x7610, R113 ;  /* 0x00007610ff717816 */ /* 0x001fe20000000071 */
[----:B------:R-:W2:Y:S04]  /*13930*/  LDL R145, [R1+0xd28] ;  /* 0x000d280001917983 */ /* 0x000ea80000100800 */
[----:B----4-:R-:W4:Y:S06]  /*13940*/  LDL R128, [R1+0xd34] ;  /* 0x000d340001807983 */ /* 0x010f2c0000100800 */
[----:B-1----:R-:W-:-:S02]  /*13950*/  @P1 IMAD.MOV.U32 R2, RZ, RZ, R159 ;  /* 0x000000ffff021224 */ /* 0x002fc400078e009f */
[----:B------:R-:W-:Y:S01]  /*13960*/  @P1 IMAD.MOV.U32 R3, RZ, RZ, R160 ;  /* 0x000000ffff031224 */ /* 0x000fe200078e00a0 */
[----:B------:R-:W-:-:S04]  /*13970*/  PRMT R111, RZ, 0x7610, R111 ;  /* 0x00007610ff6f7816 */ /* 0x000fc8000000006f */
[----:B------:R0:W4:Y:S01]  /*13980*/  @P1 LDG.E.U8 R113, desc[UR56][R2.64] ;  /* 0x0000003802711981 */ /* 0x000122000c1e1100 */
[----:B------:R-:W-:Y:S02]  /*13990*/  PRMT R109, RZ, 0x7610, R109 ;  /* 0x00007610ff6d7816 */ /* 0x000fe4000000006d */
[----:B------:R-:W-:Y:S01]  /*139a0*/  ISETP.GT.AND P0, PT, R0, 0x2a, PT ;  /* 0x0000002a0000780c */ /* 0x000fe20003f04270 */
[----:B0-----:R-:W-:Y:S02]  /*139b0*/  @P1 IMAD.MOV.U32 R2, RZ, RZ, R156 ;  /* 0x000000ffff021224 */ /* 0x001fe400078e009c */
[----:B------:R-:W-:-:S05]  /*139c0*/  @P1 IMAD.MOV.U32 R3, RZ, RZ, R157 ;  /* 0x000000ffff031224 */ /* 0x000fca00078e009d */
        /* <DEDUP_REMOVED lines=8> */
[----:B------:R3:W4:Y:S02]  /*13a50*/  @P1 LDG.E.U8 R96, desc[UR56][R2.64] ;  /* 0x0000003802601981 */ /* 0x000724000c1e1100 */
[----:B---3--:R-:W-:Y:S02]  /*13a60*/  @P0 IMAD.MOV.U32 R2, RZ, RZ, R125 ;  /* 0x000000ffff020224 */ /* 0x008fe400078e007d */
[----:B------:R-:W-:-:S05]  /*13a70*/  @P0 IMAD.MOV.U32 R3, RZ, RZ, R140 ;  /* 0x000000ffff030224 */ /* 0x000fca00078e008c */
[----:B------:R0:W3:Y:S01]  /*13a80*/  @P0 LDG.E.U8 R124, desc[UR56][R2.64] ;  /* 0x00000038027c0981 */ /* 0x0000e2000c1e1100 */
[----:B------:R-:W-:Y:S01]  /*13a90*/  PRMT R136, RZ, 0x7610, R136 ;  /* 0x00007610ff887816 */ /* 0x000fe20000000088 */
[----:B0-----:R-:W-:Y:S02]  /*13aa0*/  @P0 IMAD.MOV.U32 R2, RZ, RZ, R137 ;  /* 0x000000ffff020224 */ /* 0x001fe400078e0089 */
[----:B------:R-:W-:-:S05]  /*13ab0*/  @P0 IMAD.MOV.U32 R3, RZ, RZ, R139 ;  /* 0x000000ffff030224 */ /* 0x000fca00078e008b */
[----:B------:R0:W3:Y:S01]  /*13ac0*/  @P0 LDG.E.U8 R136, desc[UR56][R2.64] ;  /* 0x0000003802880981 */ /* 0x0000e2000c1e1100 */
[----:B------:R-:W-:Y:S02]  /*13ad0*/  PRMT R131, RZ, 0x7610, R131 ;  /* 0x00007610ff837816 */ /* 0x000fe40000000083 */
[----:B------:R-:W-:Y:S01]  /*13ae0*/  PRMT R127, RZ, 0x7610, R127 ;  /* 0x00007610ff7f7816 */ /* 0x000fe2000000007f */
[----:B0-----:R-:W-:Y:S02]  /*13af0*/  @P0 IMAD.MOV.U32 R2, RZ, RZ, R133 ;  /* 0x000000ffff020224 */ /* 0x001fe400078e0085 */
[----:B------:R-:W-:-:S05]  /*13b00*/  @P0 IMAD.MOV.U32 R3, RZ, RZ, R134 ;  /* 0x000000ffff030224 */ /* 0x000fca00078e0086 */
[----:B------:R0:W3:Y:S02]  /*13b10*/  @P0 LDG.E.U8 R131, desc[UR56][R2.64] ;  /* 0x0000003802830981 */ /* 0x0000e4000c1e1100 */
[----:B0-----:R-:W-:Y:S02]  /*13b20*/  @P0 IMAD.MOV.U32 R3, RZ, RZ, R130 ;  /* 0x000000ffff030224 */ /* 0x001fe400078e0082 */
[----:B------:R-:W-:Y:S04]  /*13b30*/  STL [R1+0x6e8], R170 ;  /* 0x0006e8aa01007387 */ /* 0x000fe80000100800 */
[----:B--2---:R0:W-:Y:S04]  /*13b40*/  STL [R1+0x6dc], R126 ;  /* 0x0006dc7e01007387 */ /* 0x0041e80000100800 */
[----:B0-----:R-:W2:Y:S04]  /*13b50*/  LDL R126, [R1+0xd2c] ;  /* 0x000d2c00017e7983 */ /* 0x001ea80000100800 */
[----:B------:R-:W-:Y:S04]  /*13b60*/  STL [R1+0x6e0], R167 ;  /* 0x0006e0a701007387 */ /* 0x000fe80000100800 */
[----:B------:R-:W2:Y:S04]  /*13b70*/  LDL R125, [R1+0xd24] ;  /* 0x000d2400017d7983 */ /* 0x000ea80000100800 */
[----:B------:R-:W2:Y:S04]  /*13b80*/  LDL R144, [R1+0xd20] ;  /* 0x000d200001907983 */ /* 0x000ea80000100800 */
[----:B------:R-:W2:Y:S01]  /*13b90*/  LDL R143, [R1+0xd18] ;  /* 0x000d1800018f7983 */ /* 0x000ea20000100800 */
[----:B----4-:R-:W-:-:S05]  /*13ba0*/  @P0 IMAD.MOV.U32 R2, RZ, RZ, R128 ;  /* 0x000000ffff020224 */ /* 0x010fca00078e0080 */
[----:B------:R0:W4:Y:S01]  /*13bb0*/  @P0 LDG.E.U8 R127, desc[UR56][R2.64] ;  /* 0x00000038027f0981 */ /* 0x000122000c1e1100 */
[----:B------:R-:W-:Y:S02]  /*13bc0*/  ISETP.GT.AND P1, PT, R0, 0x2b, PT ;  /* 0x0000002b0000780c */ /* 0x000fe40003f24270 */
[----:B------:R-:W-:-:S11]  /*13bd0*/  PRMT R114, RZ, 0x7610, R114 ;  /* 0x00007610ff727816 */ /* 0x000fd60000000072 */
[----:B0-----:R-:W-:Y:S01]  /*13be0*/  @P1 IMAD.MOV.U32 R3, RZ, RZ, R145 ;  /* 0x000000ffff031224 */ /* 0x001fe200078e0091 */
[----:B---3--:R0:W-:Y:S04]  /*13bf0*/  STL [R1+0x6c8], R124 ;  /* 0x0006c87c01007387 */ /* 0x0081e80000100800 */
[----:B------:R-:W3:Y:S04]  /*13c00*/  LDL R142, [R1+0xd10] ;  /* 0x000d1000018e7983 */ /* 0x000ee80000100800 */
[----:B------:R-:W3:Y:S04]  /*13c10*/  LDL R141, [R1+0xd14] ;  /* 0x000d1400018d7983 */ /* 0x000ee80000100800 */
[----:B0-----:R-:W3:Y:S04]  /*13c20*/  LDL R124, [R1+0xd1c] ;  /* 0x000d1c00017c7983 */ /* 0x001ee80000100800 */
[----:B------:R-:W3:Y:S04]  /*13c30*/  LDL R140, [R1+0xd08] ;  /* 0x000d0800018c7983 */ /* 0x000ee80000100800 */
[----:B------:R-:W3:Y:S04]  /*13c40*/  LDL R139, [R1+0xd0c] ;  /* 0x000d0c00018b7983 */ /* 0x000ee80000100800 */
[----:B------:R-:W3:Y:S04]  /*13c50*/  LDL R137, [R1+0xd00] ;  /* 0x000d000001897983 */ /* 0x000ee80000100800 */
[----:B------:R0:W-:Y:S04]  /*13c60*/  STL [R1+0x6c0], R136 ;  /* 0x0006c08801007387 */ /* 0x0001e80000100800 */
[----:B------:R-:W3:Y:S04]  /*13c70*/  LDL R134, [R1+0xcf8] ;  /* 0x000cf80001867983 */ /* 0x000ee80000100800 */
[----:B------:R-:W3:Y:S04]  /*13c80*/  LDL R133, [R1+0xcfc] ;  /* 0x000cfc0001857983 */ /* 0x000ee80000100800 */
[----:B0-----:R-:W3:Y:S04]  /*13c90*/  LDL R136, [R1+0xd04] ;  /* 0x000d040001887983 */ /* 0x001ee80000100800 */
[----:B------:R0:W-:Y:S04]  /*13ca0*/  STL [R1+0x6c4], R131 ;  /* 0x0006c48301007387 */ /* 0x0001e80000100800 */
[----:B------:R-:W3:Y:S04]  /*13cb0*/  LDL R130, [R1+0xcf4] ;  /* 0x000cf40001827983 */ /* 0x000ee80000100800 */
[----:B------:R-:W3:Y:S04]  /*13cc0*/  LDL R128, [R1+0xce8] ;  /* 0x000ce80001807983 */ /* 0x000ee80000100800 */
[----:B0-----:R-:W3:Y:S01]  /*13cd0*/  LDL R131, [R1+0xcf0] ;  /* 0x000cf00001837983 */ /* 0x001ee20000100800 */
[----:B--2---:R-:W-:-:S05]  /*13ce0*/  @P1 IMAD.MOV.U32 R2, RZ, RZ, R126 ;  /* 0x000000ffff021224 */ /* 0x004fca00078e007e */
[----:B------:R0:W2:Y:S02]  /*13cf0*/  @P1 LDG.E.U8 R114, desc[UR56][R2.64] ;  /* 0x0000003802721981 */ /* 0x0000a4000c1e1100 */
[----:B0-----:R-:W-:Y:S02]  /*13d00*/  @P1 IMAD.MOV.U32 R2, RZ, RZ, R125 ;  /* 0x000000ffff021224 */ /* 0x001fe400078e007d */
[----:B----4-:R0:W-:Y:S04]  /*13d10*/  STL [R1+0x6bc], R127 ;  /* 0x0006bc7f01007387 */ /* 0x0101e80000100800 */
[----:B------:R-:W4:Y:S04]  /*13d20*/  LDL R126, [R1+0xce4] ;  /* 0x000ce400017e7983 */ /* 0x000f280000100800 */
[----:B------:R-:W2:Y:S04]  /*13d30*/  LDL R125, [R1+0xcdc] ;  /* 0x000cdc00017d7983 */ /* 0x000ea80000100800 */
[----:B0-----:R-:W4:Y:S01]  /*13d40*/  LDL R127, [R1+0xcec] ;  /* 0x000cec00017f7983 */ /* 0x001f220000100800 */
[----:B------:R-:W-:Y:S01]  /*13d50*/  PRMT R112, RZ, 0x7610, R112 ;  /* 0x00007610ff707816 */ /* 0x000fe20000000070 */
[----:B------:R-:W-:Y:S01]  /*13d60*/  @P1 IMAD.MOV.U32 R3, RZ, RZ, R144 ;  /* 0x000000ffff031224 */ /* 0x000fe200078e0090 */
[----:B------:R-:W-:-:S02]  /*13d70*/  PRMT R110, RZ, 0x7610, R110 ;  /* 0x00007610ff6e7816 */ /* 0x000fc4000000006e */
[----:B------:R-:W-:Y:S02]  /*13d80*/  ISETP.GT.AND P0, PT, R0, 0x2c, PT ;  /* 0x0000002c0000780c */ /* 0x000fe40003f04270 */
[----:B------:R0:W2:Y:S01]  /*13d90*/  @P1 LDG.E.U8 R112, desc[UR56][R2.64] ;  /* 0x0000003802701981 */ /* 0x0000a2000c1e1100 */
[----:B------:R-:W-:Y:S01]  /*13da0*/  PRMT R97, RZ, 0x7610, R97 ;  /* 0x00007610ff617816 */ /* 0x000fe20000000061 */
[----:B0-----:R-:W-:Y:S01]  /*13db0*/  @P1 IMAD.MOV.U32 R3, RZ, RZ, R143 ;  /* 0x000000ffff031224 */ /* 0x001fe200078e008f */
[----:B------:R-:W-:Y:S02]  /*13dc0*/  PRMT R138, RZ, 0x7610, R138 ;  /* 0x00007610ff8a7816 */ /* 0x000fe4000000008a */
[----:B------:R-:W-:Y:S02]  /*13dd0*/  PRMT R135, RZ, 0x7610, R135 ;  /* 0x00007610ff877816 */ /* 0x000fe40000000087 */
[----:B------:R-:W-:Y:S02]  /*13de0*/  PRMT R132, RZ, 0x7610, R132 ;  /* 0x00007610ff847816 */ /* 0x000fe40000000084 */
[----:B------:R-:W-:-:S02]  /*13df0*/  PRMT R129, RZ, 0x7610, R129 ;  /* 0x00007610ff817816 */ /* 0x000fc40000000081 */
[----:B------:R-:W-:Y:S02]  /*13e00*/  PRMT R107, RZ, 0x7610, R107 ;  /* 0x00007610ff6b7816 */ /* 0x000fe4000000006b */
[----:B------:R-:W-:Y:S01]  /*13e10*/  PRMT R105, RZ, 0x7610, R105 ;  /* 0x00007610ff697816 */ /* 0x000fe20000000069 */
[----:B---3--:R-:W-:Y:S01]  /*13e20*/  @P1 IMAD.MOV.U32 R2, RZ, RZ, R124 ;  /* 0x000000ffff021224 */ /* 0x008fe200078e007c */
[----:B------:R-:W-:Y:S01]  /*13e30*/  PRMT R103, RZ, 0x7610, R103 ;  /* 0x00007610ff677816 */ /* 0x000fe20000000067 */
[----:B------:R-:W3:Y:S04]  /*13e40*/  LDL R124, [R1+0xcd4] ;  /* 0x000cd400017c7983 */ /* 0x000ee80000100800 */
[----:B------:R0:W3:Y:S02]  /*13e50*/  @P1 LDG.E.U8 R110, desc[UR56][R2.64] ;  /* 0x00000038026e1981 */ /* 0x0000e4000c1e1100 */
[----:B0-----:R-:W-:-:S02]  /*13e60*/  @P1 IMAD.MOV.U32 R2, RZ, RZ, R141 ;  /* 0x000000ffff021224 */ /* 0x001fc400078e008d */
[----:B------:R-:W-:-:S05]  /*13e70*/  @P1 IMAD.MOV.U32 R3, RZ, RZ, R142 ;  /* 0x000000ffff031224 */ /* 0x000fca00078e008e */
[----:B------:R0:W3:Y:S02]  /*13e80*/  @P1 LDG.E.U8 R97, desc[UR56][R2.64] ;  /* 0x0000003802611981 */ /* 0x0000e4000c1e1100 */
[----:B0-----:R-:W-:Y:S02]  /*13e90*/  @P0 IMAD.MOV.U32 R2, RZ, RZ, R139 ;  /* 0x000000ffff020224 */ /* 0x001fe400078e008b */
[----:B------:R-:W-:-:S05]  /*13ea0*/  @P0 IMAD.MOV.U32 R3, RZ, RZ, R140 ;  /* 0x000000ffff030224 */ /* 0x000fca00078e008c */
[----:B------:R0:W3:Y:S01]  /*13eb0*/  @P0 LDG.E.U8 R138, desc[UR56][R2.64] ;  /* 0x00000038028a0981 */ /* 0x0000e2000c1e1100 */
[----:B------:R-:W-:Y:S01]  /*13ec0*/  ISETP.GT.AND P1, PT, R0, 0x2d, PT ;  /* 0x0000002d0000780c */ /* 0x000fe20003f24270 */
[----:B0-----:R-:W-:Y:S02]  /*13ed0*/  @P0 IMAD.MOV.U32 R2, RZ, RZ, R136 ;  /* 0x000000ffff020224 */ /* 0x001fe400078e0088 */
[----:B------:R-:W-:-:S05]  /*13ee0*/  @P0 IMAD.MOV.U32 R3, RZ, RZ, R137 ;  /* 0x000000ffff030224 */ /* 0x000fca00078e0089 */
[----:B------:R0:W3:Y:S02]  /*13ef0*/  @P0 LDG.E.U8 R135, desc[UR56][R2.64] ;  /* 0x0000003802870981 */ /* 0x0000e4000c1e1100 */
[----:B0-----:R-:W-:Y:S02]  /*13f00*/  @P0 IMAD.MOV.U32 R2, RZ, RZ, R133 ;  /* 0x000000ffff020224 */ /* 0x001fe400078e0085 */
[----:B------:R-:W-:-:S05]  /*13f10*/  @P0 IMAD.MOV.U32 R3, RZ, RZ, R134 ;  /* 0x000000ffff030224 */ /* 0x000fca00078e0086 */
[----:B------:R0:W3:Y:S02]  /*13f20*/  @P0 LDG.E.U8 R132, desc[UR56][R2.64] ;  /* 0x0000003802840981 */ /* 0x0000e4000c1e1100 */
[----:B0-----:R-:W-:Y:S02]  /*13f30*/  @P0 IMAD.MOV.U32 R2, RZ, RZ, R130 ;  /* 0x000000ffff020224 */ /* 0x001fe400078e0082 */
[----:B------:R-:W-:-:S05]  /*13f40*/  @P0 IMAD.MOV.U32 R3, RZ, RZ, R131 ;  /* 0x000000ffff030224 */ /* 0x000fca00078e0083 */
[----:B------:R0:W3:Y:S02]  /*13f50*/  @P0 LDG.E.U8 R129, desc[UR56][R2.64] ;  /* 0x0000003802810981 */ /* 0x0000e4000c1e1100 */
[----:B0-----:R-:W-:Y:S02]  /*13f60*/  @P1 IMAD.MOV.U32 R3, RZ, RZ, R128 ;  /* 0x000000ffff031224 */ /* 0x001fe400078e0080 */
[----:B------:R0:W-:Y:S01]  /*13f70*/  STL [R1+0x144c], R24 ;  /* 0x00144c1801007387 */ /* 0x0001e20000100800 */
[----:B----4-:R-:W-:-:S05]  /*13f80*/  @P1 IMAD.MOV.U32 R2, RZ, RZ, R127 ;  /* 0x000000ffff021224 */ /* 0x010fca00078e007f */
[----:B------:R1:W4:Y:S02]  /*13f90*/  @P1 LDG.E.U8 R107, desc[UR56][R2.64] ;  /* 0x00000038026b1981 */ /* 0x000324000c1e1100 */
[----:B-1----:R-:W-:Y:S02]  /*13fa0*/  @P1 IMAD.MOV.U32 R2, RZ, RZ, R126 ;  /* 0x000000ffff021224 */ /* 0x002fe400078e007e */
[----:B------:R-:W-:Y:S02]  /*13fb0*/  @P1 IMAD.MOV.U32 R3, RZ, RZ, R24 ;  /* 0x000000ffff031224 */ /* 0x000fe400078e0018 */
[----:B0-----:R-:W4:Y:S04]  /*13fc0*/  LDL.LU R24, [R1+0xcbc] ;  /* 0x000cbc0001187983 */ /* 0x001f280000300800 */
[----:B------:R2:W4:Y:S04]  /*13fd0*/  @P1 LDG.E.U8 R105, desc[UR56][R2.64] ;  /* 0x0000003802691981 */ /* 0x000528000c1e1100 */
[----:B------:R0:W-:Y:S01]  /*13fe0*/  STL [R1+0x1450], R26 ;  /* 0x0014501a01007387 */ /* 0x0001e20000100800 */
[----:B--2---:R-:W-:-:S02]  /*13ff0*/  @P1 IMAD.MOV.U32 R2, RZ, RZ, R125 ;  /* 0x000000ffff021224 */ /* 0x004fc400078e007d */
[----:B------:R-:W-:Y:S02]  /*14000*/  @P1 IMAD.MOV.U32 R3, RZ, RZ, R26 ;  /* 0x000000ffff031224 */ /* 0x000fe400078e001a */
[----:B0-----:R-:W2:Y:S04]  /*14010*/  LDL.LU R26, [R1+0xcc4] ;  /* 0x000cc400011a7983 */ /* 0x001ea80000300800 */
[----:B------:R0:W4:Y:S04]  /*14020*/  @P1 LDG.E.U8 R103, desc[UR56][R2.64] ;  /* 0x0000003802671981 */ /* 0x000128000c1e1100 */
[----:B------:R1:W-:Y:S01]  /*14030*/  STL [R1+0x1454], R28 ;  /* 0x0014541c01007387 */ /* 0x0003e20000100800 */
[----:B0-----:R-:W-:-:S03]  /*14040*/  @P1 IMAD.MOV.U32 R3, RZ, RZ, R28 ;  /* 0x000000ffff031224 */ /* 0x001fc600078e001c */
[----:B-1----:R-:W2:Y:S01]  /*14050*/  LDL.LU R28, [R1+0xccc] ;  /* 0x000ccc00011c7983 */ /* 0x002ea20000300800 */
[----:B------:R-:W-:Y:S02]  /*14060*/  ISETP.GT.AND P0, PT, R0, 0x2e, PT ;  /* 0x0000002e0000780c */ /* 0x000fe40003f04270 */
[----:B------:R-:W-:Y:S02]  /*14070*/  PRMT R94, RZ, 0x7610, R94 ;  /* 0x00007610ff5e7816 */ /* 0x000fe4000000005e */
[----:B------:R-:W-:Y:S02]  /*14080*/  PRMT R123, RZ, 0x7610, R123 ;  /* 0x00007610ff7b7816 */ /* 0x000fe4000000007b */
[----:B------:R-:W-:Y:S01]  /*14090*/  PRMT R122, RZ, 0x7610, R122 ;  /* 0x00007610ff7a7816 */ /* 0x000fe2000000007a */
[----:B---3--:R-:W-:-:S05]  /*140a0*/  @P1 IMAD.MOV.U32 R2, RZ, RZ, R124 ;  /* 0x000000ffff021224 */ /* 0x008fca00078e007c */
[----:B------:R0:W3:Y:S02]  /*140b0*/  @P1 LDG.E.U8 R94, desc[UR56][R2.64] ;  /* 0x00000038025e1981 */ /* 0x0000e4000c1e1100 */
[----:B0-----:R-:W-:Y:S01]  /*140c0*/  @P0 IMAD.MOV.U32 R3, RZ, RZ, R30 ;  /* 0x000000ffff030224 */ /* 0x001fe200078e001e */
[----:B------:R-:W-:Y:S02]  /*140d0*/  PRMT R121, RZ, 0x7610, R121 ;  /* 0x00007610ff797816 */ /* 0x000fe40000000079 */
[----:B------:R-:W-:Y:S02]  /*140e0*/  ISETP.GT.AND P1, PT, R0, 0x2f, PT ;  /* 0x0000002f0000780c */ /* 0x000fe40003f24270 */
        /* <DEDUP_REMOVED lines=16> */
[----:B------:R-:W-:Y:S01]  /*141f0*/  PRMT R87, RZ, 0x7610, R87 ;  /* 0x00007610ff577816 */ /* 0x000fe20000000057 */
[----:B--2---:R-:W-:-:S05]  /*14200*/  @P0 IMAD.MOV.U32 R2, RZ, RZ, R28 ;  /* 0x000000ffff020224 */ /* 0x004fca00078e001c */
[----:B------:R0:W2:Y:S02]  /*14210*/  @P0 LDG.E.U8 R123, desc[UR56][R2.64] ;  /* 0x00000038027b0981 */ /* 0x0000a4000c1e1100 */
[----:B0-----:R-:W-:Y:S02]  /*14220*/  @P0 IMAD.MOV.U32 R2, RZ, RZ, R26 ;  /* 0x000000ffff020224 */ /* 0x001fe400078e001a */
[----:B------:R-:W-:-:S05]  /*14230*/  @P0 IMAD.MOV.U32 R3, RZ, RZ, R32 ;  /* 0x000000ffff030224 */ /* 0x000fca00078e0020 */
[----:B------:R4:W3:Y:S02]  /*14240*/  @P0 LDG.E.U8 R122, desc[UR56][R2.64] ;  /* 0x00000038027a0981 */ /* 0x0008e4000c1e1100 */
[----:B----4-:R-:W-:Y:S02]  /*14250*/  @P0 IMAD.MOV.U32 R2, RZ, RZ, R24 ;  /* 0x000000ffff020224 */ /* 0x010fe400078e0018 */
        /* <DEDUP_REMOVED lines=56> */
[----:B------:R-:W-:Y:S02]  /*145e0*/  ISETP.GT.AND P1, PT, R0, 0x33, PT ;  /* 0x000000330000780c */ /* 0x000fe40003f24270 */
[----:B------:R-:W-:Y:S02]  /*145f0*/  PRMT R93, RZ, 0x7610, R93 ;  /* 0x00007610ff5d7816 */ /* 0x000fe4000000005d */
[----:B------:R-:W-:Y:S01]  /*14600*/  PRMT R91, RZ, 0x7610, R91 ;  /* 0x00007610ff5b7816 */ /* 0x000fe2000000005b */
[----:B------:R-:W-:Y:S08]  /*14610*/  STL [R1+0x6a4], R138 ;  /* 0x0006a48a01007387 */ /* 0x000ff00000100800 */
[----:B0-----:R-:W-:-:S02]  /*14620*/  @P1 IMAD.MOV.U32 R2, RZ, RZ, R59 ;  /* 0x000000ffff021224 */ /* 0x001fc400078e003b */
[----:B------:R-:W-:Y:S01]  /*14630*/  @P1 IMAD.MOV.U32 R3, RZ, RZ, R70 ;  /* 0x000000ffff031224 */ /* 0x000fe200078e0046 */
[----:B------:R-:W-:Y:S04]  /*14640*/  STL [R1+0x69c], R135 ;  /* 0x00069c8701007387 */ /* 0x000fe80000100800 */
[----:B------:R0:W4:Y:S01]  /*14650*/  @P1 LDG.E.U8 R93, desc[UR56][R2.64] ;  /* 0x00000038025d1981 */ /* 0x000122000c1e1100 */
[----:B------:R-:W-:-:S03]  /*14660*/  PRMT R98, RZ, 0x7610, R98 ;  /* 0x00007610ff627816 */ /* 0x000fc60000000062 */
[----:B------:R-:W-:Y:S01]  /*14670*/  STL [R1+0x6a0], R132 ;  /* 0x0006a08401007387 */ /* 0x000fe20000100800 */
[----:B0-----:R-:W-:Y:S02]  /*14680*/  @P1 IMAD.MOV.U32 R2, RZ, RZ, R61 ;  /* 0x000000ffff021224 */ /* 0x001fe400078e003d */
[----:B------:R-:W-:Y:S01]  /*14690*/  @P1 IMAD.MOV.U32 R3, RZ, RZ, R72 ;  /* 0x000000ffff031224 */ /* 0x000fe200078e0048 */
[----:B------:R-:W-:Y:S04]  /*146a0*/  STL [R1+0x698], R129 ;  /* 0x0006988101007387 */ /* 0x000fe80000100800 */
[----:B--2---:R-:W-:Y:S04]  /*146b0*/  STL [R1+0x684], R123 ;  /* 0x0006847b01007387 */ /* 0x004fe80000100800 */
[----:B------:R0:W2:Y:S04]  /*146c0*/  @P1 LDG.E.U8 R91, desc[UR56][R2.64] ;  /* 0x00000038025b1981 */ /* 0x0000a8000c1e1100 */
[----:B---3--:R-:W-:Y:S04]  /*146d0*/  STL [R1+0x67c], R122 ;  /* 0x00067c7a01007387 */ /* 0x008fe80000100800 */
[----:B----4-:R-:W-:Y:S01]  /*146e0*/  STL [R1+0x680], R121 ;  /* 0x0006807901007387 */ /* 0x010fe20000100800 */
[----:B0-----:R-:W-:-:S02]  /*146f0*/  @P1 IMAD.MOV.U32 R2, RZ, RZ, R63 ;  /* 0x000000ffff021224 */ /* 0x001fc400078e003f */
[----:B------:R-:W-:Y:S01]  /*14700*/  @P1 IMAD.MOV.U32 R3, RZ, RZ, R74 ;  /* 0x000000ffff031224 */ /* 0x000fe200078e004a */
[----:B------:R-:W-:Y:S04]  /*14710*/  STL [R1+0x678], R120 ;  /* 0x0006787801007387 */ /* 0x000fe80000100800 */
[----:B------:R0:W3:Y:S04]  /*14720*/  @P1 LDG.E.U8 R98, desc[UR56][R2.64] ;  /* 0x0000003802621981 */ /* 0x0000e8000c1e1100 */
[----:B------:R-:W-:Y:S04]  /*14730*/  STL [R1+0x664], R119 ;  /* 0x0006647701007387 */ /* 0x000fe80000100800 */
[----:B------:R-:W-:Y:S04]  /*14740*/  STL [R1+0x65c], R118 ;  /* 0x00065c7601007387 */ /* 0x000fe80000100800 */
[----:B------:R1:W-:Y:S04]  /*14750*/  STL [R1+0x638], R87 ;  /* 0x0006385701007387 */ /* 0x0003e80000100800 */
[----:B------:R-:W-:Y:S04]  /*14760*/  STL [R1+0x660], R117 ;  /* 0x0006607501007387 */ /* 0x000fe80000100800 */
[----:B-1----:R-:W4:Y:S01]  /*14770*/  LDL R87, [R1+0xbe0] ;  /* 0x000be00001577983 */ /* 0x002f220000100800 */
[----:B------:R-:W-:-:S03]  /*14780*/  ISETP.GT.AND P0, PT, R0, 0x34, PT ;  /* 0x000000340000780c */ /* 0x000fc60003f04270 */
[----:B------:R1:W-:Y:S01]  /*14790*/  STL [R1+0x650], R102 ;  /* 0x0006506601007387 */ /* 0x0003e20000100800 */
[----:B------:R-:W-:-:S03]  /*147a0*/  PRMT R89, RZ, 0x7610, R89 ;  /* 0x00007610ff597816 */ /* 0x000fc60000000059 */
[----:B-1----:R-:W2:Y:S04]  /*147b0*/  LDL R102, [R1+0xbd8] ;  /* 0x000bd80001667983 */ /* 0x002ea80000100800 */
[----:B------:R-:W-:Y:S04]  /*147c0*/  STL [R1+0x658], R115 ;  /* 0x0006587301007387 */ /* 0x000fe80000100800 */
[----:B------:R1:W-:Y:S01]  /*147d0*/  STL [R1+0x644], R101 ;  /* 0x0006446501007387 */ /* 0x0003e20000100800 */
[----:B0-----:R-:W-:Y:S02]  /*147e0*/  @P1 IMAD.MOV.U32 R2, RZ, RZ, R65 ;  /* 0x000000ffff021224 */ /* 0x001fe400078e0041 */
[----:B------:R-:W-:Y:S01]  /*147f0*/  @P1 IMAD.MOV.U32 R3, RZ, RZ, R76 ;  /* 0x000000ffff031224 */ /* 0x000fe200078e004c */
[----:B------:R-:W-:-:S04]  /*14800*/  PRMT R228, RZ, 0x7610, R228 ;  /* 0x00007610ffe47816 */ /* 0x000fc800000000e4 */
[----:B------:R0:W2:Y:S04]  /*14810*/  @P1 LDG.E.U8 R89, desc[UR56][R2.64] ;  /* 0x0000003802591981 */ /* 0x0000a8000c1e1100 */
[----:B-1----:R-:W2:Y:S04]  /*14820*/  LDL R101, [R1+0xbd0] ;  /* 0x000bd00001657983 */ /* 0x002ea80000100800 */
        /* <DEDUP_REMOVED lines=9> */
[----:B------:R-:W-:-:S02]  /*148c0*/  PRMT R224, RZ, 0x7610, R224 ;  /* 0x00007610ffe07816 */ /* 0x000fc400000000e0 */
[----:B------:R-:W-:Y:S02]  /*148d0*/  ISETP.GT.AND P1, PT, R0, 0x35, PT ;  /* 0x000000350000780c */ /* 0x000fe40003f24270 */
[----:B------:R0:W2:Y:S04]  /*148e0*/  @P0 LDG.E.U8 R227, desc[UR56][R2.64] ;  /* 0x0000003802e30981 */ /* 0x0000a8000c1e1100 */
[----:B-1----:R-:W2:Y:S01]  /*148f0*/  LDL R99, [R1+0xbc0] ;  /* 0x000bc00001637983 */ /* 0x002ea20000100800 */
[----:B------:R-:W-:Y:S01]  /*14900*/  PRMT R223, RZ, 0x7610, R223 ;  /* 0x00007610ffdf7816 */ /* 0x000fe200000000df */
[----:B0-----:R-:W-:Y:S02]  /*14910*/  @P0 IMAD.MOV.U32 R2, RZ, RZ, R71 ;  /* 0x000000ffff020224 */ /* 0x001fe400078e0047 */
[----:B------:R-:W-:-:S05]  /*14920*/  @P0 IMAD.MOV.U32 R3, RZ, RZ, R82 ;  /* 0x000000ffff030224 */ /* 0x000fca00078e0052 */
[----:B------:R0:W2:Y:S01]  /*14930*/  @P0 LDG.E.U8 R224, desc[UR56][R2.64] ;  /* 0x0000003802e00981 */ /* 0x0000a2000c1e1100 */
[----:B------:R-:W-:Y:S01]  /*14940*/  PRMT R226, RZ, 0x7610, R226 ;  /* 0x00007610ffe27816 */ /* 0x000fe200000000e2 */
[----:B0-----:R-:W-:Y:S02]  /*14950*/  @P0 IMAD.MOV.U32 R2, RZ, RZ, R73 ;  /* 0x000000ffff020224 */ /* 0x001fe400078e0049 */
[----:B------:R-:W-:-:S05]  /*14960*/  @P0 IMAD.MOV.U32 R3, RZ, RZ, R84 ;  /* 0x000000ffff030224 */ /* 0x000fca00078e0054 */
[----:B------:R0:W2:Y:S04]  /*14970*/  @P0 LDG.E.U8 R223, desc[UR56][R2.64] ;  /* 0x0000003802df0981 */ /* 0x0000a8000c1e1100 */
[----:B---3--:R1:W-:Y:S01]  /*14980*/  STL [R1+0x630], R98 ;  /* 0x0006306201007387 */ /* 0x0083e20000100800 */
[----:B0-----:R-:W-:Y:S02]  /*14990*/  @P1 IMAD.MOV.U32 R2, RZ, RZ, R75 ;  /* 0x000000ffff021224 */ /* 0x001fe400078e004b */
[----:B------:R-:W-:Y:S01]  /*149a0*/  @P1 IMAD.MOV.U32 R3, RZ, RZ, R86 ;  /* 0x000000ffff031224 */ /* 0x000fe200078e0056 */
[----:B-1----:R-:W3:Y:S04]  /*149b0*/  LDL R98, [R1+0xbb8] ;  /* 0x000bb80001627983 */ /* 0x002ee80000100800 */
[----:B------:R4:W3:Y:S02]  /*149c0*/  @P1 LDG.E.U8 R226, desc[UR56][R2.64] ;  /* 0x0000003802e21981 */ /* 0x0008e4000c1e1100 */
[----:B----4-:R-:W-:-:S02]  /*149d0*/  @P1 IMAD.MOV.U32 R3, RZ, RZ, R87 ;  /* 0x000000ffff031224 */ /* 0x010fc400078e0057 */
[----:B------:R-:W4:Y:S01]  /*149e0*/  LDL.LU R87, [R1+0xbbc] ;  /* 0x000bbc0001577983 */ /* 0x000f220000300800 */
[----:B------:R-:W-:Y:S01]  /*149f0*/  PRMT R225, RZ, 0x7610, R225 ;  /* 0x00007610ffe17816 */ /* 0x000fe200000000e1 */
[----:B------:R-:W-:Y:S01]  /*14a00*/  @P1 IMAD.MOV.U32 R2, RZ, RZ, R77 ;  /* 0x000000ffff021224 */ /* 0x000fe200078e004d */
[----:B------:R-:W-:Y:S01]  /*14a10*/  PRMT R222, RZ, 0x7610, R222 ;  /* 0x00007610ffde7816 */ /* 0x000fe200000000de */
[----:B------:R-:W4:Y:S01]  /*14a20*/  LDL R126, [R1+0xbb0] ;  /* 0x000bb000017e7983 */ /* 0x000f220000100800 */
[----:B------:R-:W-:-:S03]  /*14a30*/  ISETP.GT.AND P0, PT, R0, 0x36, PT ;  /* 0x000000360000780c */ /* 0x000fc60003f04270 */
[----:B------:R0:W4:Y:S01]  /*14a40*/  @P1 LDG.E.U8 R225, desc[UR56][R2.64] ;  /* 0x0000003802e11981 */ /* 0x000122000c1e1100 */
[----:B------:R-:W-:-:S03]  /*14a50*/  PRMT R221, RZ, 0x7610, R221 ;  /* 0x00007610ffdd7816 */ /* 0x000fc600000000dd */
[----:B------:R-:W4:Y:S01]  /*14a60*/  LDL R125, [R1+0xbb4] ;  /* 0x000bb400017d7983 */ /* 0x000f220000100800 */
[----:B------:R-:W-:-:S03]  /*14a70*/  PRMT R215, RZ, 0x7610, R215 ;  /* 0x00007610ffd77816 */ /* 0x000fc600000000d7 */
[----:B------:R-:W4:Y:S01]  /*14a80*/  LDL R124, [R1+0xba8] ;  /* 0x000ba800017c7983 */ /* 0x000f220000100800 */
[----:B0-----:R-:W-:Y:S02]  /*14a90*/  @P1 IMAD.MOV.U32 R2, RZ, RZ, R79 ;  /* 0x000000ffff021224 */ /* 0x001fe400078e004f */
[----:B--2---:R-:W-:Y:S01]  /*14aa0*/  @P1 IMAD.MOV.U32 R3, RZ, RZ, R102 ;  /* 0x000000ffff031224 */ /* 0x004fe200078e0066 */
[----:B------:R-:W2:Y:S04]  /*14ab0*/  LDL R123, [R1+0xbac] ;  /* 0x000bac00017b7983 */ /* 0x000ea80000100800 */
[----:B------:R0:W2:Y:S01]  /*14ac0*/  @P1 LDG.E.U8 R222, desc[UR56][R2.64] ;  /* 0x0000003802de1981 */ /* 0x0000a2000c1e1100 */
[----:B------:R-:W-:-:S03]  /*14ad0*/  PRMT R214, RZ, 0x7610, R214 ;  /* 0x00007610ffd67816 */ /* 0x000fc600000000d6 */
[----:B------:R-:W2:Y:S04]  /*14ae0*/  LDL R122, [R1+0xb98] ;  /* 0x000b9800017a7983 */ /* 0x000ea80000100800 */
[----:B------:R-:W2:Y:S01]  /*14af0*/  LDL R121, [R1+0xb9c] ;  /* 0x000b9c0001797983 */ /* 0x000ea20000100800 */
[----:B0-----:R-:W-:Y:S02]  /*14b00*/  @P1 IMAD.MOV.U32 R2, RZ, RZ, R81 ;  /* 0x000000ffff021224 */ /* 0x001fe400078e0051 */
[----:B------:R-:W-:Y:S01]  /*14b10*/  @P1 IMAD.MOV.U32 R3, RZ, RZ, R101 ;  /* 0x000000ffff031224 */ /* 0x000fe200078e0065 */
[----:B------:R-:W2:Y:S04]  /*14b20*/  LDL R120, [R1+0xb90] ;  /* 0x000b900001787983 */ /* 0x000ea80000100800 */
[----:B------:R0:W2:Y:S04]  /*14b30*/  @P1 LDG.E.U8 R221, desc[UR56][R2.64] ;  /* 0x0000003802dd1981 */ /* 0x0000a8000c1e1100 */
[----:B------:R-:W2:Y:S04]  /*14b40*/  LDL R119, [R1+0xb94] ;  /* 0x000b940001777983 */ /* 0x000ea80000100800 */
[----:B------:R-:W2:Y:S01]  /*14b50*/  LDL R118, [R1+0xb88] ;  /* 0x000b880001767983 */ /* 0x000ea20000100800 */
[----:B0-----:R-:W-:-:S02]  /*14b60*/  @P0 IMAD.MOV.U32 R2, RZ, RZ, R83 ;  /* 0x000000ffff020224 */ /* 0x001fc400078e0053 */
[----:B------:R-:W-:Y:S01]  /*14b70*/  @P0 IMAD.MOV.U32 R3, RZ, RZ, R100 ;  /* 0x000000ffff030224 */ /* 0x000fe200078e0064 */
[----:B------:R-:W2:Y:S04]  /*14b80*/  LDL R117, [R1+0xb80] ;  /* 0x000b800001757983 */ /* 0x000ea80000100800 */
[----:B------:R0:W2:Y:S04]  /*14b90*/  @P0 LDG.E.U8 R215, desc[UR56][R2.64] ;  /* 0x0000003802d70981 */ /* 0x0000a8000c1e1100 */
[----:B------:R-:W2:Y:S04]  /*14ba0*/  LDL R100, [R1+0xba0] ;  /* 0x000ba00001647983 */ /* 0x000ea80000100800 */
[----:B------:R-:W2:Y:S01]  /*14bb0*/  LDL R115, [R1+0xb84] ;  /* 0x000b840001737983 */ /* 0x000ea20000100800 */
[----:B0-----:R-:W-:-:S03]  /*14bc0*/  @P0 IMAD.MOV.U32 R3, RZ, RZ, R99 ;  /* 0x000000ffff030224 */ /* 0x001fc600078e0063 */
[----:B------:R-:W2:Y:S01]  /*14bd0*/  LDL R99, [R1+0xba4] ;  /* 0x000ba40001637983 */ /* 0x000ea20000100800 */
[----:B------:R-:W-:-:S03]  /*14be0*/  @P0 IMAD.MOV.U32 R2, RZ, RZ, R85 ;  /* 0x000000ffff020224 */ /* 0x000fc600078e0055 */
[----:B------:R-:W2:Y:S04]  /*14bf0*/  LDL R102, [R1+0xb78] ;  /* 0x000b780001667983 */ /* 0x000ea80000100800 */
[----:B------:R3:W2:Y:S04]  /*14c00*/  @P0 LDG.E.U8 R214, desc[UR56][R2.64] ;  /* 0x0000003802d60981 */ /* 0x0006a8000c1e1100 */
[----:B------:R-:W2:Y:S01]  /*14c10*/  LDL R101, [R1+0xb7c] ;  /* 0x000b7c0001657983 */ /* 0x000ea20000100800 */
[----:B---3--:R-:W-:-:S03]  /*14c20*/  @P0 IMAD.MOV.U32 R3, RZ, RZ, R98 ;  /* 0x000000ffff030224 */ /* 0x008fc600078e0062 */
[----:B------:R-:W3:Y:S04]  /*14c30*/  LDL R98, [R1+0xb8c] ;  /* 0x000b8c0001627983 */ /* 0x000ee80000100800 */
[----:B----4-:R-:W-:Y:S04]  /*14c40*/  STL.64 [R1+0x1888], R86 ;  /* 0x0018885601007387 */ /* 0x010fe80000100a00 */
[----:B------:R-:W-:Y:S04]  /*14c50*/  STL.64 [R1+0x1880], R84 ;  /* 0x0018805401007387 */ /* 0x000fe80000100a00 */
[----:B------:R-:W-:Y:S04]  /*14c60*/  STL.64 [R1+0x1878], R82 ;  /* 0x0018785201007387 */ /* 0x000fe80000100a00 */
[----:B------:R-:W-:Y:S04]  /*14c70*/  STL.64 [R1+0x1870], R80 ;  /* 0x0018705001007387 */ /* 0x000fe80000100a00 */
[----:B------:R0:W-:Y:S04]  /*14c80*/  STL.64 [R1+0x1868], R78 ;  /* 0x0018684e01007387 */ /* 0x0001e80000100a00 */
        /* <DEDUP_REMOVED lines=8> */
[----:B------:R4:W-:Y:S04]  /*14d10*/  STL.64 [R1+0x1820], R60 ;  /* 0x0018203c01007387 */ /* 0x0009e80000100a00 */
[----:B------:R4:W-:Y:S04]  /*14d20*/  STL.64 [R1+0x1818], R58 ;  /* 0x0018183a01007387 */ /* 0x0009e80000100a00 */
        /* <DEDUP_REMOVED lines=17> */
[----:B0-----:R-:W4:Y:S01]  /*14e40*/  LDL R78, [R1+0xb70] ;  /* 0x000b7000014e7983 */ /* 0x001f220000100800 */
[----:B------:R-:W-:Y:S01]  /*14e50*/  PRMT R213, RZ, 0x7610, R213 ;  /* 0x00007610ffd57816 */ /* 0x000fe200000000d5 */
[----:B------:R-:W-:Y:S01]  /*14e60*/  @P0 IMAD.MOV.U32 R2, RZ, RZ, R87 ;  /* 0x000000ffff020224 */ /* 0x000fe200078e0057 */
[----:B------:R-:W-:Y:S01]  /*14e70*/  ISETP.GT.AND P1, PT, R0, 0x37, PT ;  /* 0x000000370000780c */ /* 0x000fe20003f24270 */
[----:B-1----:R-:W4:Y:S01]  /*14e80*/  LDL R62, [R1+0xb74] ;  /* 0x000b7400013e7983 */ /* 0x002f220000100800 */
[----:B------:R-:W-:-:S03]  /*14e90*/  PRMT R212, RZ, 0x7610, R212 ;  /* 0x00007610ffd47816 */ /* 0x000fc600000000d4 */
[----:B------:R0:W4:Y:S01]  /*14ea0*/  @P0 LDG.E.U8 R213, desc[UR56][R2.64] ;  /* 0x0000003802d50981 */ /* 0x000122000c1e1100 */
[----:B------:R-:W-:Y:S02]  /*14eb0*/  PRMT R85, RZ, 0x7610, R85 ;  /* 0x00007610ff557816 */ /* 0x000fe40000000055 */
[----:B------:R-:W-:Y:S01]  /*14ec0*/  PRMT R83, RZ, 0x7610, R83 ;  /* 0x00007610ff537816 */ /* 0x000fe20000000053 */
[----:B------:R-:W4:Y:S01]  /*14ed0*/  LDL R84, [R1+0xb60] ;  /* 0x000b600001547983 */ /* 0x000f220000100800 */
[----:B------:R-:W-:-:S03]  /*14ee0*/  PRMT R81, RZ, 0x7610, R81 ;  /* 0x00007610ff517816 */ /* 0x000fc60000000051 */
[----:B------:R-:W4:Y:S01]  /*14ef0*/  LDL R82, [R1+0xb64] ;  /* 0x000b640001527983 */ /* 0x000f220000100800 */
[----:B0-----:R-:W-:Y:S02]  /*14f00*/  @P0 IMAD.MOV.U32 R2, RZ, RZ, R125 ;  /* 0x000000ffff020224 */ /* 0x001fe400078e007d */
[----:B------:R-:W-:Y:S01]  /*14f10*/  @P0 IMAD.MOV.U32 R3, RZ, RZ, R126 ;  /* 0x000000ffff030224 */ /* 0x000fe200078e007e */
[----:B------:R-:W-:Y:S01]  /*14f20*/  PRMT R79, RZ, 0x7610, R79 ;  /* 0x00007610ff4f7816 */ /* 0x000fe2000000004f */
[----:B------:R-:W4:Y:S04]  /*14f30*/  LDL R87, [R1+0xb5c] ;  /* 0x000b5c0001577983 */ /* 0x000f280000100800 */
[----:B------:R2:W4:Y:S01]  /*14f40*/  @P0 LDG.E.U8 R212, desc[UR56][R2.64] ;  /* 0x0000003802d40981 */ /* 0x000522000c1e1100 */
[----:B------:R-:W-:-:S02]  /*14f50*/  PRMT R211, RZ, 0x7610, R211 ;  /* 0x00007610ffd37816 */ /* 0x000fc400000000d3 */
[----:B------:R-:W-:Y:S01]  /*14f60*/  PRMT R210, RZ, 0x7610, R210 ;  /* 0x00007610ffd27816 */ /* 0x000fe200000000d2 */
[----:B------:R-:W4:Y:S01]  /*14f70*/  LDL R86, [R1+0xb48] ;  /* 0x000b480001567983 */ /* 0x000f220000100800 */
[----:B------:R-:W-:-:S03]  /*14f80*/  PRMT R209, RZ, 0x7610, R209 ;  /* 0x00007610ffd17816 */ /* 0x000fc600000000d1 */
[----:B------:R-:W4:Y:S01]  /*14f90*/  LDL R80, [R1+0xb4c] ;  /* 0x000b4c0001507983 */ /* 0x000f220000100800 */
[----:B--2---:R-:W-:Y:S02]  /*14fa0*/  @P1 IMAD.MOV.U32 R2, RZ, RZ, R123 ;  /* 0x000000ffff021224 */ /* 0x004fe400078e007b */
[----:B------:R-:W-:Y:S01]  /*14fb0*/  @P1 IMAD.MOV.U32 R3, RZ, RZ, R124 ;  /* 0x000000ffff031224 */ /* 0x000fe200078e007c */
[----:B------:R-:W-:Y:S01]  /*14fc0*/  PRMT R208, RZ, 0x7610, R208 ;  /* 0x00007610ffd07816 */ /* 0x000fe200000000d0 */
[----:B------:R-:W2:Y:S04]  /*14fd0*/  LDL R142, [R1+0x6b8] ;  /* 0x0006b800018e7983 */ /* 0x000ea80000100800 */
[----:B------:R0:W2:Y:S02]  /*14fe0*/  @P1 LDG.E.U8 R85, desc[UR56][R2.64] ;  /* 0x0000003802551981 */ /* 0x0000a4000c1e1100 */
[----:B0-----:R-:W-:-:S02]  /*14ff0*/  @P1 IMAD.MOV.U32 R2, RZ, RZ, R99 ;  /* 0x000000ffff021224 */ /* 0x001fc400078e0063 */
[----:B------:R-:W-:Y:S01]  /*15000*/  @P1 IMAD.MOV.U32 R3, RZ, RZ, R100 ;  /* 0x000000ffff031224 */ /* 0x000fe200078e0064 */
[----:B------:R-:W2:Y:S04]  /*15010*/  LDL R99, [R1+0xb6c] ;  /* 0x000b6c0001637983 */ /* 0x000ea80000100800 */
[----:B------:R-:W2:Y:S01]  /*15020*/  LDL R100, [R1+0xb68] ;  /* 0x000b680001647983 */ /* 0x000ea20000100800 */
[----:B------:R-:W-:-:S03]  /*15030*/  ISETP.GT.AND P0, PT, R0, 0x38, PT ;  /* 0x000000380000780c */ /* 0x000fc60003f04270 */
[----:B------:R0:W2:Y:S02]  /*15040*/  @P1 LDG.E.U8 R83, desc[UR56][R2.64] ;  /* 0x0000003802531981 */ /* 0x0000a4000c1e1100 */
[----:B0-----:R-:W-:Y:S02]  /*15050*/  @P1 IMAD.MOV.U32 R2, RZ, RZ, R121 ;  /* 0x000000ffff021224 */ /* 0x001fe400078e0079 */
[----:B------:R-:W-:-:S05]  /*15060*/  @P1 IMAD.MOV.U32 R3, RZ, RZ, R122 ;  /* 0x000000ffff031224 */ /* 0x000fca00078e007a */
[----:B------:R0:W2:Y:S02]  /*15070*/  @P1 LDG.E.U8 R81, desc[UR56][R2.64] ;  /* 0x0000003802511981 */ /* 0x0000a4000c1e1100 */
[----:B0-----:R-:W-:Y:S02]  /*15080*/  @P1 IMAD.MOV.U32 R2, RZ, RZ, R119 ;  /* 0x000000ffff021224 */ /* 0x001fe400078e0077 */
[----:B------:R-:W-:Y:S01]  /*15090*/  @P1 IMAD.MOV.U32 R3, RZ, RZ, R120 ;  /* 0x000000ffff031224 */ /* 0x000fe200078e0078 */
[----:B------:R-:W2:Y:S04]  /*150a0*/  LDL R119, [R1+0xb50] ;  /* 0x000b500001777983 */ /* 0x000ea80000100800 */
[----:B------:R3:W2:Y:S02]  /*150b0*/  @P1 LDG.E.U8 R79, desc[UR56][R2.64] ;  /* 0x00000038024f1981 */ /* 0x0006a4000c1e1100 */
[----:B---3--:R-:W-:-:S02]  /*150c0*/  @P0 IMAD.MOV.U32 R2, RZ, RZ, R98 ;  /* 0x000000ffff020224 */ /* 0x008fc400078e0062 */
[----:B------:R-:W3:Y:S01]  /*150d0*/  LDL R98, [R1+0xb58] ;  /* 0x000b580001627983 */ /* 0x000ee20000100800 */
[----:B------:R-:W-:-:S03]  /*150e0*/  @P0 IMAD.MOV.U32 R3, RZ, RZ, R118 ;  /* 0x000000ffff030224 */ /* 0x000fc600078e0076 */
[----:B------:R-:W3:Y:S04]  /*150f0*/  LDL R118, [R1+0xb54] ;  /* 0x000b540001767983 */ /* 0x000ee80000100800 */
[----:B------:R0:W3:Y:S02]  /*15100*/  @P0 LDG.E.U8 R211, desc[UR56][R2.64] ;  /* 0x0000003802d30981 */ /* 0x0000e4000c1e1100 */
[----:B0-----:R-:W-:Y:S02]  /*15110*/  @P0 IMAD.MOV.U32 R2, RZ, RZ, R115 ;  /* 0x000000ffff020224 */ /* 0x001fe400078e0073 */
[----:B------:R-:W-:Y:S01]  /*15120*/  @P0 IMAD.MOV.U32 R3, RZ, RZ, R117 ;  /* 0x000000ffff030224 */ /* 0x000fe200078e0075 */
[----:B------:R-:W-:Y:S01]  /*15130*/  ISETP.GT.AND P1, PT, R0, 0x39, PT ;  /* 0x000000390000780c */ /* 0x000fe20003f24270 */
[----:B------:R-:W3:Y:S04]  /*15140*/  LDL R117, [R1+0xb30] ;  /* 0x000b300001757983 */ /* 0x000ee80000100800 */
[----:B------:R0:W3:Y:S01]  /*15150*/  @P0 LDG.E.U8 R210, desc[UR56][R2.64] ;  /* 0x0000003802d20981 */ /* 0x0000e2000c1e1100 */
[----:B------:R-:W-:-:S03]  /*15160*/  PRMT R76, RZ, 0x7610, R76 ;  /* 0x00007610ff4c7816 */ /* 0x000fc6000000004c */
[----:B------:R-:W3:Y:S01]  /*15170*/  LDL R115, [R1+0xb34] ;  /* 0x000b340001737983 */ /* 0x000ee20000100800 */
[----:B0-----:R-:W-:Y:S02]  /*15180*/  @P0 IMAD.MOV.U32 R2, RZ, RZ, R101 ;  /* 0x000000ffff020224 */ /* 0x001fe400078e0065 */
[----:B------:R-:W-:Y:S01]  /*15190*/  @P0 IMAD.MOV.U32 R3, RZ, RZ, R102 ;  /* 0x000000ffff030224 */ /* 0x000fe200078e0066 */
[----:B------:R-:W-:Y:S01]  /*151a0*/  PRMT R74, RZ, 0x7610, R74 ;  /* 0x00007610ff4a7816 */ /* 0x000fe2000000004a */
[----:B------:R-:W3:Y:S04]  /*151b0*/  LDL R102, [R1+0xb20] ;  /* 0x000b200001667983 */ /* 0x000ee80000100800 */
[----:B------:R4:W3:Y:S04]  /*151c0*/  @P0 LDG.E.U8 R209, desc[UR56][R2.64] ;  /* 0x0000003802d10981 */ /* 0x0008e8000c1e1100 */
[----:B------:R-:W3:Y:S01]  /*151d0*/  LDL R101, [R1+0xb24] ;  /* 0x000b240001657983 */ /* 0x000ee20000100800 */
[----:B----4-:R-:W-:-:S03]  /*151e0*/  @P0 IMAD.MOV.U32 R3, RZ, RZ, R78 ;  /* 0x000000ffff030224 */ /* 0x010fc600078e004e */
[----:B------:R-:W4:Y:S01]  /*151f0*/  LDL R78, [R1+0xb40] ;  /* 0x000b4000014e7983 */ /* 0x000f220000100800 */
[----:B------:R-:W-:-:S03]  /*15200*/  @P0 IMAD.MOV.U32 R2, RZ, RZ, R62 ;  /* 0x000000ffff020224 */ /* 0x000fc600078e003e */
[----:B------:R-:W4:Y:S04]  /*15210*/  LDL R62, [R1+0xb44] ;  /* 0x000b4400013e7983 */ /* 0x000f280000100800 */
[----:B------:R2:W4:Y:S01]  /*15220*/  @P0 LDG.E.U8 R208, desc[UR56][R2.64] ;  /* 0x0000003802d00981 */ /* 0x000522000c1e1100 */
[----:B------:R-:W-:Y:S02]  /*15230*/  PRMT R72, RZ, 0x7610, R72 ;  /* 0x00007610ff487816 */ /* 0x000fe40000000048 */
[----:B------:R-:W-:Y:S02]  /*15240*/  ISETP.GT.AND P0, PT, R0, 0x3a, PT ;  /* 0x0000003a0000780c */ /* 0x000fe40003f04270 */
[----:B------:R-:W-:Y:S01]  /*15250*/  PRMT R70, RZ, 0x7610, R70 ;  /* 0x00007610ff467816 */ /* 0x000fe20000000046 */
[----:B--2---:R-:W-:-:S02]  /*15260*/  @P1 IMAD.MOV.U32 R2, RZ, RZ, R99 ;  /* 0x000000ffff021224 */ /* 0x004fc400078e0063 */
[----:B------:R-:W2:Y:S01]  /*15270*/  LDL R99, [R1+0xb3c] ;  /* 0x000b3c0001637983 */ /* 0x000ea20000100800 */
[----:B------:R-:W-:-:S03]  /*15280*/  @P1 IMAD.MOV.U32 R3, RZ, RZ, R100 ;  /* 0x000000ffff031224 */ /* 0x000fc600078e0064 */
[----:B------:R-:W2:Y:S04]  /*15290*/  LDL R100, [R1+0xb38] ;  /* 0x000b380001647983 */ /* 0x000ea80000100800 */
[----:B------:R0:W2:Y:S02]  /*152a0*/  @P1 LDG.E.U8 R76, desc[UR56][R2.64] ;  /* 0x00000038024c1981 */ /* 0x0000a4000c1e1100 */
[----:B0-----:R-:W-:Y:S02]  /*152b0*/  @P1 IMAD.MOV.U32 R2, RZ, RZ, R82 ;  /* 0x000000ffff021224 */ /* 0x001fe400078e0052 */
[----:B------:R-:W-:Y:S01]  /*152c0*/  @P1 IMAD.MOV.U32 R3, RZ, RZ, R84 ;  /* 0x000000ffff031224 */ /* 0x000fe200078e0054 */
[----:B------:R-:W2:Y:S04]  /*152d0*/  LDL R82, [R1+0xb2c] ;  /* 0x000b2c0001527983 */ /* 0x000ea80000100800 */
[----:B------:R-:W2:Y:S04]  /*152e0*/  LDL R84, [R1+0xb28] ;  /* 0x000b280001547983 */ /* 0x000ea80000100800 */
[----:B------:R0:W2:Y:S02]  /*152f0*/  @P1 LDG.E.U8 R74, desc[UR56][R2.64] ;  /* 0x00000038024a1981 */ /* 0x0000a4000c1e1100 */
[----:B0-----:R-:W-:-:S02]  /*15300*/  @P1 IMAD.MOV.U32 R2, RZ, RZ, R87 ;  /* 0x000000ffff021224 */ /* 0x001fc400078e0057 */
[----:B------:R-:W2:Y:S01]  /*15310*/  LDL R87, [R1+0xb1c] ;  /* 0x000b1c0001577983 */ /* 0x000ea20000100800 */
[----:B---3--:R-:W-:-:S03]  /*15320*/  @P1 IMAD.MOV.U32 R3, RZ, RZ, R98 ;  /* 0x000000ffff031224 */ /* 0x008fc600078e0062 */
[----:B------:R-:W3:Y:S04]  /*15330*/  LDL R98, [R1+0xb18] ;  /* 0x000b180001627983 */ /* 0x000ee80000100800 */
[----:B------:R0:W3:Y:S02]  /*15340*/  @P1 LDG.E.U8 R72, desc[UR56][R2.64] ;  /* 0x0000003802481981 */ /* 0x0000e4000c1e1100 */
[----:B0-----:R-:W-:Y:S02]  /*15350*/  @P1 IMAD.MOV.U32 R2, RZ, RZ, R118 ;  /* 0x000000ffff021224 */ /* 0x001fe400078e0076 */
[----:B------:R-:W-:Y:S01]  /*15360*/  @P1 IMAD.MOV.U32 R3, RZ, RZ, R119 ;  /* 0x000000ffff031224 */ /* 0x000fe200078e0077 */
[----:B------:R-:W-:Y:S01]  /*15370*/  PRMT R77, RZ, 0x7610, R77 ;  /* 0x00007610ff4d7816 */ /* 0x000fe2000000004d */
[----:B------:R-:W3:Y:S04]  /*15380*/  LDL R119, [R1+0xaf0] ;  /* 0x000af00001777983 */ /* 0x000ee80000100800 */
[----:B------:R0:W3:Y:S01]  /*15390*/  @P1 LDG.E.U8 R70, desc[UR56][R2.64] ;  /* 0x0000003802461981 */ /* 0x0000e2000c1e1100 */
[----:B------:R-:W-:-:S02]  /*153a0*/  PRMT R75, RZ, 0x7610, R75 ;  /* 0x00007610ff4b7816 */ /* 0x000fc4000000004b */
[----:B------:R-:W-:Y:S01]  /*153b0*/  PRMT R69, RZ, 0x7610, R69 ;  /* 0x00007610ff457816 */ /* 0x000fe20000000045 */
[----:B------:R-:W3:Y:S01]  /*153c0*/  LDL R118, [R1+0xaf4] ;  /* 0x000af40001767983 */ /* 0x000ee20000100800 */
[----:B0-----:R-:W-:Y:S02]  /*153d0*/  @P0 IMAD.MOV.U32 R2, RZ, RZ, R80 ;  /* 0x000000ffff020224 */ /* 0x001fe400078e0050 */
[----:B------:R-:W-:Y:S01]  /*153e0*/  @P0 IMAD.MOV.U32 R3, RZ, RZ, R86 ;  /* 0x000000ffff030224 */ /* 0x000fe200078e0056 */
[----:B------:R-:W3:Y:S04]  /*153f0*/  LDL R80, [R1+0xb14] ;  /* 0x000b140001507983 */ /* 0x000ee80000100800 */
[----:B------:R-:W3:Y:S04]  /*15400*/  LDL R86, [R1+0xb10] ;  /* 0x000b100001567983 */ /* 0x000ee80000100800 */
[----:B------:R4:W3:Y:S02]  /*15410*/  @P0 LDG.E.U8 R77, desc[UR56][R2.64] ;  /* 0x00000038024d0981 */ /* 0x0008e4000c1e1100 */
[----:B----4-:R-:W-:-:S02]  /*15420*/  @P0 IMAD.MOV.U32 R3, RZ, RZ, R78 ;  /* 0x000000ffff030224 */ /* 0x010fc400078e004e */
[----:B------:R-:W4:Y:S01]  /*15430*/  LDL R78, [R1+0xb08] ;  /* 0x000b0800014e7983 */ /* 0x000f220000100800 */
[----:B------:R-:W-:-:S03]  /*15440*/  @P0 IMAD.MOV.U32 R2, RZ, RZ, R62 ;  /* 0x000000ffff020224 */ /* 0x000fc600078e003e */
[----:B------:R-:W4:Y:S01]  /*15450*/  LDL R62, [R1+0xb0c] ;  /* 0x000b0c00013e7983 */ /* 0x000f220000100800 */
[----:B------:R-:W-:-:S03]  /*15460*/  ISETP.GT.AND P1, PT, R0, 0x3b, PT ;  /* 0x0000003b0000780c */ /* 0x000fc60003f24270 */
[----:B------:R2:W4:Y:S01]  /*15470*/  @P0 LDG.E.U8 R75, desc[UR56][R2.64] ;  /* 0x00000038024b0981 */ /* 0x000522000c1e1100 */
[----:B------:R-:W-:Y:S02]  /*15480*/  PRMT R68, RZ, 0x7610, R68 ;  /* 0x00007610ff447816 */ /* 0x000fe40000000044 */
[----:B------:R-:W-:Y:S02]  /*15490*/  PRMT R73, RZ, 0x7610, R73 ;  /* 0x00007610ff497816 */ /* 0x000fe40000000049 */
[----:B------:R-:W-:Y:S01]  /*154a0*/  PRMT R71, RZ, 0x7610, R71 ;  /* 0x00007610ff477816 */ /* 0x000fe20000000047 */
[----:B--2---:R-:W-:Y:S02]  /*154b0*/  @P0 IMAD.MOV.U32 R2, RZ, RZ, R99 ;  /* 0x000000ffff020224 */ /* 0x004fe400078e0063 */
[----:B------:R-:W2:Y:S01]  /*154c0*/  LDL R99, [R1+0xb04] ;  /* 0x000b040001637983 */ /* 0x000ea20000100800 */
[----:B------:R-:W-:-:S03]  /*154d0*/  @P0 IMAD.MOV.U32 R3, RZ, RZ, R100 ;  /* 0x000000ffff030224 */ /* 0x000fc600078e0064 */
[----:B------:R-:W2:Y:S04]  /*154e0*/  LDL R100, [R1+0xb00] ;  /* 0x000b000001647983 */ /* 0x000ea80000100800 */
[----:B------:R0:W2:Y:S02]  /*154f0*/  @P0 LDG.E.U8 R69, desc[UR56][R2.64] ;  /* 0x0000003802450981 */ /* 0x0000a4000c1e1100 */
[----:B0-----:R-:W-:Y:S02]  /*15500*/  @P0 IMAD.MOV.U32 R2, RZ, RZ, R115 ;  /* 0x000000ffff020224 */ /* 0x001fe400078e0073 */
[----:B------:R-:W-:Y:S01]  /*15510*/  @P0 IMAD.MOV.U32 R3, RZ, RZ, R117 ;  /* 0x000000ffff030224 */ /* 0x000fe200078e0075 */
[----:B------:R-:W-:Y:S01]  /*15520*/  PRMT R67, RZ, 0x7610, R67 ;  /* 0x00007610ff437816 */ /* 0x000fe20000000043 */
[----:B------:R-:W2:Y:S04]  /*15530*/  LDL R117, [R1+0xad0] ;  /* 0x000ad00001757983 */ /* 0x000ea80000100800 */
[----:B------:R0:W2:Y:S01]  /*15540*/  @P0 LDG.E.U8 R68, desc[UR56][R2.64] ;  /* 0x0000003802440981 */ /* 0x0000a2000c1e1100 */
[----:B------:R-:W-:-:S02]  /*15550*/  PRMT R66, RZ, 0x7610, R66 ;  /* 0x00007610ff427816 */ /* 0x000fc40000000042 */
[----:B------:R-:W-:Y:S01]  /*15560*/  PRMT R65, RZ, 0x7610, R65 ;  /* 0x00007610ff417816 */ /* 0x000fe20000000041 */
[----:B------:R-:W2:Y:S01]  /*15570*/  LDL R115, [R1+0xad4] ;  /* 0x000ad40001737983 */ /* 0x000ea20000100800 */
[----:B0-----:R-:W-:Y:S02]  /*15580*/  @P1 IMAD.MOV.U32 R2, RZ, RZ, R82 ;  /* 0x000000ffff021224 */ /* 0x001fe400078e0052 */
[----:B------:R-:W-:Y:S01]  /*15590*/  @P1 IMAD.MOV.U32 R3, RZ, RZ, R84 ;  /* 0x000000ffff031224 */ /* 0x000fe200078e0054 */
[----:B------:R-:W2:Y:S04]  /*155a0*/  LDL R82, [R1+0xafc] ;  /* 0x000afc0001527983 */ /* 0x000ea80000100800 */
[----:B------:R-:W2:Y:S04]  /*155b0*/  LDL R84, [R1+0xaf8] ;  /* 0x000af80001547983 */ /* 0x000ea80000100800 */
[----:B------:R0:W2:Y:S02]  /*155c0*/  @P1 LDG.E.U8 R73, desc[UR56][R2.64] ;  /* 0x0000003802491981 */ /* 0x0000a4000c1e1100 */
[----:B0-----:R-:W-:-:S02]  /*155d0*/  @P1 IMAD.MOV.U32 R2, RZ, RZ, R101 ;  /* 0x000000ffff021224 */ /* 0x001fc400078e0065 */
[----:B------:R-:W-:Y:S01]  /*155e0*/  @P1 IMAD.MOV.U32 R3, RZ, RZ, R102 ;  /* 0x000000ffff031224 */ /* 0x000fe200078e0066 */
[----:B------:R-:W-:Y:S01]  /*155f0*/  ISETP.GT.AND P0, PT, R0, 0x3c, PT ;  /* 0x0000003c0000780c */ /* 0x000fe20003f04270 */
[----:B------:R-:W2:Y:S04]  /*15600*/  LDL R102, [R1+0xac8] ;  /* 0x000ac80001667983 */ /* 0x000ea80000100800 */
[----:B------:R0:W2:Y:S01]  /*15610*/  @P1 LDG.E.U8 R71, desc[UR56][R2.64] ;  /* 0x0000003802471981 */ /* 0x0000a2000c1e1100 */
[----:B------:R-:W-:-:S03]  /*15620*/  PRMT R64, RZ, 0x7610, R64 ;  /* 0x00007610ff407816 */ /* 0x000fc60000000040 */
[----:B------:R-:W2:Y:S01]  /*15630*/  LDL R101, [R1+0xacc] ;  /* 0x000acc0001657983 */ /* 0x000ea20000100800 */
[----:B0-----:R-:W-:Y:S02]  /*15640*/  @P1 IMAD.MOV.U32 R2, RZ, RZ, R87 ;  /* 0x000000ffff021224 */ /* 0x001fe400078e0057 */
[----:B---3--:R-:W-:Y:S01]  /*15650*/  @P1 IMAD.MOV.U32 R3, RZ, RZ, R98 ;  /* 0x000000ffff031224 */ /* 0x008fe200078e0062 */
[----:B------:R-:W3:Y:S04]  /*15660*/  LDL R87, [R1+0xaec] ;  /* 0x000aec0001577983 */ /* 0x000ee80000100800 */
[----:B------:R-:W3:Y:S04]  /*15670*/  LDL R98, [R1+0xae8] ;  /* 0x000ae80001627983 */ /* 0x000ee80000100800 */
[----:B------:R0:W3:Y:S02]  /*15680*/  @P1 LDG.E.U8 R67, desc[UR56][R2.64] ;  /* 0x0000003802431981 */ /* 0x0000e4000c1e1100 */
[----:B0-----:R-:W-:-:S02]  /*15690*/  @P1 IMAD.MOV.U32 R2, RZ, RZ, R80 ;  /* 0x000000ffff021224 */ /* 0x001fc400078e0050 */
[----:B------:R-:W-:Y:S01]  /*156a0*/  @P1 IMAD.MOV.U32 R3, RZ, RZ, R86 ;  /* 0x000000ffff031224 */ /* 0x000fe200078e0056 */
[----:B------:R-:W3:Y:S04]  /*156b0*/  LDL R80, [R1+0xae4] ;  /* 0x000ae40001507983 */ /* 0x000ee80000100800 */
[----:B------:R-:W3:Y:S04]  /*156c0*/  LDL R86, [R1+0xae0] ;  /* 0x000ae00001567983 */ /* 0x000ee80000100800 */
[----:B------:R4:W3:Y:S02]  /*156d0*/  @P1 LDG.E.U8 R66, desc[UR56][R2.64] ;  /* 0x0000003802421981 */ /* 0x0008e4000c1e1100 */
[----:B----4-:R-:W-:-:S02]  /*156e0*/  @P0 IMAD.MOV.U32 R3, RZ, RZ, R78 ;  /* 0x000000ffff030224 */ /* 0x010fc400078e004e */
[----:B------:R-:W4:Y:S01]  /*156f0*/  LDL R78, [R1+0xad8] ;  /* 0x000ad800014e7983 */ /* 0x000f220000100800 */
[----:B------:R-:W-:-:S03]  /*15700*/  @P0 IMAD.MOV.U32 R2, RZ, RZ, R62 ;  /* 0x000000ffff020224 */ /* 0x000fc600078e003e */
[----:B------:R-:W4:Y:S04]  /*15710*/  LDL R62, [R1+0xadc] ;  /* 0x000adc00013e7983 */ /* 0x000f280000100800 */
[----:B------:R2:W4:Y:S01]  /*15720*/  @P0 LDG.E.U8 R65, desc[UR56][R2.64] ;  /* 0x0000003802410981 */ /* 0x000522000c1e1100 */
[----:B------:R-:W-:Y:S02]  /*15730*/  PRMT R63, RZ, 0x7610, R63 ;  /* 0x00007610ff3f7816 */ /* 0x000fe4000000003f */
[----:B------:R-:W-:Y:S02]  /*15740*/  ISETP.GT.AND P1, PT, R0, 0x3d, PT ;  /* 0x0000003d0000780c */ /* 0x000fe40003f24270 */
[----:B------:R-:W-:Y:S02]  /*15750*/  PRMT R23, RZ, 0x7610, R23 ;  /* 0x00007610ff177816 */ /* 0x000fe40000000017 */
[----:B------:R-:W-:Y:S01]  /*15760*/  PRMT R22, RZ, 0x7610, R22 ;  /* 0x00007610ff167816 */ /* 0x000fe20000000016 */
[----:B--2---:R-:W-:-:S02]  /*15770*/  @P0 IMAD.MOV.U32 R2, RZ, RZ, R99 ;  /* 0x000000ffff020224 */ /* 0x004fc400078e0063 */
[----:B------:R-:W2:Y:S01]  /*15780*/  LDL R99, [R1+0xabc] ;  /* 0x000abc0001637983 */ /* 0x000ea20000100800 */
[----:B------:R-:W-:-:S03]  /*15790*/  @P0 IMAD.MOV.U32 R3, RZ, RZ, R100 ;  /* 0x000000ffff030224 */ /* 0x000fc600078e0064 */
[----:B------:R-:W2:Y:S04]  /*157a0*/  LDL R100, [R1+0xab8] ;  /* 0x000ab80001647983 */ /* 0x000ea80000100800 */
[----:B------:R0:W2:Y:S02]  /*157b0*/  @P0 LDG.E.U8 R64, desc[UR56][R2.64] ;  /* 0x0000003802400981 */ /* 0x0000a4000c1e1100 */
[----:B0-----:R-:W-:Y:S02]  /*157c0*/  @P0 IMAD.MOV.U32 R2, RZ, RZ, R82 ;  /* 0x000000ffff020224 */ /* 0x001fe400078e0052 */
[----:B------:R-:W2:Y:S01]  /*157d0*/  LDL R82, [R1+0xac4] ;  /* 0x000ac40001527983 */ /* 0x000ea20000100800 */
[----:B------:R-:W-:-:S03]  /*157e0*/  @P0 IMAD.MOV.U32 R3, RZ, RZ, R84 ;  /* 0x000000ffff030224 */ /* 0x000fc600078e0054 */
[----:B------:R-:W2:Y:S04]  /*157f0*/  LDL R84, [R1+0xac0] ;  /* 0x000ac00001547983 */ /* 0x000ea80000100800 */
[----:B------:R0:W2:Y:S02]  /*15800*/  @P0 LDG.E.U8 R63, desc[UR56][R2.64] ;  /* 0x00000038023f0981 */ /* 0x0000a4000c1e1100 */
[----:B0-----:R-:W-:Y:S02]  /*15810*/  @P0 IMAD.MOV.U32 R2, RZ, RZ, R118 ;  /* 0x000000ffff020224 */ /* 0x001fe400078e0076 */
[----:B------:R-:W-:-:S05]  /*15820*/  @P0 IMAD.MOV.U32 R3, RZ, RZ, R119 ;  /* 0x000000ffff030224 */ /* 0x000fca00078e0077 */
[----:B------:R3:W2:Y:S02]  /*15830*/  @P0 LDG.E.U8 R23, desc[UR56][R2.64] ;  /* 0x0000003802170981 */ /* 0x0006a4000c1e1100 */
[----:B---3--:R-:W-:Y:S02]  /*15840*/  @P1 IMAD.MOV.U32 R2, RZ, RZ, R87 ;  /* 0x000000ffff021224 */ /* 0x008fe400078e0057 */
[----:B------:R-:W3:Y:S01]  /*15850*/  LDL R87, [R1+0xab4] ;  /* 0x000ab40001577983 */ /* 0x000ee20000100800 */
[----:B------:R-:W-:-:S03]  /*15860*/  @P1 IMAD.MOV.U32 R3, RZ, RZ, R98 ;  /* 0x000000ffff031224 */ /* 0x000fc600078e0062 */
[----:B------:R-:W3:Y:S04]  /*15870*/  LDL R98, [R1+0xab0] ;  /* 0x000ab00001627983 */ /* 0x000ee80000100800 */
[----:B------:R0:W3:Y:S01]  /*15880*/  @P1 LDG.E.U8 R22, desc[UR56][R2.64] ;  /* 0x0000003802161981 */ /* 0x0000e2000c1e1100 */
[----:B------:R-:W-:Y:S01]  /*15890*/  PRMT R20, RZ, 0x7610, R20 ;  /* 0x00007610ff147816 */ /* 0x000fe20000000014 */
[----:B0-----:R-:W-:Y:S02]  /*158a0*/  @P1 IMAD.MOV.U32 R2, RZ, RZ, R80 ;  /* 0x000000ffff021224 */ /* 0x001fe400078e0050 */
[----:B------:R-:W3:Y:S01]  /*158b0*/  LDL R80, [R1+0xaac] ;  /* 0x000aac0001507983 */ /* 0x000ee20000100800 */
[----:B------:R-:W-:-:S03]  /*158c0*/  @P1 IMAD.MOV.U32 R3, RZ, RZ, R86 ;  /* 0x000000ffff031224 */ /* 0x000fc600078e0056 */
[----:B------:R-:W3:Y:S04]  /*158d0*/  LDL R86, [R1+0xaa8] ;  /* 0x000aa80001567983 */ /* 0x000ee80000100800 */
[----:B------:R4:W3:Y:S02]  /*158e0*/  @P1 LDG.E.U8 R20, desc[UR56][R2.64] ;  /* 0x0000003802141981 */ /* 0x0008e4000c1e1100 */
[----:B----4-:R-:W-:Y:S02]  /*158f0*/  @P1 IMAD.MOV.U32 R3, RZ, RZ, R78 ;  /* 0x000000ffff031224 */ /* 0x010fe400078e004e */
[----:B------:R-:W4:Y:S01]  /*15900*/  LDL R78, [R1+0xaa0] ;  /* 0x000aa000014e7983 */ /* 0x000f220000100800 */
[----:B------:R-:W-:Y:S01]  /*15910*/  PRMT R21, RZ, 0x7610, R21 ;  /* 0x00007610ff157816 */ /* 0x000fe20000000015 */
[----:B------:R-:W-:Y:S01]  /*15920*/  @P1 IMAD.MOV.U32 R2, RZ, RZ, R62 ;  /* 0x000000ffff021224 */ /* 0x000fe200078e003e */
[----:B------:R-:W-:Y:S01]  /*15930*/  ISETP.GT.AND P0, PT, R0, 0x3e, PT ;  /* 0x0000003e0000780c */ /* 0x000fe20003f04270 */
[----:B------:R-:W4:Y:S01]  /*15940*/  LDL R62, [R1+0xaa4] ;  /* 0x000aa400013e7983 */ /* 0x000f220000100800 */
[----:B------:R-:W-:-:S03]  /*15950*/  PRMT R19, RZ, 0x7610, R19 ;  /* 0x00007610ff137816 */ /* 0x000fc60000000013 */
[----:B------:R0:W4:Y:S01]  /*15960*/  @P1 LDG.E.U8 R21, desc[UR56][R2.64] ;  /* 0x0000003802151981 */ /* 0x000122000c1e1100 */
[----:B------:R-:W-:Y:S01]  /*15970*/  PRMT R17, RZ, 0x7610, R17 ;  /* 0x00007610ff117816 */ /* 0x000fe20000000011 */
[----:B0-----:R-:W-:Y:S02]  /*15980*/  @P1 IMAD.MOV.U32 R2, RZ, RZ, R115 ;  /* 0x000000ffff021224 */ /* 0x001fe400078e0073 */
[----:B------:R-:W-:Y:S01]  /*15990*/  @P1 IMAD.MOV.U32 R3, RZ, RZ, R117 ;  /* 0x000000ffff031224 */ /* 0x000fe200078e0075 */
[----:B------:R-:W-:Y:S01]  /*159a0*/  PRMT R15, RZ, 0x7610, R15 ;  /* 0x00007610ff0f7816 */ /* 0x000fe2000000000f */
[----:B------:R-:W4:Y:S04]  /*159b0*/  LDL R115, [R1+0xa88] ;  /* 0x000a880001737983 */ /* 0x000f280000100800 */
[----:B------:R0:W4:Y:S02]  /*159c0*/  @P1 LDG.E.U8 R19, desc[UR56][R2.64] ;  /* 0x0000003802131981 */ /* 0x000124000c1e1100 */
[----:B0-----:R-:W-:-:S02]  /*159d0*/  @P0 IMAD.MOV.U32 R2, RZ, RZ, R101 ;  /* 0x000000ffff020224 */ /* 0x001fc400078e0065 */
[----:B------:R-:W-:Y:S01]  /*159e0*/  @P0 IMAD.MOV.U32 R3, RZ, RZ, R102 ;  /* 0x000000ffff030224 */ /* 0x000fe200078e0066 */
[----:B------:R-:W-:Y:S01]  /*159f0*/  PRMT R16, RZ, 0x7610, R16 ;  /* 0x00007610ff107816 */ /* 0x000fe20000000010 */
[----:B------:R-:W4:Y:S04]  /*15a00*/  LDL R102, [R1+0xa68] ;  /* 0x000a680001667983 */ /* 0x000f280000100800 */
[----:B------:R2:W4:Y:S04]  /*15a10*/  @P0 LDG.E.U8 R17, desc[UR56][R2.64] ;  /* 0x0000003802110981 */ /* 0x000528000c1e1100 */
[----:B------:R-:W4:Y:S01]  /*15a20*/  LDL R101, [R1+0xa6c] ;  /* 0x000a6c0001657983 */ /* 0x000f220000100800 */
[----:B--2---:R-:W-:-:S03]  /*15a30*/  @P0 IMAD.MOV.U32 R2, RZ, RZ, R82 ;  /* 0x000000ffff020224 */ /* 0x004fc600078e0052 */
[----:B------:R-:W2:Y:S01]  /*15a40*/  LDL R82, [R1+0xa9c] ;  /* 0x000a9c0001527983 */ /* 0x000ea20000100800 */
[----:B------:R-:W-:-:S03]  /*15a50*/  @P0 IMAD.MOV.U32 R3, RZ, RZ, R84 ;  /* 0x000000ffff030224 */ /* 0x000fc600078e0054 */
[----:B------:R-:W2:Y:S04]  /*15a60*/  LDL R84, [R1+0xa98] ;  /* 0x000a980001547983 */ /* 0x000ea80000100800 */
[----:B------:R0:W2:Y:S02]  /*15a70*/  @P0 LDG.E.U8 R15, desc[UR56][R2.64] ;  /* 0x00000038020f0981 */ /* 0x0000a4000c1e1100 */
[----:B0-----:R-:W-:Y:S02]  /*15a80*/  @P0 IMAD.MOV.U32 R2, RZ, RZ, R99 ;  /* 0x000000ffff020224 */ /* 0x001fe400078e0063 */
[----:B------:R-:W-:Y:S01]  /*15a90*/  @P0 IMAD.MOV.U32 R3, RZ, RZ, R100 ;  /* 0x000000ffff030224 */ /* 0x000fe200078e0064 */
[----:B------:R-:W2:Y:S04]  /*15aa0*/  LDL R99, [R1+0xa4c] ;  /* 0x000a4c0001637983 */ /* 0x000ea80000100800 */
[----:B------:R0:W2:Y:S04]  /*15ab0*/  @P0 LDG.E.U8 R16, desc[UR56][R2.64] ;  /* 0x0000003802100981 */ /* 0x0000a8000c1e1100 */
[----:B------:R-:W2:Y:S01]  /*15ac0*/  LDL R100, [R1+0xa48] ;  /* 0x000a480001647983 */ /* 0x000ea20000100800 */
[----:B0-----:R-:W-:-:S02]  /*15ad0*/  LOP3.LUT R3, R232, 0xffff, RZ, 0xc0, !PT ;  /* 0x0000ffffe8037812 */ /* 0x001fc400078ec0ff */
[----:B------:R-:W-:Y:S02]  /*15ae0*/  LOP3.LUT R2, R14, 0xffff, RZ, 0xc0, !PT ;  /* 0x0000ffff0e027812 */ /* 0x000fe400078ec0ff */
[----:B------:R-:W-:Y:S02]  /*15af0*/  PRMT R14, RZ, 0x7610, R14 ;  /* 0x00007610ff0e7816 */ /* 0x000fe4000000000e */
[----:B------:R-:W-:Y:S01]  /*15b00*/  PRMT R232, R3, 0x3340, R2 ;  /* 0x0000334003e87816 */ /* 0x000fe20000000002 */
[----:B---3--:R-:W-:Y:S02]  /*15b10*/  @P0 IMAD.MOV.U32 R2, RZ, RZ, R87 ;  /* 0x000000ffff020224 */ /* 0x008fe400078e0057 */
[----:B------:R-:W-:-:S05]  /*15b20*/  @P0 IMAD.MOV.U32 R3, RZ, RZ, R98 ;  /* 0x000000ffff030224 */ /* 0x000fca00078e0062 */
[----:B------:R0:W3:Y:S01]  /*15b30*/  @P0 LDG.E.U8 R14, desc[UR56][R2.64] ;  /* 0x00000038020e0981 */ /* 0x0000e2000c1e1100 */
[----:B------:R-:W-:Y:S02]  /*15b40*/  ISETP.GT.AND P0, PT, R0, 0x3f, PT ;  /* 0x0000003f0000780c */ /* 0x000fe40003f04270 */
[----:B0-----:R-:W-:Y:S02]  /*15b50*/  LOP3.LUT R3, R231, 0xffff, RZ, 0xc0, !PT ;  /* 0x0000ffffe7037812 */ /* 0x001fe400078ec0ff */
[----:B------:R-:W-:Y:S02]  /*15b60*/  LOP3.LUT R2, R12, 0xffff, RZ, 0xc0, !PT ;  /* 0x0000ffff0c027812 */ /* 0x000fe400078ec0ff */
[----:B------:R-:W-:Y:S02]  /*15b70*/  PRMT R12, RZ, 0x7610, R12 ;  /* 0x00007610ff0c7816 */ /* 0x000fe4000000000c */
[----:B------:R-:W-:-:S05]  /*15b80*/  PRMT R231, R3, 0x3340, R2 ;  /* 0x0000334003e77816 */ /* 0x000fca0000000002 */
[----:B------:R-:W-:Y:S02]  /*15b90*/  @P0 IMAD.MOV.U32 R2, RZ, RZ, R80 ;  /* 0x000000ffff020224 */ /* 0x000fe400078e0050 */
[----:B------:R-:W-:Y:S01]  /*15ba0*/  @P0 IMAD.MOV.U32 R3, RZ, RZ, R86 ;  /* 0x000000ffff030224 */ /* 0x000fe200078e0056 */
[----:B------:R-:W3:Y:S04]  /*15bb0*/  LDL R80, [R1+0xa90] ;  /* 0x000a900001507983 */ /* 0x000ee80000100800 */
[----:B------:R0:W3:Y:S02]  /*15bc0*/  @P0 LDG.E.U8 R12, desc[UR56][R2.64] ;  /* 0x00000038020c0981 */ /* 0x0000e4000c1e1100 */
[----:B0-----:R-:W-:Y:S02]  /*15bd0*/  LOP3.LUT R3, R230, 0xffff, RZ, 0xc0, !PT ;  /* 0x0000ffffe6037812 */ /* 0x001fe400078ec0ff */
[----:B------:R-:W-:-:S04]  /*15be0*/  LOP3.LUT R2, R10, 0xffff, RZ, 0xc0, !PT ;  /* 0x0000ffff0a027812 */ /* 0x000fc800078ec0ff */
[----:B------:R-:W-:Y:S01]  /*15bf0*/  PRMT R230, R3, 0x3340, R2 ;  /* 0x0000334003e67816 */ /* 0x000fe20000000002 */
[----:B----4-:R-:W-:Y:S02]  /*15c00*/  @P0 IMAD.MOV.U32 R3, RZ, RZ, R78 ;  /* 0x000000ffff030224 */ /* 0x010fe400078e004e */
[----:B------:R-:W4:Y:S01]  /*15c10*/  LDL R78, [R1+0xa94] ;  /* 0x000a9400014e7983 */ /* 0x000f220000100800 */
[----:B------:R-:W-:Y:S02]  /*15c20*/  @P0 IMAD.MOV.U32 R2, RZ, RZ, R62 ;  /* 0x000000ffff020224 */ /* 0x000fe400078e003e */
[----:B------:R-:W0:Y:S01]  /*15c30*/  S2R R62, SR_TID.X ;  /* 0x00000000003e7919 */ /* 0x000e220000002100 */
[----:B------:R-:W-:-:S06]  /*15c40*/  PRMT R10, RZ, 0x7610, R10 ;  /* 0x00007610ff0a7816 */ /* 0x000fcc000000000a */
[----:B------:R1:W4:Y:S02]  /*15c50*/  @P0 LDG.E.U8 R10, desc[UR56][R2.64] ;  /* 0x00000038020a0981 */ /* 0x000324000c1e1100 */
[----:B-1----:R-:W-:Y:S02]  /*15c60*/  LOP3.LUT R3, R229, 0xffff, RZ, 0xc0, !PT ;  /* 0x0000ffffe5037812 */ /* 0x002fe400078ec0ff */
[----:B------:R-:W-:Y:S02]  /*15c70*/  LOP3.LUT R2, R9, 0xffff, RZ, 0xc0, !PT ;  /* 0x0000ffff09027812 */ /* 0x000fe400078ec0ff */
[----:B------:R-:W-:Y:S02]  /*15c80*/  PRMT R9, RZ, 0x7610, R9 ;  /* 0x00007610ff097816 */ /* 0x000fe40000000009 */
[----:B------:R-:W-:Y:S02]  /*15c90*/  PRMT R229, R3, 0x3340, R2 ;  /* 0x0000334003e57816 */ /* 0x000fe40000000002 */
[----:B0-----:R-:W-:-:S04]  /*15ca0*/  LOP3.LUT R62, R62, 0x3f, RZ, 0xc0, !PT ;  /* 0x0000003f3e3e7812 */ /* 0x001fc800078ec0ff */
[----:B------:R-:W-:Y:S02]  /*15cb0*/  ISETP.GE.AND P1, PT, R62, R0, PT ;  /* 0x000000003e00720c */ /* 0x000fe40003f26270 */
[----:B------:R-:W4:Y:S04]  /*15cc0*/  LDL R62, [R1+0xa8c] ;  /* 0x000a8c00013e7983 */ /* 0x000f280000100800 */
[----:B------:R-:W4:Y:S01]  /*15cd0*/  LDL.LU R179, [R1+0x894] ;  /* 0x0008940001b37983 */ /* 0x000f220000300800 */
[----:B------:R-:W-:-:S03]  /*15ce0*/  LOP3.LUT R4, R4, 0xffff, RZ, 0xc0, !PT ;  /* 0x0000ffff04047812 */ /* 0x000fc600078ec0ff */
[----:B------:R-:W4:Y:S01]  /*15cf0*/  LDL.LU R154, [R1+0x890] ;  /* 0x00089000019a7983 */ /* 0x000f220000300800 */
[----:B------:R-:W-:-:S03]  /*15d00*/  LOP3.LUT R0, R11, 0xffff, RZ, 0xc0, !PT ;  /* 0x0000ffff0b007812 */ /* 0x000fc600078ec0ff */
[----:B------:R-:W4:Y:S04]  /*15d10*/  LDL.LU R219, [R1+0x928] ;  /* 0x0009280001db7983 */ /* 0x000f280000300800 */
[----:B------:R-:W4:Y:S04]  /*15d20*/  LDL R98, [R1+0xa28] ;  /* 0x000a280001627983 */ /* 0x000f280000100800 */
[----:B------:R-:W4:Y:S04]  /*15d30*/  LDL R87, [R1+0xa2c] ;  /* 0x000a2c0001577983 */ /* 0x000f280000100800 */
[----:B------:R-:W4:Y:S01]  /*15d40*/  LDL R86, [R1+0xa08] ;  /* 0x000a080001567983 */ /* 0x000f220000100800 */
[----:B--2---:R-:W-:-:S03]  /*15d50*/  @P0 IMAD.MOV.U32 R2, RZ, RZ, R82 ;  /* 0x000000ffff020224 */ /* 0x004fc600078e0052 */
[----:B------:R-:W2:Y:S01]  /*15d60*/  LDL R82, [R1+0x9ec] ;  /* 0x0009ec0001527983 */ /* 0x000ea20000100800 */
[----:B------:R-:W-:-:S03]  /*15d70*/  @P0 IMAD.MOV.U32 R3, RZ, RZ, R84 ;  /* 0x000000ffff030224 */ /* 0x000fc600078e0054 */
[----:B------:R-:W2:Y:S04]  /*15d80*/  LDL R84, [R1+0x9e8] ;  /* 0x0009e80001547983 */ /* 0x000ea80000100800 */
[----:B------:R0:W2:Y:S02]  /*15d90*/  @P0 LDG.E.U8 R9, desc[UR56][R2.64] ;  /* 0x0000003802090981 */ /* 0x0000a4000c1e1100 */
[----:B0-----:R-:W-:Y:S02]  /*15da0*/  LOP3.LUT R3, R18, 0xffff, RZ, 0xc0, !PT ;  /* 0x0000ffff12037812 */ /* 0x001fe400078ec0ff */
[----:B------:R-:W-:Y:S02]  /*15db0*/  LOP3.LUT R2, R13, 0xffff, RZ, 0xc0, !PT ;  /* 0x0000ffff0d027812 */ /* 0x000fe400078ec0ff */
[----:B------:R-:W-:-:S02]  /*15dc0*/  PRMT R13, R4, 0x3340, R3 ;  /* 0x00003340040d7816 */ /* 0x000fc40000000003 */
[----:B------:R-:W-:Y:S02]  /*15dd0*/  PRMT R11, R2, 0x3340, R0 ;  /* 0x00003340020b7816 */ /* 0x000fe40000000000 */
[----:B------:R-:W-:Y:S02]  /*15de0*/  LOP3.LUT R4, R8, 0xffff, RZ, 0xc0, !PT ;  /* 0x0000ffff08047812 */ /* 0x000fe400078ec0ff */
[----:B------:R-:W-:Y:S02]  /*15df0*/  LOP3.LUT R3, R7, 0xffff, RZ, 0xc0, !PT ;  /* 0x0000ffff07037812 */ /* 0x000fe400078ec0ff */
[----:B------:R-:W-:Y:S02]  /*15e00*/  LOP3.LUT R2, R6, 0xffff, RZ, 0xc0, !PT ;  /* 0x0000ffff06027812 */ /* 0x000fe400078ec0ff */
[----:B------:R-:W-:Y:S02]  /*15e10*/  LOP3.LUT R0, R5, 0xffff, RZ, 0xc0, !PT ;  /* 0x0000ffff05007812 */ /* 0x000fe400078ec0ff */
[----:B------:R-:W-:-:S02]  /*15e20*/  PRMT R3, R4, 0x3340, R3 ;  /* 0x0000334004037816 */ /* 0x000fc40000000003 */
[----:B------:R-:W-:Y:S02]  /*15e30*/  PRMT R0, R2, 0x3340, R0 ;  /* 0x0000334002007816 */ /* 0x000fe40000000000 */
[----:B------:R-:W-:Y:S02]  /*15e40*/  PRMT R8, RZ, 0x7610, R8 ;  /* 0x00007610ff087816 */ /* 0x000fe40000000008 */
[----:B------:R-:W-:Y:S02]  /*15e50*/  PRMT R7, R3, 0x5410, R0 ;  /* 0x0000541003077816 */ /* 0x000fe40000000000 */
[----:B------:R-:W-:Y:S01]  /*15e60*/  PRMT R4, R232, 0x5410, R231 ;  /* 0x00005410e8047816 */ /* 0x000fe200000000e7 */
[----:B---3--:R-:W-:Y:S02]  /*15e70*/  @P0 IMAD.MOV.U32 R3, RZ, RZ, R80 ;  /* 0x000000ffff030224 */ /* 0x008fe400078e0050 */
[----:B------:R-:W3:Y:S01]  /*15e80*/  LDL R80, [R1+0x9c8] ;  /* 0x0009c80001507983 */ /* 0x000ee20000100800 */
[----:B------:R-:W-:-:S02]  /*15e90*/  PRMT R5, R230, 0x5410, R229 ;  /* 0x00005410e6057816 */ /* 0x000fc400000000e5 */
[----:B------:R-:W-:Y:S01]  /*15ea0*/  PRMT R6, R13, 0x5410, R11 ;  /* 0x000054100d067816 */ /* 0x000fe2000000000b */
[----:B----4-:R-:W-:Y:S02]  /*15eb0*/  @P0 IMAD.MOV.U32 R2, RZ, RZ, R78 ;  /* 0x000000ffff020224 */ /* 0x010fe400078e004e */
[----:B------:R-:W4:Y:S04]  /*15ec0*/  LDL R78, [R1+0x9cc] ;  /* 0x0009cc00014e7983 */ /* 0x000f280000100800 */
[----:B------:R0:W3:Y:S01]  /*15ed0*/  @P0 LDG.E.U8 R8, desc[UR56][R2.64] ;  /* 0x0000003802080981 */ /* 0x0000e2000c1e1100 */
[----:B------:R-:W-:Y:S06]  /*15ee0*/  BAR.SYNC.DEFER_BLOCKING 0x0 ;  /* 0x0000000000007b1d */ /* 0x000fec0000010000 */
[----:B------:R-:W2:Y:S01]  /*15ef0*/  LDL.LU R155, [R1+0xa0c] ;  /* 0x000a0c00019b7983 */ /* 0x000ea20000300800 */
[----:B------:R-:W-:-:S02]  /*15f00*/  PRMT R182, RZ, 0x7610, R182 ;  /* 0x00007610ffb67816 */ /* 0x000fc400000000b6 */
[----:B------:R-:W-:Y:S01]  /*15f10*/  PRMT R61, RZ, 0x7610, R61 ;  /* 0x00007610ff3d7816 */ /* 0x000fe2000000003d */
[----:B------:R-:W3:Y:S01]  /*15f20*/  LDL R18, [R1+0x988] ;  /* 0x0009880001127983 */ /* 0x000ee20000100800 */
[----:B------:R-:W-:Y:S02]  /*15f30*/  PRMT R60, RZ, 0x7610, R60 ;  /* 0x00007610ff3c7816 */ /* 0x000fe4000000003c */
[----:B------:R-:W-:Y:S01]  /*15f40*/  PRMT R59, RZ, 0x7610, R59 ;  /* 0x00007610ff3b7816 */ /* 0x000fe2000000003b */
[----:B------:R-:W3:Y:S01]  /*15f50*/  LDL R13, [R1+0x98c] ;  /* 0x00098c00010d7983 */ /* 0x000ee20000100800 */
[----:B------:R-:W-:-:S03]  /*15f60*/  PRMT R58, RZ, 0x7610, R58 ;  /* 0x00007610ff3a7816 */ /* 0x000fc6000000003a */
[----:B------:R-:W3:Y:S04]  /*15f70*/  LDL R11, [R1+0x968] ;  /* 0x00096800010b7983 */ /* 0x000ee80000100800 */
[----:B------:R1:W-:Y:S01]  /*15f80*/  STS.128 [R142+UR58], R4 ;  /* 0x000000048e007988 */ /* 0x0003e20008000c3a */
[----:B------:R-:W-:-:S03]  /*15f90*/  PRMT R57, RZ, 0x7610, R57 ;  /* 0x00007610ff397816 */ /* 0x000fc60000000039 */
[----:B------:R-:W3:Y:S04]  /*15fa0*/  LDL R0, [R1+0x94c] ;  /* 0x00094c0001007983 */ /* 0x000ee80000100800 */
[----:B-1----:R-:W3:Y:S01]  /*15fb0*/  LDL R4, [R1+0x9ac] ;  /* 0x0009ac0001047983 */ /* 0x002ee20000100800 */
[----:B0-----:R-:W-:Y:S02]  /*15fc0*/  @!P1 IMAD.MOV.U32 R2, RZ, RZ, R179 ;  /* 0x000000ffff029224 */ /* 0x001fe400078e00b3 */
[----:B------:R-:W-:Y:S01]  /*15fd0*/  @!P1 IMAD.MOV.U32 R3, RZ, RZ, R154 ;  /* 0x000000ffff039224 */ /* 0x000fe200078e009a */
[----:B------:R-:W3:Y:S04]  /*15fe0*/  LDL R7, [R1+0x96c] ;  /* 0x00096c0001077983 */ /* 0x000ee80000100800 */
[----:B------:R0:W3:Y:S04]  /*15ff0*/  @!P1 LDG.E.U8 R182, desc[UR56][R2.64] ;  /* 0x0000003802b69981 */ /* 0x0000e8000c1e1100 */
[----:B------:R-:W3:Y:S01]  /*16000*/  LDL R6, [R1+0x948] ;  /* 0x0009480001067983 */ /* 0x000ee20000100800 */
[----:B0-----:R-:W-:-:S02]  /*16010*/  @!P1 IMAD.MOV.U32 R2, RZ, RZ, R62 ;  /* 0x000000ffff029224 */ /* 0x001fc400078e003e */
[----:B------:R-:W-:Y:S01]  /*16020*/  @!P1 IMAD.MOV.U32 R3, RZ, RZ, R115 ;  /* 0x000000ffff039224 */ /* 0x000fe200078e0073 */
[----:B------:R-:W3:Y:S04]  /*16030*/  LDL R62, [R1+0x9a8] ;  /* 0x0009a800013e7983 */ /* 0x000ee80000100800 */
[----:B------:R0:W3:Y:S01]  /*16040*/  @!P1 LDG.E.U8 R61, desc[UR56][R2.64] ;  /* 0x00000038023d9981 */ /* 0x0000e2000c1e1100 */
[----:B------:R-:W-:-:S03]  /*16050*/  PRMT R56, RZ, 0x7610, R56 ;  /* 0x00007610ff387816 */ /* 0x000fc60000000038 */
[----:B------:R-:W3:Y:S01]  /*16060*/  LDL.LU R207, [R1+0x544] ;  /* 0x0005440001cf7983 */ /* 0x000ee20000300800 */
[----:B------:R-:W-:-:S03]  /*16070*/  PRMT R55, RZ, 0x7610, R55 ;  /* 0x00007610ff377816 */ /* 0x000fc60000000037 */
[----:B------:R-:W3:Y:S01]  /*16080*/  LDL R5, [R1+0x92c] ;  /* 0x00092c0001057983 */ /* 0x000ee20000100800 */
[----:B0-----:R-:W-:Y:S02]  /*16090*/  @!P1 IMAD.MOV.U32 R2, RZ, RZ, R101 ;  /* 0x000000ffff029224 */ /* 0x001fe400078e0065 */
[----:B------:R-:W-:Y:S01]  /*160a0*/  @!P1 IMAD.MOV.U32 R3, RZ, RZ, R102 ;  /* 0x000000ffff039224 */ /* 0x000fe200078e0066 */
[----:B------:R-:W3:Y:S04]  /*160b0*/  LDL.LU R204, [R1+0x550] ;  /* 0x0005500001cc7983 */ /* 0x000ee80000300800 */
[----:B------:R0:W3:Y:S04]  /*160c0*/  @!P1 LDG.E.U8 R60, desc[UR56][R2.64] ;  /* 0x00000038023c9981 */ /* 0x0000e8000c1e1100 */
[----:B------:R-:W3:Y:S01]  /*160d0*/  LDL.LU R205, [R1+0x524] ;  /* 0x0005240001cd7983 */ /* 0x000ee20000300800 */
[----:B0-----:R-:W-:-:S02]  /*160e0*/  @!P1 IMAD.MOV.U32 R2, RZ, RZ, R99 ;  /* 0x000000ffff029224 */ /* 0x001fc400078e0063 */
[----:B------:R-:W-:-:S05]  /*160f0*/  @!P1 IMAD.MOV.U32 R3, RZ, RZ, R100 ;  /* 0x000000ffff039224 */ /* 0x000fca00078e0064 */
[----:B------:R0:W3:Y:S02]  /*16100*/  @!P1 LDG.E.U8 R59, desc[UR56][R2.64] ;  /* 0x00000038023b9981 */ /* 0x0000e4000c1e1100 */
[----:B0-----:R-:W-:Y:S02]  /*16110*/  @!P1 IMAD.MOV.U32 R2, RZ, RZ, R87 ;  /* 0x000000ffff029224 */ /* 0x001fe400078e0057 */
[----:B------:R-:W-:-:S05]  /*16120*/  @!P1 IMAD.MOV.U32 R3, RZ, RZ, R98 ;  /* 0x000000ffff039224 */ /* 0x000fca00078e0062 */
[----:B------:R0:W3:Y:S02]  /*16130*/  @!P1 LDG.E.U8 R58, desc[UR56][R2.64] ;  /* 0x00000038023a9981 */ /* 0x0000e4000c1e1100 */
[----:B0-----:R-:W-:Y:S02]  /*16140*/  @!P1 IMAD.MOV.U32 R3, RZ, RZ, R86 ;  /* 0x000000ffff039224 */ /* 0x001fe400078e0056 */
[----:B--2---:R-:W-:-:S05]  /*16150*/  @!P1 IMAD.MOV.U32 R2, RZ, RZ, R155 ;  /* 0x000000ffff029224 */ /* 0x004fca00078e009b */
[----:B------:R0:W2:Y:S02]  /*16160*/  @!P1 LDG.E.U8 R57, desc[UR56][R2.64] ;  /* 0x0000003802399981 */ /* 0x0000a4000c1e1100 */
[----:B0-----:R-:W-:Y:S02]  /*16170*/  @!P1 IMAD.MOV.U32 R2, RZ, RZ, R82 ;  /* 0x000000ffff029224 */ /* 0x001fe400078e0052 */
[----:B------:R-:W-:-:S05]  /*16180*/  @!P1 IMAD.MOV.U32 R3, RZ, RZ, R84 ;  /* 0x000000ffff039224 */ /* 0x000fca00078e0054 */
[----:B------:R4:W2:Y:S02]  /*16190*/  @!P1 LDG.E.U8 R56, desc[UR56][R2.64] ;  /* 0x0000003802389981 */ /* 0x0008a4000c1e1100 */
[----:B----4-:R-:W-:Y:S02]  /*161a0*/  @!P1 IMAD.MOV.U32 R2, RZ, RZ, R78 ;  /* 0x000000ffff029224 */ /* 0x010fe400078e004e */
[----:B---3--:R-:W-:-:S05]  /*161b0*/  @!P1 IMAD.MOV.U32 R3, RZ, RZ, R80 ;  /* 0x000000ffff039224 */ /* 0x008fca00078e0050 */
[----:B------:R0:W3:Y:S02]  /*161c0*/  @!P1 LDG.E.U8 R55, desc[UR56][R2.64] ;  /* 0x0000003802379981 */ /* 0x0000e4000c1e1100 */
[----:B0-----:R-:W-:Y:S02]  /*161d0*/  @!P1 IMAD.MOV.U32 R2, RZ, RZ, R4 ;  /* 0x000000ffff029224 */ /* 0x001fe400078e0004 */
[----:B------:R-:W4:Y:S04]  /*161e0*/  LDL R4, [R1+0x90c] ;  /* 0x00090c0001047983 */ /* 0x000f280000100800 */
[----:B------:R-:W2:Y:S04]  /*161f0*/  LDL.LU R203, [R1+0x558] ;  /* 0x0005580001cb7983 */ /* 0x000ea80000300800 */
[----:B------:R-:W3:Y:S04]  /*16200*/  LDL.LU R202, [R1+0x53c] ;  /* 0x00053c0001ca7983 */ /* 0x000ee80000300800 */
[----:B------:R-:W2:Y:S01]  /*16210*/  LDL.LU R160, [R1+0x908] ;  /* 0x0009080001a07983 */ /* 0x000ea20000300800 */
[----:B------:R-:W-:Y:S01]  /*16220*/  PRMT R54, RZ, 0x7610, R54 ;  /* 0x00007610ff367816 */ /* 0x000fe20000000036 */
[----:B------:R-:W-:Y:S01]  /*16230*/  @!P1 IMAD.MOV.U32 R3, RZ, RZ, R62 ;  /* 0x000000ffff039224 */ /* 0x000fe200078e003e */
[----:B------:R-:W-:-:S04]  /*16240*/  PRMT R53, RZ, 0x7610, R53 ;  /* 0x00007610ff357816 */ /* 0x000fc80000000035 */
[----:B------:R0:W3:Y:S01]  /*16250*/  @!P1 LDG.E.U8 R54, desc[UR56][R2.64] ;  /* 0x0000003802369981 */ /* 0x0000e2000c1e1100 */
[----:B------:R-:W-:Y:S01]  /*16260*/  PRMT R52, RZ, 0x7610, R52 ;  /* 0x00007610ff347816 */ /* 0x000fe20000000034 */
[----:B0-----:R-:W-:Y:S02]  /*16270*/  @!P1 IMAD.MOV.U32 R2, RZ, RZ, R13 ;  /* 0x000000ffff029224 */ /* 0x001fe400078e000d */
[----:B------:R-:W-:-:S05]  /*16280*/  @!P1 IMAD.MOV.U32 R3, RZ, RZ, R18 ;  /* 0x000000ffff039224 */ /* 0x000fca00078e0012 */
[----:B------:R0:W3:Y:S01]  /*16290*/  @!P1 LDG.E.U8 R53, desc[UR56][R2.64] ;  /* 0x0000003802359981 */ /* 0x0000e2000c1e1100 */
[----:B------:R-:W-:Y:S01]  /*162a0*/  PRMT R51, RZ, 0x7610, R51 ;  /* 0x00007610ff337816 */ /* 0x000fe20000000033 */
[----:B0-----:R-:W-:Y:S02]  /*162b0*/  @!P1 IMAD.MOV.U32 R2, RZ, RZ, R7 ;  /* 0x000000ffff029224 */ /* 0x001fe400078e0007 */
[----:B------:R-:W-:-:S05]  /*162c0*/  @!P1 IMAD.MOV.U32 R3, RZ, RZ, R11 ;  /* 0x000000ffff039224 */ /* 0x000fca00078e000b */
[----:B------:R0:W3:Y:S02]  /*162d0*/  @!P1 LDG.E.U8 R52, desc[UR56][R2.64] ;  /* 0x0000003802349981 */ /* 0x0000e4000c1e1100 */
[----:B0-----:R-:W-:Y:S02]  /*162e0*/  @!P1 IMAD.MOV.U32 R2, RZ, RZ, R0 ;  /* 0x000000ffff029224 */ /* 0x001fe400078e0000 */
[----:B------:R-:W-:Y:S01]  /*162f0*/  @!P1 IMAD.MOV.U32 R3, RZ, RZ, R6 ;  /* 0x000000ffff039224 */ /* 0x000fe200078e0006 */
[----:B------:R-:W-:-:S04]  /*16300*/  LOP3.LUT R0, R252, 0xffff, RZ, 0xc0, !PT ;  /* 0x0000fffffc007812 */ /* 0x000fc800078ec0ff */
[----:B------:R0:W3:Y:S01]  /*16310*/  @!P1 LDG.E.U8 R51, desc[UR56][R2.64] ;  /* 0x0000003802339981 */ /* 0x0000e2000c1e1100 */
[----:B------:R-:W-:Y:S02]  /*16320*/  PRMT R50, RZ, 0x7610, R50 ;  /* 0x00007610ff327816 */ /* 0x000fe40000000032 */
[----:B0-----:R-:W-:Y:S02]  /*16330*/  LOP3.LUT R2, R207, 0xffff, RZ, 0xc0, !PT ;  /* 0x0000ffffcf027812 */ /* 0x001fe400078ec0ff */
[----:B------:R-:W3:Y:S01]  /*16340*/  LDL.LU R207, [R1+0x538] ;  /* 0x0005380001cf7983 */ /* 0x000ee20000300800 */
[----:B------:R-:W-:Y:S01]  /*16350*/  @!P1 IMAD.MOV.U32 R3, RZ, RZ, R219 ;  /* 0x000000ffff039224 */ /* 0x000fe200078e00db */
[----:B------:R-:W-:Y:S02]  /*16360*/  PRMT R206, R2, 0x3340, R0 ;  /* 0x0000334002ce7816 */ /* 0x000fe40000000000 */
[----:B------:R-:W3:Y:S01]  /*16370*/  LDL.LU R168, [R1+0x8e8] ;  /* 0x0008e80001a87983 */ /* 0x000ee20000300800 */
[----:B------:R-:W-:-:S03]  /*16380*/  @!P1 IMAD.MOV.U32 R2, RZ, RZ, R5 ;  /* 0x000000ffff029224 */ /* 0x000fc600078e0005 */
[----:B------:R-:W3:Y:S01]  /*16390*/  LDL.LU R157, [R1+0x8ec] ;  /* 0x0008ec00019d7983 */ /* 0x000ee20000300800 */
[----:B------:R-:W-:-:S03]  /*163a0*/  LOP3.LUT R0, R205, 0xffff, RZ, 0xc0, !PT ;  /* 0x0000ffffcd007812 */ /* 0x000fc600078ec0ff */
[----:B------:R-:W-:Y:S04]  /*163b0*/  STL [R1+0x1334], R219 ;  /* 0x001334db01007387 */ /* 0x000fe80000100800 */
[----:B------:R0:W3:Y:S04]  /*163c0*/  @!P1 LDG.E.U8 R50, desc[UR56][R2.64] ;  /* 0x0000003802329981 */ /* 0x0000e8000c1e1100 */
[----:B------:R-:W3:Y:S01]  /*163d0*/  LDL.LU R199, [R1+0x54c] ;  /* 0x00054c0001c77983 */ /* 0x000ee20000300800 */
[----:B------:R-:W-:-:S03]  /*163e0*/  PRMT R31, RZ, 0x7610, R31 ;  /* 0x00007610ff1f7816 */ /* 0x000fc6000000001f */
[----:B------:R-:W3:Y:S01]  /*163f0*/  LDL.LU R205, [R1+0x518] ;  /* 0x0005180001cd7983 */ /* 0x000ee20000300800 */
[----:B0-----:R-:W-:-:S03]  /*16400*/  LOP3.LUT R2, R204, 0xffff, RZ, 0xc0, !PT ;  /* 0x0000ffffcc027812 */ /* 0x001fc600078ec0ff */
[----:B------:R-:W3:Y:S01]  /*16410*/  LDL.LU R176, [R1+0x8c8] ;  /* 0x0008c80001b07983 */ /* 0x000ee20000300800 */
[----:B------:R-:W-:-:S03]  /*16420*/  PRMT R204, R2, 0x3340, R0 ;  /* 0x0000334002cc7816 */ /* 0x000fc60000000000 */
[----:B------:R-:W3:Y:S04]  /*16430*/  LDL.LU R165, [R1+0x8cc] ;  /* 0x0008cc0001a57983 */ /* 0x000ee80000300800 */
[----:B------:R-:W3:Y:S01]  /*16440*/  LDL.LU R201, [R1+0x554] ;  /* 0x0005540001c97983 */ /* 0x000ee20000300800 */
[----:B----4-:R-:W-:Y:S02]  /*16450*/  @!P1 IMAD.MOV.U32 R2, RZ, RZ, R4 ;  /* 0x000000ffff029224 */ /* 0x010fe400078e0004 */
[----:B--2---:R-:W-:-:S05]  /*16460*/  @!P1 IMAD.MOV.U32 R3, RZ, RZ, R160 ;  /* 0x000000ffff039224 */ /* 0x004fca00078e00a0 */
[----:B------:R0:W2:Y:S02]  /*16470*/  @!P1 LDG.E.U8 R31, desc[UR56][R2.64] ;  /* 0x00000038021f9981 */ /* 0x0000a4000c1e1100 */
[----:B0-----:R-:W-:Y:S02]  /*16480*/  LOP3.LUT R2, R203, 0xffff, RZ, 0xc0, !PT ;  /* 0x0000ffffcb027812 */ /* 0x001fe400078ec0ff */
[----:B------:R-:W4:Y:S04]  /*16490*/  LDL.LU R203, [R1+0x534] ;  /* 0x0005340001cb7983 */ /* 0x000f280000300800 */
[----:B------:R-:W2:Y:S04]  /*164a0*/  LDL.LU R173, [R1+0x8ac] ;  /* 0x0008ac0001ad7983 */ /* 0x000ea80000300800 */
[----:B------:R-:W4:Y:S04]  /*164b0*/  LDL.LU R152, [R1+0x8a8] ;  /* 0x0008a80001987983 */ /* 0x000f280000300800 */
[----:B------:R-:W4:Y:S04]  /*164c0*/  LDL R18, [R1+0xa80] ;  /* 0x000a800001127983 */ /* 0x000f280000100800 */
[----:B------:R-:W4:Y:S04]  /*164d0*/  LDL R13, [R1+0xa84] ;  /* 0x000a8400010d7983 */ /* 0x000f280000100800 */
[----:B------:R-:W4:Y:S04]  /*164e0*/  LDL.LU R200, [R1+0x530] ;  /* 0x0005300001c87983 */ /* 0x000f280000300800 */
[----:B------:R-:W4:Y:S04]  /*164f0*/  LDL R11, [R1+0xa60] ;  /* 0x000a6000010b7983 */ /* 0x000f280000100800 */
[----:B------:R-:W4:Y:S01]  /*16500*/  LDL R7, [R1+0xa64] ;  /* 0x000a640001077983 */ /* 0x000f220000100800 */
[----:B---3--:R-:W-:-:S02]  /*16510*/  LOP3.LUT R0, R202, 0xffff, RZ, 0xc0, !PT ;  /* 0x0000ffffca007812 */ /* 0x008fc400078ec0ff */
[----:B------:R-:W-:Y:S01]  /*16520*/  PRMT R49, RZ, 0x7610, R49 ;  /* 0x00007610ff317816 */ /* 0x000fe20000000031 */
[----:B------:R-:W3:Y:S01]  /*16530*/  LDL.LU R195, [R1+0x548] ;  /* 0x0005480001c37983 */ /* 0x000ee20000300800 */
[----:B------:R-:W-:Y:S02]  /*16540*/  PRMT R202, R2, 0x3340, R0 ;  /* 0x0000334002ca7816 */ /* 0x000fe40000000000 */
[----:B------:R-:W-:Y:S01]  /*16550*/  LOP3.LUT R0, R247, 0xffff, RZ, 0xc0, !PT ;  /* 0x0000fffff7007812 */ /* 0x000fe200078ec0ff */
[----:B------:R-:W3:Y:S01]  /*16560*/  LDL.LU R198, [R1+0x50c] ;  /* 0x00050c0001c67983 */ /* 0x000ee20000300800 */
[----:B------:R-:W-:-:S03]  /*16570*/  PRMT R48, RZ, 0x7610, R48 ;  /* 0x00007610ff307816 */ /* 0x000fc60000000030 */
[----:B------:R-:W3:Y:S04]  /*16580*/  LDL R6, [R1+0xa40] ;  /* 0x000a400001067983 */ /* 0x000ee80000100800 */
[----:B------:R-:W3:Y:S04]  /*16590*/  LDL R5, [R1+0xa44] ;  /* 0x000a440001057983 */ /* 0x000ee80000100800 */
[----:B------:R-:W3:Y:S01]  /*165a0*/  LDL.LU R196, [R1+0x7b8] ;  /* 0x0007b80001c47983 */ /* 0x000ee20000300800 */
[----:B------:R-:W-:-:S03]  /*165b0*/  PRMT R47, RZ, 0x7610, R47 ;  /* 0x00007610ff2f7816 */ /* 0x000fc6000000002f */
[----:B------:R-:W3:Y:S04]  /*165c0*/  LDL.LU R197, [R1+0x52c] ;  /* 0x00052c0001c57983 */ /* 0x000ee80000300800 */
[----:B------:R-:W3:Y:S01]  /*165d0*/  LDL R62, [R1+0xa20] ;  /* 0x000a2000013e7983 */ /* 0x000ee20000100800 */
[----:B------:R-:W-:-:S03]  /*165e0*/  @!P1 IMAD.MOV.U32 R3, RZ, RZ, R168 ;  /* 0x000000ffff039224 */ /* 0x000fc600078e00a8 */
[----:B------:R-:W3:Y:S01]  /*165f0*/  LDL R4, [R1+0xa24] ;  /* 0x000a240001047983 */ /* 0x000ee20000100800 */
[----:B------:R-:W-:-:S05]  /*16600*/  @!P1 IMAD.MOV.U32 R2, RZ, RZ, R157 ;  /* 0x000000ffff029224 */ /* 0x000fca00078e009d */
[----:B------:R0:W3:Y:S02]  /*16610*/  @!P1 LDG.E.U8 R49, desc[UR56][R2.64] ;  /* 0x0000003802319981 */ /* 0x0000e4000c1e1100 */
[----:B0-----:R-:W-:-:S04]  /*16620*/  LOP3.LUT R2, R207, 0xffff, RZ, 0xc0, !PT ;  /* 0x0000ffffcf027812 */ /* 0x001fc800078ec0ff */
[----:B------:R-:W-:Y:S01]  /*16630*/  PRMT R207, R2, 0x3340, R0 ;  /* 0x0000334002cf7816 */ /* 0x000fe20000000000 */
[----:B------:R-:W-:Y:S02]  /*16640*/  @!P1 IMAD.MOV.U32 R3, RZ, RZ, R176 ;  /* 0x000000ffff039224 */ /* 0x000fe400078e00b0 */
[----:B------:R-:W-:Y:S01]  /*16650*/  @!P1 IMAD.MOV.U32 R2, RZ, RZ, R165 ;  /* 0x000000ffff029224 */ /* 0x000fe200078e00a5 */
[----:B------:R-:W-:-:S04]  /*16660*/  LOP3.LUT R0, R205, 0xffff, RZ, 0xc0, !PT ;  /* 0x0000ffffcd007812 */ /* 0x000fc800078ec0ff */
[----:B------:R0:W3:Y:S02]  /*16670*/  @!P1 LDG.E.U8 R48, desc[UR56][R2.64] ;  /* 0x0000003802309981 */ /* 0x0000e4000c1e1100 */
[----:B0-----:R-:W-:-:S04]  /*16680*/  LOP3.LUT R2, R199, 0xffff, RZ, 0xc0, !PT ;  /* 0x0000ffffc7027812 */ /* 0x001fc800078ec0ff */
[----:B------:R-:W-:Y:S02]  /*16690*/  PRMT R205, R2, 0x3340, R0 ;  /* 0x0000334002cd7816 */ /* 0x000fe40000000000 */
[----:B------:R-:W-:Y:S01]  /*166a0*/  PRMT R46, RZ, 0x7610, R46 ;  /* 0x00007610ff2e7816 */ /* 0x000fe2000000002e */
[----:B--2---:R-:W-:Y:S02]  /*166b0*/  @!P1 IMAD.MOV.U32 R2, RZ, RZ, R173 ;  /* 0x000000ffff029224 */ /* 0x004fe400078e00ad */
[----:B----4-:R-:W-:Y:S01]  /*166c0*/  @!P1 IMAD.MOV.U32 R3, RZ, RZ, R152 ;  /* 0x000000ffff039224 */ /* 0x010fe200078e0098 */
[----:B------:R-:W-:-:S04]  /*166d0*/  LOP3.LUT R0, R203, 0xffff, RZ, 0xc0, !PT ;  /* 0x0000ffffcb007812 */ /* 0x000fc800078ec0ff */
[----:B------:R0:W2:Y:S02]  /*166e0*/  @!P1 LDG.E.U8 R47, desc[UR56][R2.64] ;  /* 0x00000038022f9981 */ /* 0x0000a4000c1e1100 */
[----:B0-----:R-:W-:Y:S02]  /*166f0*/  LOP3.LUT R2, R201, 0xffff, RZ, 0xc0, !PT ;  /* 0x0000ffffc9027812 */ /* 0x001fe400078ec0ff */
[----:B------:R-:W4:Y:S01]  /*16700*/  LDL.LU R201, [R1+0x528] ;  /* 0x0005280001c97983 */ /* 0x000f220000300800 */
[----:B------:R-:W-:Y:S01]  /*16710*/  @!P1 IMAD.MOV.U32 R3, RZ, RZ, R18 ;  /* 0x000000ffff039224 */ /* 0x000fe200078e0012 */
[----:B------:R-:W-:Y:S01]  /*16720*/  PRMT R203, R2, 0x3340, R0 ;  /* 0x0000334002cb7816 */ /* 0x000fe20000000000 */
[----:B------:R-:W-:Y:S01]  /*16730*/  @!P1 IMAD.MOV.U32 R2, RZ, RZ, R13 ;  /* 0x000000ffff029224 */ /* 0x000fe200078e000d */
[----:B------:R-:W2:Y:S04]  /*16740*/  LDL R18, [R1+0xa00] ;  /* 0x000a000001127983 */ /* 0x000ea80000100800 */
[----:B------:R-:W2:Y:S01]  /*16750*/  LDL R13, [R1+0xa04] ;  /* 0x000a0400010d7983 */ /* 0x000ea20000100800 */
[----:B------:R-:W-:-:S03]  /*16760*/  LOP3.LUT R0, R244, 0xffff, RZ, 0xc0, !PT ;  /* 0x0000fffff4007812 */ /* 0x000fc600078ec0ff */
[----:B------:R0:W2:Y:S04]  /*16770*/  @!P1 LDG.E.U8 R46, desc[UR56][R2.64] ;  /* 0x00000038022e9981 */ /* 0x0000a8000c1e1100 */
[----:B------:R-:W2:Y:S01]  /*16780*/  LDL.LU R199, [R1+0x540] ;  /* 0x0005400001c77983 */ /* 0x000ea20000300800 */
[----:B0-----:R-:W-:Y:S01]  /*16790*/  LOP3.LUT R2, R200, 0xffff, RZ, 0xc0, !PT ;  /* 0x0000ffffc8027812 */ /* 0x001fe200078ec0ff */
[----:B------:R-:W-:Y:S02]  /*167a0*/  @!P1 IMAD.MOV.U32 R3, RZ, RZ, R11 ;  /* 0x000000ffff039224 */ /* 0x000fe400078e000b */
[----:B------:R-:W2:Y:S01]  /*167b0*/  LDL R11, [R1+0x9e0] ;  /* 0x0009e000010b7983 */ /* 0x000ea20000100800 */
[----:B------:R-:W-:Y:S01]  /*167c0*/  PRMT R200, R2, 0x3340, R0 ;  /* 0x0000334002c87816 */ /* 0x000fe20000000000 */
[----:B------:R-:W-:-:S02]  /*167d0*/  @!P1 IMAD.MOV.U32 R2, RZ, RZ, R7 ;  /* 0x000000ffff029224 */ /* 0x000fc400078e0007 */
[----:B------:R-:W2:Y:S01]  /*167e0*/  LDL R7, [R1+0x9e4] ;  /* 0x0009e40001077983 */ /* 0x000ea20000100800 */
[----:B------:R-:W-:Y:S02]  /*167f0*/  PRMT R45, RZ, 0x7610, R45 ;  /* 0x00007610ff2d7816 */ /* 0x000fe4000000002d */
[----:B---3--:R-:W-:Y:S01]  /*16800*/  LOP3.LUT R0, R198, 0xffff, RZ, 0xc0, !PT ;  /* 0x0000ffffc6007812 */ /* 0x008fe200078ec0ff */
[----:B------:R-:W3:Y:S04]  /*16810*/  LDL.LU R192, [R1+0x7ac] ;  /* 0x0007ac0001c07983 */ /* 0x000ee80000300800 */
[----:B------:R0:W3:Y:S01]  /*16820*/  @!P1 LDG.E.U8 R45, desc[UR56][R2.64] ;  /* 0x00000038022d9981 */ /* 0x0000e2000c1e1100 */
[----:B------:R-:W-:-:S03]  /*16830*/  PRMT R44, RZ, 0x7610, R44 ;  /* 0x00007610ff2c7816 */ /* 0x000fc6000000002c */
[----:B------:R-:W3:Y:S01]  /*16840*/  LDL.LU R193, [R1+0x520] ;  /* 0x0005200001c17983 */ /* 0x000ee20000300800 */
[----:B0-----:R-:W-:Y:S01]  /*16850*/  LOP3.LUT R2, R195, 0xffff, RZ, 0xc0, !PT ;  /* 0x0000ffffc3027812 */ /* 0x001fe200078ec0ff */
[----:B------:R-:W-:Y:S02]  /*16860*/  @!P1 IMAD.MOV.U32 R3, RZ, RZ, R6 ;  /* 0x000000ffff039224 */ /* 0x000fe400078e0006 */
[----:B------:R-:W3:Y:S01]  /*16870*/  LDL R6, [R1+0x9c0] ;  /* 0x0009c00001067983 */ /* 0x000ee20000100800 */
[----:B------:R-:W-:Y:S01]  /*16880*/  PRMT R198, R2, 0x3340, R0 ;  /* 0x0000334002c67816 */ /* 0x000fe20000000000 */
[----:B------:R-:W-:Y:S02]  /*16890*/  @!P1 IMAD.MOV.U32 R2, RZ, RZ, R5 ;  /* 0x000000ffff029224 */ /* 0x000fe400078e0005 */
[----:B------:R-:W3:Y:S01]  /*168a0*/  LDL R5, [R1+0x9c4] ;  /* 0x0009c40001057983 */ /* 0x000ee20000100800 */
[----:B------:R-:W-:-:S03]  /*168b0*/  LOP3.LUT R0, R197, 0xffff, RZ, 0xc0, !PT ;  /* 0x0000ffffc5007812 */ /* 0x000fc600078ec0ff */
[----:B------:R0:W3:Y:S01]  /*168c0*/  @!P1 LDG.E.U8 R44, desc[UR56][R2.64] ;  /* 0x00000038022c9981 */ /* 0x0000e2000c1e1100 */
[----:B------:R-:W-:-:S03]  /*168d0*/  PRMT R43, RZ, 0x7610, R43 ;  /* 0x00007610ff2b7816 */ /* 0x000fc6000000002b */
[----:B------:R-:W3:Y:S04]  /*168e0*/  LDL.LU R194, [R1+0x51c] ;  /* 0x00051c0001c27983 */ /* 0x000ee80000300800 */
[----:B------:R-:W3:Y:S01]  /*168f0*/  LDL R78, [R1+0x9a0] ;  /* 0x0009a000014e7983 */ /* 0x000ee20000100800 */
[----:B0-----:R-:W-:Y:S01]  /*16900*/  LOP3.LUT R2, R196, 0xffff, RZ, 0xc0, !PT ;  /* 0x0000ffffc4027812 */ /* 0x001fe200078ec0ff */
[----:B------:R-:W-:-:S03]  /*16910*/  @!P1 IMAD.MOV.U32 R3, RZ, RZ, R62 ;  /* 0x000000ffff039224 */ /* 0x000fc600078e003e */
        /* <DEDUP_REMOVED lines=8> */
[----:B----4-:R-:W-:-:S04]  /*169a0*/  LOP3.LUT R2, R201, 0xffff, RZ, 0xc0, !PT ;  /* 0x0000ffffc9027812 */ /* 0x010fc800078ec0ff */
[----:B------:R-:W-:Y:S01]  /*169b0*/  PRMT R201, R2, 0x3340, R0 ;  /* 0x0000334002c97816 */ /* 0x000fe20000000000 */
[----:B--2---:R-:W-:Y:S02]  /*169c0*/  @!P1 IMAD.MOV.U32 R3, RZ, RZ, R18 ;  /* 0x000000ffff039224 */ /* 0x004fe400078e0012 */
[----:B------:R-:W2:Y:S01]  /*169d0*/  LDL R18, [R1+0x984] ;  /* 0x0009840001127983 */ /* 0x000ea20000100800 */
[----:B------:R-:W-:Y:S01]  /*169e0*/  @!P1 IMAD.MOV.U32 R2, RZ, RZ, R13 ;  /* 0x000000ffff029224 */ /* 0x000fe200078e000d */
[----:B------:R-:W-:Y:S02]  /*169f0*/  LOP3.LUT R0, R251, 0xffff, RZ, 0xc0, !PT ;  /* 0x0000fffffb007812 */ /* 0x000fe400078ec0ff */
[----:B------:R-:W4:Y:S04]  /*16a00*/  LDL.LU R196, [R1+0x514] ;  /* 0x0005140001c47983 */ /* 0x000f280000300800 */
[----:B------:R0:W4:Y:S02]  /*16a10*/  @!P1 LDG.E.U8 R42, desc[UR56][R2.64] ;  /* 0x00000038022a9981 */ /* 0x000124000c1e1100 */
[----:B0-----:R-:W-:Y:S01]  /*16a20*/  LOP3.LUT R2, R199, 0xffff, RZ, 0xc0, !PT ;  /* 0x0000ffffc7027812 */ /* 0x001fe200078ec0ff */
[----:B------:R-:W-:-:S02]  /*16a30*/  @!P1 IMAD.MOV.U32 R3, RZ, RZ, R11 ;  /* 0x000000ffff039224 */ /* 0x000fc400078e000b */
[----:B------:R-:W4:Y:S01]  /*16a40*/  LDL R11, [R1+0x960] ;  /* 0x00096000010b7983 */ /* 0x000f220000100800 */
[----:B------:R-:W-:Y:S01]  /*16a50*/  PRMT R199, R2, 0x3340, R0 ;  /* 0x0000334002c77816 */ /* 0x000fe20000000000 */
[----:B------:R-:W-:Y:S02]  /*16a60*/  @!P1 IMAD.MOV.U32 R2, RZ, RZ, R7 ;  /* 0x000000ffff029224 */ /* 0x000fe400078e0007 */
[----:B------:R-:W4:Y:S01]  /*16a70*/  LDL R7, [R1+0x964] ;  /* 0x0009640001077983 */ /* 0x000f220000100800 */
[----:B------:R-:W-:-:S06]  /*16a80*/  PRMT R41, RZ, 0x7610, R41 ;  /* 0x00007610ff297816 */ /* 0x000fcc0000000029 */
[----:B------:R0:W4:Y:S01]  /*16a90*/  @!P1 LDG.E.U8 R41, desc[UR56][R2.64] ;  /* 0x0000003802299981 */ /* 0x000122000c1e1100 */
[----:B---3--:R-:W-:Y:S02]  /*16aa0*/  LOP3.LUT R0, R193, 0xffff, RZ, 0xc0, !PT ;  /* 0x0000ffffc1007812 */ /* 0x008fe400078ec0ff */
[----:B------:R-:W-:Y:S02]  /*16ab0*/  PRMT R40, RZ, 0x7610, R40 ;  /* 0x00007610ff287816 */ /* 0x000fe40000000028 */
[----:B0-----:R-:W-:Y:S01]  /*16ac0*/  LOP3.LUT R2, R192, 0xffff, RZ, 0xc0, !PT ;  /* 0x0000ffffc0027812 */ /* 0x001fe200078ec0ff */
[----:B------:R-:W-:Y:S01]  /*16ad0*/  @!P1 IMAD.MOV.U32 R3, RZ, RZ, R6 ;  /* 0x000000ffff039224 */ /* 0x000fe200078e0006 */
[----:B------:R-:W-:Y:S01]  /*16ae0*/  PRMT R39, RZ, 0x7610, R39 ;  /* 0x00007610ff277816 */ /* 0x000fe20000000027 */
[----:B------:R-:W3:Y:S01]  /*16af0*/  LDL R6, [R1+0x940] ;  /* 0x0009400001067983 */ /* 0x000ee20000100800 */
[----:B------:R-:W-:Y:S01]  /*16b00*/  PRMT R13, R2, 0x3340, R0 ;  /* 0x00003340020d7816 */ /* 0x000fe20000000000 */
[----:B------:R-:W-:Y:S01]  /*16b10*/  @!P1 IMAD.MOV.U32 R2, RZ, RZ, R5 ;  /* 0x000000ffff029224 */ /* 0x000fe200078e0005 */
[----:B------:R-:W-:Y:S01]  /*16b20*/  LOP3.LUT R0, R238, 0xffff, RZ, 0xc0, !PT ;  /* 0x0000ffffee007812 */ /* 0x000fe200078ec0ff */
[----:B------:R-:W3:Y:S04]  /*16b30*/  LDL R5, [R1+0x944] ;  /* 0x0009440001057983 */ /* 0x000ee80000100800 */
[----:B------:R0:W3:Y:S01]  /*16b40*/  @!P1 LDG.E.U8 R40, desc[UR56][R2.64] ;  /* 0x0000003802289981 */ /* 0x0000e2000c1e1100 */
[----:B------:R-:W-:-:S03]  /*16b50*/  PRMT R38, RZ, 0x7610, R38 ;  /* 0x00007610ff267816 */ /* 0x000fc60000000026 */
[----:B------:R-:W3:Y:S01]  /*16b60*/  LDL.LU R192, [R1+0x754] ;  /* 0x0007540001c07983 */ /* 0x000ee20000300800 */
[----:B0-----:R-:W-:Y:S01]  /*16b70*/  LOP3.LUT R2, R194, 0xffff, RZ, 0xc0, !PT ;  /* 0x0000ffffc2027812 */ /* 0x001fe200078ec0ff */
[----:B------:R-:W-:-:S03]  /*16b80*/  @!P1 IMAD.MOV.U32 R3, RZ, RZ, R78 ;  /* 0x000000ffff039224 */ /* 0x000fc600078e004e */
[----:B------:R-:W-:Y:S01]  /*16b90*/  PRMT R102, R2, 0x3340, R0 ;  /* 0x0000334002667816 */ /* 0x000fe20000000000 */
[----:B------:R-:W-:Y:S01]  /*16ba0*/  @!P1 IMAD.MOV.U32 R2, RZ, RZ, R4 ;  /* 0x000000ffff029224 */ /* 0x000fe200078e0004 */
[----:B------:R-:W-:Y:S01]  /*16bb0*/  LOP3.LUT R0, R246, 0xffff, RZ, 0xc0, !PT ;  /* 0x0000fffff6007812 */ /* 0x000fe200078ec0ff */
[----:B------:R-:W3:Y:S04]  /*16bc0*/  LDL R4, [R1+0x924] ;  /* 0x0009240001047983 */ /* 0x000ee80000100800 */
[----:B------:R0:W3:Y:S01]  /*16bd0*/  @!P1 LDG.E.U8 R39, desc[UR56][R2.64] ;  /* 0x0000003802279981 */ /* 0x0000e2000c1e1100 */
[----:B------:R-:W-:-:S03]  /*16be0*/  PRMT R37, RZ, 0x7610, R37 ;  /* 0x00007610ff257816 */ /* 0x000fc60000000025 */
[----:B------:R-:W3:Y:S04]  /*16bf0*/  LDL.LU R190, [R1+0x794] ;  /* 0x0007940001be7983 */ /* 0x000ee80000300800 */
[----:B------:R-:W3:Y:S01]  /*16c00*/  LDL.LU R194, [R1+0x508] ;  /* 0x0005080001c27983 */ /* 0x000ee20000300800 */
[----:B0-----:R-:W-:Y:S01]  /*16c10*/  LOP3.LUT R2, R195, 0xffff, RZ, 0xc0, !PT ;  /* 0x0000ffffc3027812 */ /* 0x001fe200078ec0ff */
[----:B------:R-:W-:-:S03]  /*16c20*/  @!P1 IMAD.MOV.U32 R3, RZ, RZ, R62 ;  /* 0x000000ffff039224 */ /* 0x000fc600078e003e */
[----:B------:R-:W-:Y:S01]  /*16c30*/  PRMT R195, R2, 0x3340, R0 ;  /* 0x0000334002c37816 */ /* 0x000fe20000000000 */
[----:B--2---:R-:W-:Y:S01]  /*16c40*/  @!P1 IMAD.MOV.U32 R2, RZ, RZ, R18 ;  /* 0x000000ffff029224 */ /* 0x004fe200078e0012 */
[----:B----4-:R-:W-:-:S04]  /*16c50*/  LOP3.LUT R0, R196, 0xffff, RZ, 0xc0, !PT ;  /* 0x0000ffffc4007812 */ /* 0x010fc800078ec0ff */
[----:B------:R0:W2:Y:S02]  /*16c60*/  @!P1 LDG.E.U8 R38, desc[UR56][R2.64] ;  /* 0x0000003802269981 */ /* 0x0000a4000c1e1100 */
[----:B0-----:R-:W-:Y:S02]  /*16c70*/  LOP3.LUT R2, R217, 0xffff, RZ, 0xc0, !PT ;  /* 0x0000ffffd9027812 */ /* 0x001fe400078ec0ff */
[----:B------:R-:W4:Y:S02]  /*16c80*/  LDL.LU R217, [R1+0x920] ;  /* 0x0009200001d97983 */ /* 0x000f240000300800 */
[----:B------:R-:W-:Y:S01]  /*16c90*/  PRMT R193, R2, 0x3340, R0 ;  /* 0x0000334002c17816 */ /* 0x000fe20000000000 */
[----:B------:R-:W-:Y:S01]  /*16ca0*/  @!P1 IMAD.MOV.U32 R3, RZ, RZ, R11 ;  /* 0x000000ffff039224 */ /* 0x000fe200078e000b */
[----:B------:R-:W2:Y:S01]  /*16cb0*/  LDL.LU R191, [R1+0x504] ;  /* 0x0005040001bf7983 */ /* 0x000ea20000300800 */
[----:B------:R-:W-:-:S03]  /*16cc0*/  @!P1 IMAD.MOV.U32 R2, RZ, RZ, R7 ;  /* 0x000000ffff029224 */ /* 0x000fc600078e0007 */
[----:B------:R-:W2:Y:S04]  /*16cd0*/  LDL.LU R162, [R1+0x900] ;  /* 0x0009000001a27983 */ /* 0x000ea80000300800 */
[----:B------:R0:W2:Y:S02]  /*16ce0*/  @!P1 LDG.E.U8 R37, desc[UR56][R2.64] ;  /* 0x0000003802259981 */ /* 0x0000a4000c1e1100 */
[----:B0-----:R-:W-:Y:S02]  /*16cf0*/  LOP3.LUT R2, R220, 0xffff, RZ, 0xc0, !PT ;  /* 0x0000ffffdc027812 */ /* 0x001fe400078ec0ff */
[----:B------:R-:W2:Y:S01]  /*16d00*/  LDL.LU R220, [R1+0x904] ;  /* 0x0009040001dc7983 */ /* 0x000ea20000300800 */
[----:B------:R-:W-:Y:S02]  /*16d10*/  LOP3.LUT R0, R236, 0xffff, RZ, 0xc0, !PT ;  /* 0x0000ffffec007812 */ /* 0x000fe400078ec0ff */
[----:B------:R-:W-:Y:S01]  /*16d20*/  PRMT R36, RZ, 0x7610, R36 ;  /* 0x00007610ff247816 */ /* 0x000fe20000000024 */
[----:B---3--:R-:W-:Y:S01]  /*16d30*/  @!P1 IMAD.MOV.U32 R3, RZ, RZ, R6 ;  /* 0x000000ffff039224 */ /* 0x008fe200078e0006 */
[----:B------:R-:W-:Y:S01]  /*16d40*/  PRMT R196, R2, 0x3340, R0 ;  /* 0x0000334002c47816 */ /* 0x000fe20000000000 */
[----:B------:R-:W3:Y:S01]  /*16d50*/  LDL.LU R189, [R1+0x740] ;  /* 0x0007400001bd7983 */ /* 0x000ee20000300800 */
[----:B------:R-:W-:-:S03]  /*16d60*/  @!P1 IMAD.MOV.U32 R2, RZ, RZ, R5 ;  /* 0x000000ffff029224 */ /* 0x000fc600078e0005 */
[----:B------:R-:W3:Y:S04]  /*16d70*/  LDL.LU R159, [R1+0x8e4] ;  /* 0x0008e400019f7983 */ /* 0x000ee80000300800 */
[----:B------:R0:W3:Y:S02]  /*16d80*/  @!P1 LDG.E.U8 R36, desc[UR56][R2.64] ;  /* 0x0000003802249981 */ /* 0x0000e4000c1e1100 */
[----:B0-----:R-:W-:Y:S02]  /*16d90*/  LOP3.LUT R2, R192, 0xffff, RZ, 0xc0, !PT ;  /* 0x0000ffffc0027812 */ /* 0x001fe400078ec0ff */
[----:B------:R-:W3:Y:S04]  /*16da0*/  LDL.LU R192, [R1+0x77c] ;  /* 0x00077c0001c07983 */ /* 0x000ee80000300800 */
[----:B------:R-:W3:Y:S01]  /*16db0*/  LDL.LU R170, [R1+0x8e0] ;  /* 0x0008e00001aa7983 */ /* 0x000ee20000300800 */
[----:B------:R-:W-:-:S02]  /*16dc0*/  LOP3.LUT R0, R243, 0xffff, RZ, 0xc0, !PT ;  /* 0x0000fffff3007812 */ /* 0x000fc400078ec0ff */
[----:B------:R-:W-:Y:S02]  /*16dd0*/  PRMT R35, RZ, 0x7610, R35 ;  /* 0x00007610ff237816 */ /* 0x000fe40000000023 */
[----:B------:R-:W-:Y:S01]  /*16de0*/  PRMT R18, R2, 0x3340, R0 ;  /* 0x0000334002127816 */ /* 0x000fe20000000000 */
[----:B------:R-:W-:Y:S01]  /*16df0*/  @!P1 IMAD.MOV.U32 R2, RZ, RZ, R4 ;  /* 0x000000ffff029224 */ /* 0x000fe200078e0004 */
[----:B----4-:R0:W-:Y:S01]  /*16e00*/  STL [R1+0x1338], R217 ;  /* 0x001338d901007387 */ /* 0x0101e20000100800 */
[----:B------:R-:W-:-:S03]  /*16e10*/  @!P1 IMAD.MOV.U32 R3, RZ, RZ, R217 ;  /* 0x000000ffff039224 */ /* 0x000fc600078e00d9 */
[----:B------:R-:W4:Y:S04]  /*16e20*/  LDL.LU R178, [R1+0x8c0] ;  /* 0x0008c00001b27983 */ /* 0x000f280000300800 */
[----:B------:R-:W4:Y:S04]  /*16e30*/  LDL.LU R167, [R1+0x8c4] ;  /* 0x0008c40001a77983 */ /* 0x000f280000300800 */
[----:B------:R1:W4:Y:S02]  /*16e40*/  @!P1 LDG.E.U8 R35, desc[UR56][R2.64] ;  /* 0x0000003802239981 */ /* 0x000324000c1e1100 */
[----:B-1----:R-:W-:-:S02]  /*16e50*/  LOP3.LUT R2, R190, 0xffff, RZ, 0xc0, !PT ;  /* 0x0000ffffbe027812 */ /* 0x002fc400078ec0ff */
[----:B--2---:R-:W-:Y:S04]  /*16e60*/  STL [R1+0x133c], R220 ;  /* 0x00133cdc01007387 */ /* 0x004fe80000100800 */
[----:B------:R-:W2:Y:S04]  /*16e70*/  LDL R11, [R1+0xa78] ;  /* 0x000a7800010b7983 */ /* 0x000ea80000100800 */
[----:B------:R-:W2:Y:S04]  /*16e80*/  LDL R7, [R1+0xa7c] ;  /* 0x000a7c0001077983 */ /* 0x000ea80000100800 */
[----:B------:R-:W2:Y:S04]  /*16e90*/  LDL.LU R190, [R1+0x72c] ;  /* 0x00072c0001be7983 */ /* 0x000ea80000300800 */
[----:B------:R-:W2:Y:S04]  /*16ea0*/  LDL.LU R175, [R1+0x8a4] ;  /* 0x0008a40001af7983 */ /* 0x000ea80000300800 */
[----:B------:R-:W2:Y:S04]  /*16eb0*/  LDL.LU R153, [R1+0x8a0] ;  /* 0x0008a00001997983 */ /* 0x000ea80000300800 */
[----:B------:R-:W2:Y:S04]  /*16ec0*/  LDL R6, [R1+0xa58] ;  /* 0x000a580001067983 */ /* 0x000ea80000100800 */
[----:B------:R-:W2:Y:S04]  /*16ed0*/  LDL R5, [R1+0xa5c] ;  /* 0x000a5c0001057983 */ /* 0x000ea80000100800 */
[----:B------:R-:W2:Y:S04]  /*16ee0*/  LDL.LU R188, [R1+0x764] ;  /* 0x0007640001bc7983 */ /* 0x000ea80000300800 */
[----:B------:R-:W2:Y:S04]  /*16ef0*/  LDL R80, [R1+0xa38] ;  /* 0x000a380001507983 */ /* 0x000ea80000100800 */
[----:B------:R-:W2:Y:S04]  /*16f00*/  LDL R4, [R1+0xa3c] ;  /* 0x000a3c0001047983 */ /* 0x000ea80000100800 */
[----:B------:R-:W2:Y:S01]  /*16f10*/  LDL.LU R186, [R1+0x500] ;  /* 0x0005000001ba7983 */ /* 0x000ea20000300800 */
[----:B------:R-:W-:Y:S01]  /*16f20*/  LOP3.LUT R0, R194, 0xffff, RZ, 0xc0, !PT ;  /* 0x0000ffffc2007812 */ /* 0x000fe200078ec0ff */
[----:B------:R-:W-:Y:S01]  /*16f30*/  @!P1 IMAD.MOV.U32 R3, RZ, RZ, R162 ;  /* 0x000000ffff039224 */ /* 0x000fe200078e00a2 */
[----:B------:R-:W-:Y:S01]  /*16f40*/  PRMT R34, RZ, 0x7610, R34 ;  /* 0x00007610ff227816 */ /* 0x000fe20000000022 */
[----:B------:R-:W2:Y:S01]  /*16f50*/  LDL R78, [R1+0xa18] ;  /* 0x000a1800014e7983 */ /* 0x000ea20000100800 */
[----:B------:R-:W-:Y:S01]  /*16f60*/  PRMT R194, R2, 0x3340, R0 ;  /* 0x0000334002c27816 */ /* 0x000fe20000000000 */
[----:B------:R-:W-:Y:S01]  /*16f70*/  @!P1 IMAD.MOV.U32 R2, RZ, RZ, R220 ;  /* 0x000000ffff029224 */ /* 0x000fe200078e00dc */
[----:B------:R-:W-:Y:S01]  /*16f80*/  LOP3.LUT R0, R235, 0xffff, RZ, 0xc0, !PT ;  /* 0x0000ffffeb007812 */ /* 0x000fe200078ec0ff */
[----:B------:R-:W2:Y:S04]  /*16f90*/  LDL R62, [R1+0xa1c] ;  /* 0x000a1c00013e7983 */ /* 0x000ea80000100800 */
[----:B------:R1:W2:Y:S01]  /*16fa0*/  @!P1 LDG.E.U8 R34, desc[UR56][R2.64] ;  /* 0x0000003802229981 */ /* 0x0002a2000c1e1100 */
[----:B------:R-:W-:-:S02]  /*16fb0*/  PRMT R33, RZ, 0x7610, R33 ;  /* 0x00007610ff217816 */ /* 0x000fc40000000021 */
[----:B------:R-:W-:Y:S01]  /*16fc0*/  PRMT R32, RZ, 0x7610, R32 ;  /* 0x00007610ff207816 */ /* 0x000fe20000000020 */
[----:B------:R-:W2:Y:S01]  /*16fd0*/  LDL.LU R184, [R1+0x73c] ;  /* 0x00073c0001b87983 */ /* 0x000ea20000300800 */
[----:B-1----:R-:W-:Y:S01]  /*16fe0*/  LOP3.LUT R2, R191, 0xffff, RZ, 0xc0, !PT ;  /* 0x0000ffffbf027812 */ /* 0x002fe200078ec0ff */
[----:B---3--:R-:W-:-:S03]  /*16ff0*/  @!P1 IMAD.MOV.U32 R3, RZ, RZ, R170 ;  /* 0x000000ffff039224 */ /* 0x008fc600078e00aa */
[----:B------:R-:W-:Y:S01]  /*17000*/  PRMT R191, R2, 0x3340, R0 ;  /* 0x0000334002bf7816 */ /* 0x000fe20000000000 */
[----:B------:R-:W-:Y:S01]  /*17010*/  @!P1 IMAD.MOV.U32 R2, RZ, RZ, R159 ;  /* 0x000000ffff029224 */ /* 0x000fe200078e009f */
[----:B------:R-:W-:-:S04]  /*17020*/  LOP3.LUT R0, R240, 0xffff, RZ, 0xc0, !PT ;  /* 0x0000fffff0007812 */ /* 0x000fc800078ec0ff */
[----:B------:R1:W3:Y:S02]  /*17030*/  @!P1 LDG.E.U8 R33, desc[UR56][R2.64] ;  /* 0x0000003802219981 */ /* 0x0002e4000c1e1100 */
[----:B-1----:R-:W-:-:S04]  /*17040*/  LOP3.LUT R2, R189, 0xffff, RZ, 0xc0, !PT ;  /* 0x0000ffffbd027812 */ /* 0x002fc800078ec0ff */
[----:B------:R-:W-:Y:S02]  /*17050*/  PRMT R189, R2, 0x3340, R0 ;  /* 0x0000334002bd7816 */ /* 0x000fe40000000000 */
[----:B------:R-:W-:Y:S02]  /*17060*/  LOP3.LUT R0, R250, 0xffff, RZ, 0xc0, !PT ;  /* 0x0000fffffa007812 */ /* 0x000fe400078ec0ff */
[----:B------:R-:W-:Y:S02]  /*17070*/  PRMT R30, RZ, 0x7610, R30 ;  /* 0x00007610ff1e7816 */ /* 0x000fe4000000001e */
[----:B------:R-:W-:Y:S02]  /*17080*/  PRMT R29, RZ, 0x7610, R29 ;  /* 0x00007610ff1d7816 */ /* 0x000fe4000000001d */
[----:B------:R-:W-:Y:S02]  /*17090*/  PRMT R28, RZ, 0x7610, R28 ;  /* 0x00007610ff1c7816 */ /* 0x000fe4000000001c */
[----:B------:R-:W-:Y:S01]  /*170a0*/  PRMT R27, RZ, 0x7610, R27 ;  /* 0x00007610ff1b7816 */ /* 0x000fe2000000001b */
[----:B----4-:R-:W-:-:S02]  /*170b0*/  @!P1 IMAD.MOV.U32 R3, RZ, RZ, R178 ;  /* 0x000000ffff039224 */ /* 0x010fc400078e00b2 */
[----:B------:R-:W-:-:S05]  /*170c0*/  @!P1 IMAD.MOV.U32 R2, RZ, RZ, R167 ;  /* 0x000000ffff029224 */ /* 0x000fca00078e00a7 */
[----:B------:R1:W4:Y:S02]  /*170d0*/  @!P1 LDG.E.U8 R32, desc[UR56][R2.64] ;  /* 0x0000003802209981 */ /* 0x000324000c1e1100 */
[----:B-1----:R-:W-:-:S04]  /*170e0*/  LOP3.LUT R2, R192, 0xffff, RZ, 0xc0, !PT ;  /* 0x0000ffffc0027812 */ /* 0x002fc800078ec0ff */
[----:B------:R-:W-:Y:S02]  /*170f0*/  PRMT R187, R2, 0x3340, R0 ;  /* 0x0000334002bb7816 */ /* 0x000fe40000000000 */
[----:B------:R-:W-:Y:S01]  /*17100*/  LOP3.LUT R0, R233, 0xffff, RZ, 0xc0, !PT ;  /* 0x0000ffffe9007812 */ /* 0x000fe200078ec0ff */
[----:B--2---:R-:W-:Y:S02]  /*17110*/  @!P1 IMAD.MOV.U32 R2, RZ, RZ, R175 ;  /* 0x000000ffff029224 */ /* 0x004fe400078e00af */
[----:B------:R-:W-:-:S05]  /*17120*/  @!P1 IMAD.MOV.U32 R3, RZ, RZ, R153 ;  /* 0x000000ffff039224 */ /* 0x000fca00078e0099 */
[----:B------:R1:W2:Y:S02]  /*17130*/  @!P1 LDG.E.U8 R30, desc[UR56][R2.64] ;  /* 0x00000038021e9981 */ /* 0x0002a4000c1e1100 */
[----:B-1----:R-:W-:Y:S01]  /*17140*/  LOP3.LUT R2, R249, 0xffff, RZ, 0xc0, !PT ;  /* 0x0000fffff9027812 */ /* 0x002fe200078ec0ff */
[----:B------:R-:W-:Y:S02]  /*17150*/  @!P1 IMAD.MOV.U32 R3, RZ, RZ, R11 ;  /* 0x000000ffff039224 */ /* 0x000fe400078e000b */
[----:B------:R-:W3:Y:S01]  /*17160*/  LDL R11, [R1+0x9f8] ;  /* 0x0009f800010b7983 */ /* 0x000ee20000100800 */
[----:B------:R-:W-:Y:S01]  /*17170*/  PRMT R192, R2, 0x3340, R0 ;  /* 0x0000334002c07816 */ /* 0x000fe20000000000 */
[----:B------:R-:W-:Y:S02]  /*17180*/  @!P1 IMAD.MOV.U32 R2, RZ, RZ, R7 ;  /* 0x000000ffff029224 */ /* 0x000fe400078e0007 */
[----:B------:R-:W4:Y:S01]  /*17190*/  LDL R7, [R1+0x9fc] ;  /* 0x0009fc0001077983 */ /* 0x000f220000100800 */
[----:B------:R-:W-:-:S03]  /*171a0*/  LOP3.LUT R0, R237, 0xffff, RZ, 0xc0, !PT ;  /* 0x0000ffffed007812 */ /* 0x000fc600078ec0ff */
[----:B------:R1:W2:Y:S04]  /*171b0*/  @!P1 LDG.E.U8 R29, desc[UR56][R2.64] ;  /* 0x00000038021d9981 */ /* 0x0002a8000c1e1100 */
[----:B------:R-:W2:Y:S01]  /*171c0*/  LDL.LU R180, [R1+0x778] ;  /* 0x0007780001b47983 */ /* 0x000ea20000300800 */
[----:B-1----:R-:W-:Y:S01]  /*171d0*/  LOP3.LUT R2, R190, 0xffff, RZ, 0xc0, !PT ;  /* 0x0000ffffbe027812 */ /* 0x002fe200078ec0ff */
[----:B------:R-:W-:Y:S02]  /*171e0*/  @!P1 IMAD.MOV.U32 R3, RZ, RZ, R6 ;  /* 0x000000ffff039224 */ /* 0x000fe400078e0006 */
[----:B------:R-:W2:Y:S01]  /*171f0*/  LDL R6, [R1+0x9d8] ;  /* 0x0009d80001067983 */ /* 0x000ea20000100800 */
[----:B------:R-:W-:Y:S01]  /*17200*/  PRMT R190, R2, 0x3340, R0 ;  /* 0x0000334002be7816 */ /* 0x000fe20000000000 */
[----:B------:R-:W-:-:S02]  /*17210*/  @!P1 IMAD.MOV.U32 R2, RZ, RZ, R5 ;  /* 0x000000ffff029224 */ /* 0x000fc400078e0005 */
[----:B------:R-:W2:Y:S01]  /*17220*/  LDL R5, [R1+0x9dc] ;  /* 0x0009dc0001057983 */ /* 0x000ea20000100800 */
[----:B------:R-:W-:-:S03]  /*17230*/  LOP3.LUT R0, R245, 0xffff, RZ, 0xc0, !PT ;  /* 0x0000fffff5007812 */ /* 0x000fc600078ec0ff */
[----:B------:R1:W2:Y:S04]  /*17240*/  @!P1 LDG.E.U8 R28, desc[UR56][R2.64] ;  /* 0x00000038021c9981 */ /* 0x0002a8000c1e1100 */
[----:B------:R-:W2:Y:S04]  /*17250*/  LDL.LU R172, [R1+0x7a8] ;  /* 0x0007a80001ac7983 */ /* 0x000ea80000300800 */
[----:B------:R-:W2:Y:S01]  /*17260*/  LDL.LU R177, [R1+0x728] ;  /* 0x0007280001b17983 */ /* 0x000ea20000300800 */
[----:B-1----:R-:W-:Y:S01]  /*17270*/  LOP3.LUT R2, R188, 0xffff, RZ, 0xc0, !PT ;  /* 0x0000ffffbc027812 */ /* 0x002fe200078ec0ff */
[----:B------:R-:W-:-:S02]  /*17280*/  @!P1 IMAD.MOV.U32 R3, RZ, RZ, R80 ;  /* 0x000000ffff039224 */ /* 0x000fc400078e0050 */
[----:B------:R-:W2:Y:S01]  /*17290*/  LDL R80, [R1+0x9b8] ;  /* 0x0009b80001507983 */ /* 0x000ea20000100800 */
[----:B------:R-:W-:Y:S01]  /*172a0*/  PRMT R188, R2, 0x3340, R0 ;  /* 0x0000334002bc7816 */ /* 0x000fe20000000000 */
[----:B------:R-:W-:Y:S02]  /*172b0*/  @!P1 IMAD.MOV.U32 R2, RZ, RZ, R4 ;  /* 0x000000ffff029224 */ /* 0x000fe400078e0004 */
[----:B------:R-:W2:Y:S04]  /*172c0*/  LDL R4, [R1+0x9bc] ;  /* 0x0009bc0001047983 */ /* 0x000ea80000100800 */
[----:B------:R1:W2:Y:S02]  /*172d0*/  @!P1 LDG.E.U8 R27, desc[UR56][R2.64] ;  /* 0x00000038021b9981 */ /* 0x0002a4000c1e1100 */
[----:B-1----:R-:W-:-:S02]  /*172e0*/  LOP3.LUT R2, R186, 0xffff, RZ, 0xc0, !PT ;  /* 0x0000ffffba027812 */ /* 0x002fc400078ec0ff */
        /* <DEDUP_REMOVED lines=11> */
[----:B-1----:R-:W-:Y:S02]  /*173a0*/  LOP3.LUT R2, R184, 0xffff, RZ, 0xc0, !PT ;  /* 0x0000ffffb8027812 */ /* 0x002fe400078ec0ff */
[----:B------:R-:W-:Y:S01]  /*173b0*/  PRMT R24, RZ, 0x7610, R24 ;  /* 0x00007610ff187816 */ /* 0x000fe20000000018 */
[----:B------:R-:W2:Y:S01]  /*173c0*/  LDL.LU R184, [R1+0x790] ;  /* 0x0007900001b87983 */ /* 0x000ea20000300800 */
[----:B------:R-:W-:Y:S02]  /*173d0*/  PRMT R183, R2, 0x3340, R0 ;  /* 0x0000334002b77816 */ /* 0x000fe40000000000 */
[----:B------:R-:W-:Y:S02]  /*173e0*/  LOP3.LUT R0, R248, 0xffff, RZ, 0xc0, !PT ;  /* 0x0000fffff8007812 */ /* 0x000fe400078ec0ff */
[----:B------:R-:W-:Y:S01]  /*173f0*/  PRMT R252, RZ, 0x7610, R252 ;  /* 0x00007610fffc7816 */ /* 0x000fe200000000fc */
[----:B---3--:R-:W-:Y:S02]  /*17400*/  @!P1 IMAD.MOV.U32 R3, RZ, RZ, R11 ;  /* 0x000000ffff039224 */ /* 0x008fe400078e000b */
[----:B------:R-:W3:Y:S01]  /*17410*/  LDL R11, [R1+0x978] ;  /* 0x00097800010b7983 */ /* 0x000ee20000100800 */
[----:B----4-:R-:W-:-:S03]  /*17420*/  @!P1 IMAD.MOV.U32 R2, RZ, RZ, R7 ;  /* 0x000000ffff029224 */ /* 0x010fc600078e0007 */
[----:B------:R-:W4:Y:S04]  /*17430*/  LDL R7, [R1+0x97c] ;  /* 0x00097c0001077983 */ /* 0x000f280000100800 */
[----:B------:R2:W4:Y:S02]  /*17440*/  @!P1 LDG.E.U8 R25, desc[UR56][R2.64] ;  /* 0x0000003802199981 */ /* 0x000524000c1e1100 */
[----:B--2---:R-:W-:Y:S01]  /*17450*/  LOP3.LUT R2, R180, 0xffff, RZ, 0xc0, !PT ;  /* 0x0000ffffb4027812 */ /* 0x004fe200078ec0ff */
[----:B------:R-:W-:Y:S01]  /*17460*/  @!P1 IMAD.MOV.U32 R3, RZ, RZ, R6 ;  /* 0x000000ffff039224 */ /* 0x000fe200078e0006 */
[----:B------:R-:W2:Y:S02]  /*17470*/  LDL.LU R180, [R1+0x7b4] ;  /* 0x0007b40001b47983 */ /* 0x000ea40000300800 */
[----:B------:R-:W-:Y:S01]  /*17480*/  PRMT R140, R2, 0x3340, R0 ;  /* 0x00003340028c7816 */ /* 0x000fe20000000000 */
[----:B------:R-:W-:Y:S01]  /*17490*/  @!P1 IMAD.MOV.U32 R2, RZ, RZ, R5 ;  /* 0x000000ffff029224 */ /* 0x000fe200078e0005 */
[----:B------:R-:W2:Y:S04]  /*174a0*/  LDL.LU R164, [R1+0x738] ;  /* 0x0007380001a47983 */ /* 0x000ea80000300800 */
[----:B------:R1:W2:Y:S04]  /*174b0*/  @!P1 LDG.E.U8 R24, desc[UR56][R2.64] ;  /* 0x0000003802189981 */ /* 0x0002a8000c1e1100 */
[----:B------:R-:W2:Y:S01]  /*174c0*/  LDL R6, [R1+0x958] ;  /* 0x0009580001067983 */ /* 0x000ea20000100800 */
[----:B------:R-:W-:-:S03]  /*174d0*/  LOP3.LUT R0, R177, 0xffff, RZ, 0xc0, !PT ;  /* 0x0000ffffb1007812 */ /* 0x000fc600078ec0ff */
[----:B------:R-:W2:Y:S01]  /*174e0*/  LDL R5, [R1+0x95c] ;  /* 0x00095c0001057983 */ /* 0x000ea20000100800 */
[----:B-1----:R-:W-:Y:S01]  /*174f0*/  LOP3.LUT R2, R172, 0xffff, RZ, 0xc0, !PT ;  /* 0x0000ffffac027812 */ /* 0x002fe200078ec0ff */
[----:B------:R-:W-:Y:S02]  /*17500*/  @!P1 IMAD.MOV.U32 R3, RZ, RZ, R80 ;  /* 0x000000ffff039224 */ /* 0x000fe400078e0050 */
[----:B------:R-:W2:Y:S01]  /*17510*/  LDL.LU R177, [R1+0x774] ;  /* 0x0007740001b17983 */ /* 0x000ea20000300800 */
[----:B------:R-:W-:Y:S01]  /*17520*/  PRMT R138, R2, 0x3340, R0 ;  /* 0x00003340028a7816 */ /* 0x000fe20000000000 */
[----:B------:R-:W-:Y:S01]  /*17530*/  @!P1 IMAD.MOV.U32 R2, RZ, RZ, R4 ;  /* 0x000000ffff029224 */ /* 0x000fe200078e0004 */
[----:B------:R-:W-:Y:S01]  /*17540*/  LOP3.LUT R0, R242, 0xffff, RZ, 0xc0, !PT ;  /* 0x0000fffff2007812 */ /* 0x000fe200078ec0ff */
[----:B------:R-:W2:Y:S04]  /*17550*/  LDL R4, [R1+0x93c] ;  /* 0x00093c0001047983 */ /* 0x000ea80000100800 */
[----:B------:R1:W2:Y:S04]  /*17560*/  @!P1 LDG.E.U8 R252, desc[UR56][R2.64] ;  /* 0x0000003802fc9981 */ /* 0x0002a8000c1e1100 */
[----:B------:R-:W2:Y:S04]  /*17570*/  LDL.LU R161, [R1+0x79c] ;  /* 0x00079c0001a17983 */ /* 0x000ea80000300800 */
[----:B------:R-:W2:Y:S01]  /*17580*/  LDL.LU R172, [R1+0x724] ;  /* 0x0007240001ac7983 */ /* 0x000ea20000300800 */
[----:B-1----:R-:W-:-:S04]  /*17590*/  LOP3.LUT R2, R186, 0xffff, RZ, 0xc0, !PT ;  /* 0x0000ffffba027812 */ /* 0x002fc800078ec0ff */
[----:B------:R-:W-:Y:S02]  /*175a0*/  PRMT R186, R2, 0x3340, R0 ;  /* 0x0000334002ba7816 */ /* 0x000fe40000000000 */
[----:B------:R-:W-:Y:S02]  /*175b0*/  LOP3.LUT R0, R218, 0xffff, RZ, 0xc0, !PT ;  /* 0x0000ffffda007812 */ /* 0x000fe400078ec0ff */
[----:B------:R-:W2:Y:S04]  /*175c0*/  LDL.LU R218, [R1+0x18b8] ;  /* 0x0018b80001da7983 */ /* 0x000ea80000300800 */
[----:B0-----:R-:W2:Y:S01]  /*175d0*/  LDL.LU R217, [R1+0x938] ;  /* 0x0009380001d97983 */ /* 0x001ea20000300800 */
[----:B------:R-:W-:Y:S01]  /*175e0*/  PRMT R251, RZ, 0x7610, R251 ;  /* 0x00007610fffb7816 */ /* 0x000fe200000000fb */
[----:B------:R-:W-:-:S02]  /*175f0*/  @!P1 IMAD.MOV.U32 R2, RZ, RZ, R62 ;  /* 0x000000ffff029224 */ /* 0x000fc400078e003e */
[----:B------:R-:W-:Y:S01]  /*17600*/  @!P1 IMAD.MOV.U32 R3, RZ, RZ, R78 ;  /* 0x000000ffff039224 */ /* 0x000fe200078e004e */
[----:B------:R-:W-:Y:S01]  /*17610*/  PRMT R250, RZ, 0x7610, R250 ;  /* 0x00007610fffa7816 */ /* 0x000fe200000000fa */
[----:B------:R-:W2:Y:S04]  /*17620*/  LDL.LU R169, [R1+0x7c8] ;  /* 0x0007c80001a97983 */ /* 0x000ea80000300800 */
[----:B------:R0:W2:Y:S02]  /*17630*/  @!P1 LDG.E.U8 R251, desc[UR56][R2.64] ;  /* 0x0000003802fb9981 */ /* 0x0000a4000c1e1100 */
[----:B0-----:R-:W-:-:S04]  /*17640*/  LOP3.LUT R2, R184, 0xffff, RZ, 0xc0, !PT ;  /* 0x0000ffffb8027812 */ /* 0x001fc800078ec0ff */
[----:B------:R-:W-:Y:S02]  /*17650*/  PRMT R184, R2, 0x3340, R0 ;  /* 0x0000334002b87816 */ /* 0x000fe40000000000 */
[----:B------:R-:W-:Y:S01]  /*17660*/  PRMT R249, RZ, 0x7610, R249 ;  /* 0x00007610fff97816 */ /* 0x000fe200000000f9 */
[----:B---3--:R-:W-:Y:S02]  /*17670*/  @!P1 IMAD.MOV.U32 R3, RZ, RZ, R11 ;  /* 0x000000ffff039224 */ /* 0x008fe400078e000b */
[----:B----4-:R-:W-:-:S05]  /*17680*/  @!P1 IMAD.MOV.U32 R2, RZ, RZ, R7 ;  /* 0x000000ffff029224 */ /* 0x010fca00078e0007 */
[----:B------:R2:W3:Y:S02]  /*17690*/  @!P1 LDG.E.U8 R250, desc[UR56][R2.64] ;  /* 0x0000003802fa9981 */ /* 0x0004e4000c1e1100 */
[----:B--2---:R-:W-:Y:S02]  /*176a0*/  LOP3.LUT R2, R180, 0xffff, RZ, 0xc0, !PT ;  /* 0x0000ffffb4027812 */ /* 0x004fe400078ec0ff */
[----:B------:R-:W2:Y:S01]  /*176b0*/  LDL.LU R180, [R1+0x74c] ;  /* 0x00074c0001b47983 */ /* 0x000ea20000300800 */
[----:B------:R-:W-:-:S03]  /*176c0*/  LOP3.LUT R0, R164, 0xffff, RZ, 0xc0, !PT ;  /* 0x0000ffffa4007812 */ /* 0x000fc600078ec0ff */
[----:B------:R-:W4:Y:S01]  /*176d0*/  LDL.LU R156, [R1+0x918] ;  /* 0x00091800019c7983 */ /* 0x000f220000300800 */
[----:B------:R-:W-:Y:S01]  /*176e0*/  PRMT R141, R2, 0x3340, R0 ;  /* 0x00003340028d7816 */ /* 0x000fe20000000000 */
[----:B------:R-:W-:Y:S02]  /*176f0*/  @!P1 IMAD.MOV.U32 R3, RZ, RZ, R6 ;  /* 0x000000ffff039224 */ /* 0x000fe400078e0006 */
[----:B------:R-:W-:-:S05]  /*17700*/  @!P1 IMAD.MOV.U32 R2, RZ, RZ, R5 ;  /* 0x000000ffff029224 */ /* 0x000fca00078e0005 */
[----:B------:R0:W3:Y:S01]  /*17710*/  @!P1 LDG.E.U8 R249, desc[UR56][R2.64] ;  /* 0x0000003802f99981 */ /* 0x0000e2000c1e1100 */
[----:B------:R-:W-:Y:S02]  /*17720*/  LOP3.LUT R0, R177, 0xffff, RZ, 0xc0, !PT ;  /* 0x0000ffffb1007812 */ /* 0x000fe400078ec0ff */
[----:B0-----:R-:W-:Y:S02]  /*17730*/  LOP3.LUT R2, R218, 0xffff, RZ, 0xc0, !PT ;  /* 0x0000ffffda027812 */ /* 0x001fe400078ec0ff */
[----:B------:R-:W3:Y:S04]  /*17740*/  LDL.LU R218, [R1+0x8fc] ;  /* 0x0008fc0001da7983 */ /* 0x000ee80000300800 */
[----:B------:R-:W3:Y:S01]  /*17750*/  LDL.LU R177, [R1+0x7f8] ;  /* 0x0007f80001b17983 */ /* 0x000ee20000300800 */
[----:B------:R-:W-:-:S03]  /*17760*/  @!P1 IMAD.MOV.U32 R3, RZ, RZ, R217 ;  /* 0x000000ffff039224 */ /* 0x000fc600078e00d9 */
[----:B------:R-:W3:Y:S04]  /*17770*/  LDL.LU R145, [R1+0x78c] ;  /* 0x00078c0001917983 */ /* 0x000ee80000300800 */
[----:B------:R-:W3:Y:S04]  /*17780*/  LDL.LU R164, [R1+0x8f8] ;  /* 0x0008f80001a47983 */ /* 0x000ee80000300800 */
[----:B------:R0:W-:Y:S04]  /*17790*/  STL [R1+0x1340], R217 ;  /* 0x001340d901007387 */ /* 0x0001e80000100800 */
[----:B0-----:R-:W3:Y:S01]  /*177a0*/  LDL.LU R217, [R1+0x91c] ;  /* 0x00091c0001d97983 */ /* 0x001ee20000300800 */
[----:B------:R-:W-:Y:S01]  /*177b0*/  PRMT R139, R2, 0x3340, R0 ;  /* 0x00003340028b7816 */ /* 0x000fe20000000000 */
[----:B------:R-:W-:Y:S01]  /*177c0*/  @!P1 IMAD.MOV.U32 R2, RZ, RZ, R4 ;  /* 0x000000ffff029224 */ /* 0x000fe200078e0004 */
[----:B------:R-:W-:Y:S01]  /*177d0*/  PRMT R248, RZ, 0x7610, R248 ;  /* 0x00007610fff87816 */ /* 0x000fe200000000f8 */
[----:B------:R-:W3:Y:S01]  /*177e0*/  LDL.LU R143, [R1+0x810] ;  /* 0x00081000018f7983 */ /* 0x000ee20000300800 */
[----:B------:R-:W-:-:S03]  /*177f0*/  LOP3.LUT R0, R172, 0xffff, RZ, 0xc0, !PT ;  /* 0x0000ffffac007812 */ /* 0x000fc600078ec0ff */
[----:B------:R-:W3:Y:S04]  /*17800*/  LDL.LU R144, [R1+0x7b0] ;  /* 0x0007b00001907983 */ /* 0x000ee80000300800 */
[----:B------:R0:W3:Y:S04]  /*17810*/  @!P1 LDG.E.U8 R248, desc[UR56][R2.64] ;  /* 0x0000003802f89981 */ /* 0x0000e8000c1e1100 */
[----:B------:R-:W3:Y:S01]  /*17820*/  LDL.LU R172, [R1+0x8d8] ;  /* 0x0008d80001ac7983 */ /* 0x000ee20000300800 */
[----:B------:R-:W-:Y:S02]  /*17830*/  PRMT R247, RZ, 0x7610, R247 ;  /* 0x00007610fff77816 */ /* 0x000fe400000000f7 */
[----:B0-----:R-:W-:-:S02]  /*17840*/  LOP3.LUT R2, R161, 0xffff, RZ, 0xc0, !PT ;  /* 0x0000ffffa1027812 */ /* 0x001fc400078ec0ff */
[----:B------:R-:W3:Y:S02]  /*17850*/  LDL.LU R161, [R1+0x8dc] ;  /* 0x0008dc0001a17983 */ /* 0x000ee40000300800 */
[----:B------:R-:W-:Y:S02]  /*17860*/  PRMT R150, R2, 0x3340, R0 ;  /* 0x0000334002967816 */ /* 0x000fe40000000000 */
[----:B------:R-:W-:Y:S01]  /*17870*/  PRMT R246, RZ, 0x7610, R246 ;  /* 0x00007610fff67816 */ /* 0x000fe200000000f6 */
[----:B----4-:R-:W-:Y:S01]  /*17880*/  @!P1 IMAD.MOV.U32 R3, RZ, RZ, R156 ;  /* 0x000000ffff039224 */ /* 0x010fe200078e009c */
[----:B--2---:R-:W-:Y:S01]  /*17890*/  LOP3.LUT R0, R180, 0xffff, RZ, 0xc0, !PT ;  /* 0x0000ffffb4007812 */ /* 0x004fe200078ec0ff */
[----:B---3--:R-:W-:Y:S01]  /*178a0*/  @!P1 IMAD.MOV.U32 R2, RZ, RZ, R217 ;  /* 0x000000ffff029224 */ /* 0x008fe200078e00d9 */
[----:B------:R0:W-:Y:S04]  /*178b0*/  STL [R1+0x1344], R217 ;  /* 0x001344d901007387 */ /* 0x0001e80000100800 */
[----:B------:R-:W2:Y:S04]  /*178c0*/  LDL.LU R147, [R1+0x7d8] ;  /* 0x0007d80001937983 */ /* 0x000ea80000300800 */
[----:B------:R-:W3:Y:S04]  /*178d0*/  LDL.LU R151, [R1+0x760] ;  /* 0x0007600001977983 */ /* 0x000ee80000300800 */
[----:B------:R-:W4:Y:S04]  /*178e0*/  LDL R6, [R1+0x898] ;  /* 0x0008980001067983 */ /* 0x000f280000100800 */
[----:B------:R-:W4:Y:S04]  /*178f0*/  LDL.LU R146, [R1+0x800] ;  /* 0x0008000001927983 */ /* 0x000f280000300800 */
[----:B------:R1:W4:Y:S04]  /*17900*/  @!P1 LDG.E.U8 R247, desc[UR56][R2.64] ;  /* 0x0000003802f79981 */ /* 0x000328000c1e1100 */
[----:B------:R-:W4:Y:S04]  /*17910*/  LDL.LU R149, [R1+0x798] ;  /* 0x0007980001957983 */ /* 0x000f280000300800 */
[----:B------:R-:W2:Y:S01]  /*17920*/  LDL.LU R180, [R1+0x8b8] ;  /* 0x0008b80001b47983 */ /* 0x000ea20000300800 */
[----:B-1----:R-:W-:-:S03]  /*17930*/  LOP3.LUT R2, R169, 0xffff, RZ, 0xc0, !PT ;  /* 0x0000ffffa9027812 */ /* 0x002fc600078ec0ff */
[----:B------:R-:W4:Y:S01]  /*17940*/  LDL.LU R169, [R1+0x8bc] ;  /* 0x0008bc0001a97983 */ /* 0x000f220000300800 */
[----:B------:R-:W-:Y:S01]  /*17950*/  @!P1 IMAD.MOV.U32 R3, RZ, RZ, R164 ;  /* 0x000000ffff039224 */ /* 0x000fe200078e00a4 */
[----:B------:R-:W-:Y:S01]  /*17960*/  PRMT R148, R2, 0x3340, R0 ;  /* 0x0000334002947816 */ /* 0x000fe20000000000 */
[----:B------:R-:W-:Y:S01]  /*17970*/  @!P1 IMAD.MOV.U32 R2, RZ, RZ, R218 ;  /* 0x000000ffff029224 */ /* 0x000fe200078e00da */
[----:B------:R1:W-:Y:S04]  /*17980*/  STL [R1+0x1348], R218 ;  /* 0x001348da01007387 */ /* 0x0003e80000100800 */
[----:B------:R0:W4:Y:S02]  /*17990*/  @!P1 LDG.E.U8 R246, desc[UR56][R2.64] ;  /* 0x0000003802f69981 */ /* 0x000124000c1e1100 */
[----:B0-----:R-:W-:-:S02]  /*179a0*/  LOP3.LUT R2, R177, 0xffff, RZ, 0xc0, !PT ;  /* 0x0000ffffb1027812 */ /* 0x001fc400078ec0ff */
[----:B------:R-:W4:Y:S04]  /*179b0*/  LDL.LU R177, [R1+0x89c] ;  /* 0x00089c0001b17983 */ /* 0x000f280000300800 */
[----:B------:R-:W4:Y:S04]  /*179c0*/  LDL R11, [R1+0xa70] ;  /* 0x000a7000010b7983 */ /* 0x000f280000100800 */
[----:B------:R-:W4:Y:S01]  /*179d0*/  LDL R5, [R1+0xa74] ;  /* 0x000a740001057983 */ /* 0x000f220000100800 */
[----:B------:R-:W-:-:S03]  /*179e0*/  LOP3.LUT R0, R145, 0xffff, RZ, 0xc0, !PT ;  /* 0x0000ffff91007812 */ /* 0x000fc600078ec0ff */
[----:B------:R-:W4:Y:S04]  /*179f0*/  LDL.LU R137, [R1+0x818] ;  /* 0x0008180001897983 */ /* 0x000f280000300800 */
[----:B------:R-:W4:Y:S01]  /*17a00*/  LDL.LU R145, [R1+0x7c4] ;  /* 0x0007c40001917983 */ /* 0x000f220000300800 */
[----:B------:R-:W-:-:S03]  /*17a10*/  PRMT R136, R2, 0x3340, R0 ;  /* 0x0000334002887816 */ /* 0x000fc60000000000 */
[----:B------:R-:W4:Y:S01]  /*17a20*/  LDL R7, [R1+0xa50] ;  /* 0x000a500001077983 */ /* 0x000f220000100800 */
[----:B------:R-:W-:Y:S01]  /*17a30*/  PRMT R245, RZ, 0x7610, R245 ;  /* 0x00007610fff57816 */ /* 0x000fe200000000f5 */
[----:B------:R-:W-:Y:S02]  /*17a40*/  @!P1 IMAD.MOV.U32 R2, RZ, RZ, R161 ;  /* 0x000000ffff029224 */ /* 0x000fe400078e00a1 */
[----:B------:R-:W-:Y:S01]  /*17a50*/  @!P1 IMAD.MOV.U32 R3, RZ, RZ, R172 ;  /* 0x000000ffff039224 */ /* 0x000fe200078e00ac */
[----:B------:R-:W-:Y:S01]  /*17a60*/  LOP3.LUT R0, R144, 0xffff, RZ, 0xc0, !PT ;  /* 0x0000ffff90007812 */ /* 0x000fe200078ec0ff */
[----:B------:R-:W4:Y:S04]  /*17a70*/  LDL R4, [R1+0xa54] ;  /* 0x000a540001047983 */ /* 0x000f280000100800 */
[----:B------:R0:W4:Y:S01]  /*17a80*/  @!P1 LDG.E.U8 R245, desc[UR56][R2.64] ;  /* 0x0000003802f59981 */ /* 0x000122000c1e1100 */
[----:B------:R-:W-:-:S02]  /*17a90*/  PRMT R244, RZ, 0x7610, R244 ;  /* 0x00007610fff47816 */ /* 0x000fc400000000f4 */
[----:B0-----:R-:W-:Y:S02]  /*17aa0*/  LOP3.LUT R2, R143, 0xffff, RZ, 0xc0, !PT ;  /* 0x0000ffff8f027812 */ /* 0x001fe400078ec0ff */
[----:B------:R-:W4:Y:S02]  /*17ab0*/  LDL.LU R143, [R1+0x844] ;  /* 0x00084400018f7983 */ /* 0x000f240000300800 */
[----:B------:R-:W-:Y:S02]  /*17ac0*/  PRMT R134, R2, 0x3340, R0 ;  /* 0x0000334002867816 */ /* 0x000fe40000000000 */
[----:B------:R-:W-:Y:S02]  /*17ad0*/  PRMT R243, RZ, 0x7610, R243 ;  /* 0x00007610fff37816 */ /* 0x000fe400000000f3 */
[----:B---3--:R-:W-:Y:S01]  /*17ae0*/  LOP3.LUT R0, R151, 0xffff, RZ, 0xc0, !PT ;  /* 0x0000ffff97007812 */ /* 0x008fe200078ec0ff */
[----:B--2---:R-:W-:Y:S02]  /*17af0*/  @!P1 IMAD.MOV.U32 R3, RZ, RZ, R180 ;  /* 0x000000ffff039224 */ /* 0x004fe400078e00b4 */
[----:B----4-:R-:W-:-:S05]  /*17b00*/  @!P1 IMAD.MOV.U32 R2, RZ, RZ, R169 ;  /* 0x000000ffff029224 */ /* 0x010fca00078e00a9 */
[----:B------:R0:W2:Y:S02]  /*17b10*/  @!P1 LDG.E.U8 R244, desc[UR56][R2.64] ;  /* 0x0000003802f49981 */ /* 0x0000a4000c1e1100 */
[----:B0-----:R-:W-:Y:S02]  /*17b20*/  LOP3.LUT R2, R147, 0xffff, RZ, 0xc0, !PT ;  /* 0x0000ffff93027812 */ /* 0x001fe400078ec0ff */
[----:B------:R-:W3:Y:S04]  /*17b30*/  LDL.LU R147, [R1+0x7f4] ;  /* 0x0007f40001937983 */ /* 0x000ee80000300800 */
[----:B------:R-:W4:Y:S01]  /*17b40*/  LDL R62, [R1+0xa30] ;  /* 0x000a3000013e7983 */ /* 0x000f220000100800 */
[----:B------:R-:W-:Y:S01]  /*17b50*/  PRMT R151, R2, 0x3340, R0 ;  /* 0x0000334002977816 */ /* 0x000fe20000000000 */
[----:B------:R-:W-:-:S02]  /*17b60*/  @!P1 IMAD.MOV.U32 R2, RZ, RZ, R177 ;  /* 0x000000ffff029224 */ /* 0x000fc400078e00b1 */
[----:B------:R-:W-:Y:S02]  /*17b70*/  @!P1 IMAD.MOV.U32 R3, RZ, RZ, R6 ;  /* 0x000000ffff039224 */ /* 0x000fe400078e0006 */
[----:B------:R-:W2:Y:S04]  /*17b80*/  LDL R6, [R1+0xa34] ;  /* 0x000a340001067983 */ /* 0x000ea80000100800 */
[----:B------:R0:W2:Y:S04]  /*17b90*/  @!P1 LDG.E.U8 R243, desc[UR56][R2.64] ;  /* 0x0000003802f39981 */ /* 0x0000a8000c1e1100 */
[----:B------:R-:W2:Y:S01]  /*17ba0*/  LDL.LU R144, [R1+0x808] ;  /* 0x0008080001907983 */ /* 0x000ea20000300800 */
[----:B0-----:R-:W-:Y:S01]  /*17bb0*/  LOP3.LUT R2, R146, 0xffff, RZ, 0xc0, !PT ;  /* 0x0000ffff92027812 */ /* 0x001fe200078ec0ff */
[----:B------:R-:W-:-:S02]  /*17bc0*/  @!P1 IMAD.MOV.U32 R3, RZ, RZ, R11 ;  /* 0x000000ffff039224 */ /* 0x000fc400078e000b */
[----:B------:R-:W2:Y:S04]  /*17bd0*/  LDL.LU R146, [R1+0x7a4] ;  /* 0x0007a40001927983 */ /* 0x000ea80000300800 */
[----:B------:R-:W2:Y:S01]  /*17be0*/  LDL R11, [R1+0xa10] ;  /* 0x000a1000010b7983 */ /* 0x000ea20000100800 */
[----:B------:R-:W-:-:S04]  /*17bf0*/  LOP3.LUT R0, R149, 0xffff, RZ, 0xc0, !PT ;  /* 0x0000ffff95007812 */ /* 0x000fc800078ec0ff */
[----:B------:R-:W-:Y:S01]  /*17c00*/  PRMT R149, R2, 0x3340, R0 ;  /* 0x0000334002957816 */ /* 0x000fe20000000000 */
[----:B------:R-:W-:Y:S02]  /*17c10*/  @!P1 IMAD.MOV.U32 R2, RZ, RZ, R5 ;  /* 0x000000ffff029224 */ /* 0x000fe400078e0005 */
[----:B------:R-:W2:Y:S01]  /*17c20*/  LDL R5, [R1+0xa14] ;  /* 0x000a140001057983 */ /* 0x000ea20000100800 */
[----:B------:R-:W-:Y:S02]  /*17c30*/  PRMT R242, RZ, 0x7610, R242 ;  /* 0x00007610fff27816 */ /* 0x000fe400000000f2 */
[----:B------:R-:W-:Y:S01]  /*17c40*/  LOP3.LUT R0, R145, 0xffff, RZ, 0xc0, !PT ;  /* 0x0000ffff91007812 */ /* 0x000fe200078ec0ff */
[----:B------:R-:W2:Y:S04]  /*17c50*/  LDL.LU R130, [R1+0x828] ;  /* 0x0008280001827983 */ /* 0x000ea80000300800 */
[----:B------:R-:W2:Y:S04]  /*17c60*/  LDL.LU R145, [R1+0x7d4] ;  /* 0x0007d40001917983 */ /* 0x000ea80000300800 */
[----:B------:R0:W2:Y:S04]  /*17c70*/  @!P1 LDG.E.U8 R242, desc[UR56][R2.64] ;  /* 0x0000003802f29981 */ /* 0x0000a8000c1e1100 */
[----:B------:R-:W2:Y:S01]  /*17c80*/  LDL R82, [R1+0x9f0] ;  /* 0x0009f00001527983 */ /* 0x000ea20000100800 */
[----:B0-----:R-:W-:-:S03]  /*17c90*/  @!P1 IMAD.MOV.U32 R3, RZ, RZ, R7 ;  /* 0x000000ffff039224 */ /* 0x001fc600078e0007 */
[----:B------:R-:W2:Y:S01]  /*17ca0*/  LDL R7, [R1+0x9f4] ;  /* 0x0009f40001077983 */ /* 0x000ea20000100800 */
[----:B------:R-:W-:-:S03]  /*17cb0*/  LOP3.LUT R2, R137, 0xffff, RZ, 0xc0, !PT ;  /* 0x0000ffff89027812 */ /* 0x000fc600078ec0ff */
[----:B------:R-:W2:Y:S01]  /*17cc0*/  LDL.LU R131, [R1+0x854] ;  /* 0x0008540001837983 */ /* 0x000ea20000300800 */
[----:B------:R-:W-:-:S03]  /*17cd0*/  PRMT R137, R2, 0x3340, R0 ;  /* 0x0000334002897816 */ /* 0x000fc60000000000 */
[----:B------:R-:W2:Y:S01]  /*17ce0*/  LDL.LU R132, [R1+0x7fc] ;  /* 0x0007fc0001847983 */ /* 0x000ea20000300800 */
[----:B------:R-:W-:Y:S01]  /*17cf0*/  PRMT R241, RZ, 0x7610, R241 ;  /* 0x00007610fff17816 */ /* 0x000fe200000000f1 */
[----:B------:R-:W-:Y:S02]  /*17d00*/  @!P1 IMAD.MOV.U32 R2, RZ, RZ, R4 ;  /* 0x000000ffff029224 */ /* 0x000fe400078e0004 */
[----:B------:R-:W2:Y:S04]  /*17d10*/  LDL R80, [R1+0x9d0] ;  /* 0x0009d00001507983 */ /* 0x000ea80000100800 */
[----:B------:R-:W2:Y:S04]  /*17d20*/  LDL R4, [R1+0x9d4] ;  /* 0x0009d40001047983 */ /* 0x000ea80000100800 */
[----:B------:R0:W2:Y:S04]  /*17d30*/  @!P1 LDG.E.U8 R241, desc[UR56][R2.64] ;  /* 0x0000003802f19981 */ /* 0x0000a8000c1e1100 */
[----:B------:R-:W2:Y:S01]  /*17d40*/  LDL.LU R133, [R1+0x864] ;  /* 0x0008640001857983 */ /* 0x000ea20000300800 */
[----:B0-----:R-:W-:-:S03]  /*17d50*/  LOP3.LUT R2, R143, 0xffff, RZ, 0xc0, !PT ;  /* 0x0000ffff8f027812 */ /* 0x001fc600078ec0ff */
[----:B------:R-:W2:Y:S04]  /*17d60*/  LDL.LU R143, [R1+0x814] ;  /* 0x00081400018f7983 */ /* 0x000ea80000300800 */
[----:B------:R-:W2:Y:S01]  /*17d70*/  LDL R78, [R1+0x9b0] ;  /* 0x0009b000014e7983 */ /* 0x000ea20000100800 */
[----:B------:R-:W-:Y:S01]  /*17d80*/  PRMT R240, RZ, 0x7610, R240 ;  /* 0x00007610fff07816 */ /* 0x000fe200000000f0 */
[----:B----4-:R-:W-:Y:S02]  /*17d90*/  @!P1 IMAD.MOV.U32 R3, RZ, RZ, R62 ;  /* 0x000000ffff039224 */ /* 0x010fe400078e003e */
[----:B------:R-:W4:Y:S01]  /*17da0*/  LDL R62, [R1+0x9b4] ;  /* 0x0009b400013e7983 */ /* 0x000f220000100800 */
[----:B---3--:R-:W-:-:S03]  /*17db0*/  LOP3.LUT R0, R147, 0xffff, RZ, 0xc0, !PT ;  /* 0x0000ffff93007812 */ /* 0x008fc600078ec0ff */
[----:B------:R-:W3:Y:S01]  /*17dc0*/  LDL.LU R147, [R1+0x838] ;  /* 0x0008380001937983 */ /* 0x000ee20000300800 */
[----:B------:R-:W-:Y:S01]  /*17dd0*/  PRMT R135, R2, 0x3340, R0 ;  /* 0x0000334002877816 */ /* 0x000fe20000000000 */
[----:B--2---:R-:W-:Y:S02]  /*17de0*/  @!P1 IMAD.MOV.U32 R2, RZ, RZ, R6 ;  /* 0x000000ffff029224 */ /* 0x004fe400078e0006 */
[----:B------:R-:W2:Y:S04]  /*17df0*/  LDL R6, [R1+0x994] ;  /* 0x0009940001067983 */ /* 0x000ea80000100800 */
[----:B------:R0:W2:Y:S02]  /*17e00*/  @!P1 LDG.E.U8 R240, desc[UR56][R2.64] ;  /* 0x0000003802f09981 */ /* 0x0000a4000c1e1100 */
[----:B0-----:R-:W-:-:S02]  /*17e10*/  LOP3.LUT R2, R144, 0xffff, RZ, 0xc0, !PT ;  /* 0x0000ffff90027812 */ /* 0x001fc400078ec0ff */
[----:B------:R-:W2:Y:S01]  /*17e20*/  LDL.LU R144, [R1+0x85c] ;  /* 0x00085c0001907983 */ /* 0x000ea20000300800 */
[----:B------:R-:W-:-:S03]  /*17e30*/  @!P1 IMAD.MOV.U32 R3, RZ, RZ, R11 ;  /* 0x000000ffff039224 */ /* 0x000fc600078e000b */
[----:B------:R-:W2:Y:S01]  /*17e40*/  LDL R11, [R1+0x990] ;  /* 0x00099000010b7983 */ /* 0x000ea20000100800 */
[----:B------:R-:W-:Y:S02]  /*17e50*/  LOP3.LUT R0, R146, 0xffff, RZ, 0xc0, !PT ;  /* 0x0000ffff92007812 */ /* 0x000fe400078ec0ff */
[----:B------:R-:W-:Y:S02]  /*17e60*/  PRMT R239, RZ, 0x7610, R239 ;  /* 0x00007610ffef7816 */ /* 0x000fe400000000ef */
[----:B------:R-:W-:Y:S01]  /*17e70*/  PRMT R146, R2, 0x3340, R0 ;  /* 0x0000334002927816 */ /* 0x000fe20000000000 */
[----:B------:R-:W-:Y:S01]  /*17e80*/  @!P1 IMAD.MOV.U32 R2, RZ, RZ, R5 ;  /* 0x000000ffff029224 */ /* 0x000fe200078e0005 */
[----:B------:R-:W-:Y:S01]  /*17e90*/  PRMT R238, RZ, 0x7610, R238 ;  /* 0x00007610ffee7816 */ /* 0x000fe200000000ee */
[----:B------:R-:W2:Y:S04]  /*17ea0*/  LDL R5, [R1+0x974] ;  /* 0x0009740001057983 */ /* 0x000ea80000100800 */
[----:B------:R0:W2:Y:S01]  /*17eb0*/  @!P1 LDG.E.U8 R239, desc[UR56][R2.64] ;  /* 0x0000003802ef9981 */ /* 0x0000a2000c1e1100 */
[----:B------:R-:W-:-:S02]  /*17ec0*/  LOP3.LUT R0, R145, 0xffff, RZ, 0xc0, !PT ;  /* 0x0000ffff91007812 */ /* 0x000fc400078ec0ff */
[----:B0-----:R-:W-:Y:S01]  /*17ed0*/  LOP3.LUT R2, R130, 0xffff, RZ, 0xc0, !PT ;  /* 0x0000ffff82027812 */ /* 0x001fe200078ec0ff */
[----:B------:R-:W-:-:S03]  /*17ee0*/  @!P1 IMAD.MOV.U32 R3, RZ, RZ, R82 ;  /* 0x000000ffff039224 */ /* 0x000fc600078e0052 */
[----:B------:R-:W-:Y:S01]  /*17ef0*/  PRMT R145, R2, 0x3340, R0 ;  /* 0x0000334002917816 */ /* 0x000fe20000000000 */
[----:B------:R-:W-:Y:S01]  /*17f00*/  @!P1 IMAD.MOV.U32 R2, RZ, RZ, R7 ;  /* 0x000000ffff029224 */ /* 0x000fe200078e0007 */
[----:B------:R-:W-:Y:S01]  /*17f10*/  PRMT R237, RZ, 0x7610, R237 ;  /* 0x00007610ffed7816 */ /* 0x000fe200000000ed */
[----:B------:R-:W2:Y:S04]  /*17f20*/  LDL R7, [R1+0x970] ;  /* 0x0009700001077983 */ /* 0x000ea80000100800 */
[----:B------:R0:W2:Y:S01]  /*17f30*/  @!P1 LDG.E.U8 R238, desc[UR56][R2.64] ;  /* 0x0000003802ee9981 */ /* 0x0000a2000c1e1100 */
[----:B------:R-:W-:Y:S02]  /*17f40*/  LOP3.LUT R0, R132, 0xffff, RZ, 0xc0, !PT ;  /* 0x0000ffff84007812 */ /* 0x000fe400078ec0ff */
        /* <DEDUP_REMOVED lines=10> */
[----:B------:R-:W-:Y:S02]  /*17ff0*/  PRMT R130, R2, 0x3340, R0 ;  /* 0x0000334002827816 */ /* 0x000fe40000000000 */
[----:B------:R-:W-:Y:S02]  /*18000*/  LOP3.LUT R0, R216, 0xffff, RZ, 0xc0, !PT ;  /* 0x0000ffffd8007812 */ /* 0x000fe400078ec0ff */
[----:B------:R-:W2:Y:S04]  /*18010*/  LDL.LU R216, [R1+0x18b4] ;  /* 0x0018b40001d87983 */ /* 0x000ea80000300800 */
[----:B------:R-:W2:Y:S01]  /*18020*/  LDL.LU R217, [R1+0x950] ;  /* 0x0009500001d97983 */ /* 0x000ea20000300800 */
[----:B------:R-:W-:Y:S01]  /*18030*/  PRMT R235, RZ, 0x7610, R235 ;  /* 0x00007610ffeb7816 */ /* 0x000fe200000000eb */
[----:B----4-:R-:W-:-:S05]  /*18040*/  @!P1 IMAD.MOV.U32 R2, RZ, RZ, R62 ;  /* 0x000000ffff029224 */ /* 0x010fca00078e003e */
[----:B------:R3:W4:Y:S02]  /*18050*/  @!P1 LDG.E.U8 R236, desc[UR56][R2.64] ;  /* 0x0000003802ec9981 */ /* 0x000724000c1e1100 */
[----:B---3--:R-:W-:-:S04]  /*18060*/  LOP3.LUT R2, R147, 0xffff, RZ, 0xc0, !PT ;  /* 0x0000ffff93027812 */ /* 0x008fc800078ec0ff */
[----:B------:R-:W-:Y:S02]  /*18070*/  PRMT R147, R2, 0x3340, R0 ;  /* 0x0000334002937816 */ /* 0x000fe40000000000 */
[----:B------:R-:W-:Y:S02]  /*18080*/  LOP3.LUT R0, R181, 0xffff, RZ, 0xc0, !PT ;  /* 0x0000ffffb5007812 */ /* 0x000fe400078ec0ff */
[----:B------:R-:W3:Y:S01]  /*18090*/  LDL.LU R181, [R1+0x18b0] ;  /* 0x0018b00001b57983 */ /* 0x000ee20000300800 */
[----:B--2---:R-:W-:-:S03]  /*180a0*/  @!P1 IMAD.MOV.U32 R2, RZ, RZ, R6 ;  /* 0x000000ffff029224 */ /* 0x004fc600078e0006 */
[----:B-1----:R-:W2:Y:S01]  /*180b0*/  LDL.LU R218, [R1+0x934] ;  /* 0x0009340001da7983 */ /* 0x002ea20000300800 */
[----:B------:R-:W-:-:S03]  /*180c0*/  @!P1 IMAD.MOV.U32 R3, RZ, RZ, R11 ;  /* 0x000000ffff039224 */ /* 0x000fc600078e000b */
[----:B------:R-:W4:Y:S04]  /*180d0*/  LDL.LU R219, [R1+0x930] ;  /* 0x0009300001db7983 */ /* 0x000f280000300800 */
[----:B------:R0:W4:Y:S04]  /*180e0*/  @!P1 LDG.E.U8 R235, desc[UR56][R2.64] ;  /* 0x0000003802eb9981 */ /* 0x000128000c1e1100 */
[----:B------:R-:W4:Y:S01]  /*180f0*/  LDL.LU R143, [R1+0x834] ;  /* 0x00083400018f7983 */ /* 0x000f220000300800 */
[----:B0-----:R-:W-:-:S04]  /*18100*/  LOP3.LUT R2, R144, 0xffff, RZ, 0xc0, !PT ;  /* 0x0000ffff90027812 */ /* 0x001fc800078ec0ff */
[----:B------:R-:W-:Y:S02]  /*18110*/  PRMT R6, R2, 0x3340, R0 ;  /* 0x0000334002067816 */ /* 0x000fe40000000000 */
[----:B------:R-:W-:Y:S02]  /*18120*/  LOP3.LUT R0, R158, 0xffff, RZ, 0xc0, !PT ;  /* 0x0000ffff9e007812 */ /* 0x000fe400078ec0ff */
[----:B------:R-:W4:Y:S04]  /*18130*/  LDL.LU R158, [R1+0x910] ;  /* 0x00091000019e7983 */ /* 0x000f280000300800 */
[----:B------:R-:W4:Y:S04]  /*18140*/  LDL.LU R220, [R1+0x914] ;  /* 0x0009140001dc7983 */ /* 0x000f280000300800 */
[----:B------:R-:W4:Y:S04]  /*18150*/  LDL.LU R128, [R1+0x888] ;  /* 0x0008880001807983 */ /* 0x000f280000300800 */
[----:B------:R-:W4:Y:S01]  /*18160*/  LDL.LU R129, [R1+0x858] ;  /* 0x0008580001817983 */ /* 0x000f220000300800 */
[----:B------:R-:W-:Y:S01]  /*18170*/  PRMT R234, RZ, 0x7610, R234 ;  /* 0x00007610ffea7816 */ /* 0x000fe200000000ea */
[----:B------:R-:W-:-:S02]  /*18180*/  @!P1 IMAD.MOV.U32 R2, RZ, RZ, R5 ;  /* 0x000000ffff029224 */ /* 0x000fc400078e0005 */
[----:B------:R-:W-:-:S05]  /*18190*/  @!P1 IMAD.MOV.U32 R3, RZ, RZ, R7 ;  /* 0x000000ffff039224 */ /* 0x000fca00078e0007 */
[----:B------:R0:W4:Y:S01]  /*181a0*/  @!P1 LDG.E.U8 R234, desc[UR56][R2.64] ;  /* 0x0000003802ea9981 */ /* 0x000122000c1e1100 */
[----:B------:R-:W-:Y:S02]  /*181b0*/  PRMT R233, RZ, 0x7610, R233 ;  /* 0x00007610ffe97816 */ /* 0x000fe400000000e9 */
[----:B------:R-:W-:Y:S02]  /*181c0*/  PRMT R232, RZ, 0x7610, R232 ;  /* 0x00007610ffe87816 */ /* 0x000fe400000000e8 */
[----:B0-----:R-:W-:Y:S02]  /*181d0*/  LOP3.LUT R2, R216, 0xffff, RZ, 0xc0, !PT ;  /* 0x0000ffffd8027812 */ /* 0x001fe400078ec0ff */
[----:B------:R-:W4:Y:S02]  /*181e0*/  LDL.LU R216, [R1+0x8f4] ;  /* 0x0008f40001d87983 */ /* 0x000f240000300800 */
[----:B------:R-:W-:Y:S01]  /*181f0*/  PRMT R133, R2, 0x3340, R0 ;  /* 0x0000334002857816 */ /* 0x000fe20000000000 */
[----:B------:R-:W-:-:S02]  /*18200*/  @!P1 IMAD.MOV.U32 R2, RZ, RZ, R4 ;  /* 0x000000ffff029224 */ /* 0x000fc400078e0004 */
[----:B------:R-:W-:Y:S01]  /*18210*/  @!P1 IMAD.MOV.U32 R3, RZ, RZ, R217 ;  /* 0x000000ffff039224 */ /* 0x000fe200078e00d9 */
[----:B------:R-:W-:Y:S02]  /*18220*/  LOP3.LUT R0, R166, 0xffff, RZ, 0xc0, !PT ;  /* 0x0000ffffa6007812 */ /* 0x000fe400078ec0ff */
[----:B------:R-:W4:Y:S04]  /*18230*/  LDL.LU R166, [R1+0x8f0] ;  /* 0x0008f00001a67983 */ /* 0x000f280000300800 */
[----:B------:R3:W4:Y:S01]  /*18240*/  @!P1 LDG.E.U8 R233, desc[UR56][R2.64] ;  /* 0x0000003802e99981 */ /* 0x000722000c1e1100 */
[----:B------:R-:W-:Y:S02]  /*18250*/  PRMT R231, RZ, 0x7610, R231 ;  /* 0x00007610ffe77816 */ /* 0x000fe400000000e7 */
[----:B---3--:R-:W-:-:S04]  /*18260*/  LOP3.LUT R2, R181, 0xffff, RZ, 0xc0, !PT ;  /* 0x0000ffffb5027812 */ /* 0x008fc800078ec0ff */
[----:B------:R-:W-:Y:S01]  /*18270*/  PRMT R131, R2, 0x3340, R0 ;  /* 0x0000334002837816 */ /* 0x000fe20000000000 */
[----:B--2---:R-:W-:Y:S02]  /*18280*/  @!P1 IMAD.MOV.U32 R2, RZ, RZ, R218 ;  /* 0x000000ffff029224 */ /* 0x004fe400078e00da */
[----:B----4-:R-:W-:Y:S01]  /*18290*/  @!P1 IMAD.MOV.U32 R3, RZ, RZ, R219 ;  /* 0x000000ffff039224 */ /* 0x010fe200078e00db */
[----:B------:R-:W-:-:S04]  /*182a0*/  LOP3.LUT R0, R174, 0xffff, RZ, 0xc0, !PT ;  /* 0x0000ffffae007812 */ /* 0x000fc800078ec0ff */
[----:B------:R0:W2:Y:S02]  /*182b0*/  @!P1 LDG.E.U8 R232, desc[UR56][R2.64] ;  /* 0x0000003802e89981 */ /* 0x0000a4000c1e1100 */
[----:B0-----:R-:W-:Y:S02]  /*182c0*/  LOP3.LUT R2, R163, 0xffff, RZ, 0xc0, !PT ;  /* 0x0000ffffa3027812 */ /* 0x001fe400078ec0ff */
[----:B------:R-:W3:Y:S04]  /*182d0*/  LDL.LU R163, [R1+0x8d4] ;  /* 0x0008d40001a37983 */ /* 0x000ee80000300800 */
[----:B------:R-:W4:Y:S04]  /*182e0*/  LDL.LU R123, [R1+0x88c] ;  /* 0x00088c00017b7983 */ /* 0x000f280000300800 */
[----:B------:R-:W2:Y:S04]  /*182f0*/  LDL.LU R125, [R1+0x868] ;  /* 0x00086800017d7983 */ /* 0x000ea80000300800 */
[----:B------:R-:W4:Y:S01]  /*18300*/  LDL.LU R174, [R1+0x8d0] ;  /* 0x0008d00001ae7983 */ /* 0x000f220000300800 */
[----:B------:R-:W-:Y:S01]  /*18310*/  PRMT R144, R2, 0x3340, R0 ;  /* 0x0000334002907816 */ /* 0x000fe20000000000 */
[----:B------:R-:W-:-:S02]  /*18320*/  @!P1 IMAD.MOV.U32 R2, RZ, RZ, R220 ;  /* 0x000000ffff029224 */ /* 0x000fc400078e00dc */
[----:B------:R-:W-:Y:S01]  /*18330*/  @!P1 IMAD.MOV.U32 R3, RZ, RZ, R158 ;  /* 0x000000ffff039224 */ /* 0x000fe200078e009e */
[----:B------:R-:W2:Y:S04]  /*18340*/  LDL.LU R118, [R1+0x880] ;  /* 0x0008800001767983 */ /* 0x000ea80000300800 */
[----:B------:R-:W2:Y:S04]  /*18350*/  LDL.LU R120, [R1+0x874] ;  /* 0x0008740001787983 */ /* 0x000ea80000300800 */
[----:B------:R0:W2:Y:S04]  /*18360*/  @!P1 LDG.E.U8 R231, desc[UR56][R2.64] ;  /* 0x0000003802e79981 */ /* 0x0000a8000c1e1100 */
[----:B------:R-:W2:Y:S04]  /*18370*/  LDL.LU R121, [R1+0x84c] ;  /* 0x00084c0001797983 */ /* 0x000ea80000300800 */
[----:B------:R-:W2:Y:S01]  /*18380*/  LDL.LU R181, [R1+0x8b0] ;  /* 0x0008b00001b57983 */ /* 0x000ea20000300800 */
[----:B0-----:R-:W-:-:S03]  /*18390*/  LOP3.LUT R2, R171, 0xffff, RZ, 0xc0, !PT ;  /* 0x0000ffffab027812 */ /* 0x001fc600078ec0ff */
[----:B------:R-:W2:Y:S01]  /*183a0*/  LDL.LU R171, [R1+0x8b4] ;  /* 0x0008b40001ab7983 */ /* 0x000ea20000300800 */
[----:B------:R-:W-:-:S03]  /*183b0*/  LOP3.LUT R0, R143, 0xffff, RZ, 0xc0, !PT ;  /* 0x0000ffff8f007812 */ /* 0x000fc600078ec0ff */
[----:B------:R-:W2:Y:S01]  /*183c0*/  LDL.LU R124, [R1+0x840] ;  /* 0x00084000017c7983 */ /* 0x000ea20000300800 */
[----:B------:R-:W-:-:S03]  /*183d0*/  PRMT R143, R2, 0x3340, R0 ;  /* 0x00003340028f7816 */ /* 0x000fc60000000000 */
[----:B------:R-:W2:Y:S01]  /*183e0*/  LDL.LU R126, [R1+0x87c] ;  /* 0x00087c00017e7983 */ /* 0x000ea20000300800 */
[----:B------:R-:W-:-:S03]  /*183f0*/  LOP3.LUT R0, R129, 0xffff, RZ, 0xc0, !PT ;  /* 0x0000ffff81007812 */ /* 0x000fc600078ec0ff */
[----:B------:R-:W2:Y:S04]  /*18400*/  LDL.LU R117, [R1+0x870] ;  /* 0x0008700001757983 */ /* 0x000ea80000300800 */
[----:B------:R-:W2:Y:S04]  /*18410*/  LDL.LU R127, [R1+0x848] ;  /* 0x00084800017f7983 */ /* 0x000ea80000300800 */
[----:B------:R-:W2:Y:S04]  /*18420*/  LDL.LU R129, [R1+0x83c] ;  /* 0x00083c0001817983 */ /* 0x000ea80000300800 */
[----:B------:R-:W2:Y:S04]  /*18430*/  LDL.LU R119, [R1+0x830] ;  /* 0x0008300001777983 */ /* 0x000ea80000300800 */
[----:B------:R-:W2:Y:S01]  /*18440*/  LDL.LU R122, [R1+0x820] ;  /* 0x00082000017a7983 */ /* 0x000ea20000300800 */
[----:B------:R-:W-:Y:S01]  /*18450*/  PRMT R230, RZ, 0x7610, R230 ;  /* 0x00007610ffe67816 */ /* 0x000fe200000000e6 */
[----:B------:R-:W-:-:S02]  /*18460*/  @!P1 IMAD.MOV.U32 R2, RZ, RZ, R216 ;  /* 0x000000ffff029224 */ /* 0x000fc400078e00d8 */
[----:B------:R-:W-:-:S05]  /*18470*/  @!P1 IMAD.MOV.U32 R3, RZ, RZ, R166 ;  /* 0x000000ffff039224 */ /* 0x000fca00078e00a6 */
[----:B------:R0:W2:Y:S01]  /*18480*/  @!P1 LDG.E.U8 R230, desc[UR56][R2.64] ;  /* 0x0000003802e69981 */ /* 0x0000a2000c1e1100 */
[----:B------:R-:W-:Y:S02]  /*18490*/  PRMT R229, RZ, 0x7610, R229 ;  /* 0x00007610ffe57816 */ /* 0x000fe400000000e5 */
[----:B0-----:R-:W-:-:S04]  /*184a0*/  LOP3.LUT R2, R128, 0xffff, RZ, 0xc0, !PT ;  /* 0x0000ffff80027812 */ /* 0x001fc800078ec0ff */
[----:B------:R-:W-:Y:S01]  /*184b0*/  PRMT R128, R2, 0x3340, R0 ;  /* 0x0000334002807816 */ /* 0x000fe20000000000 */
[----:B---3--:R-:W-:Y:S02]  /*184c0*/  @!P1 IMAD.MOV.U32 R2, RZ, RZ, R163 ;  /* 0x000000ffff029224 */ /* 0x008fe400078e00a3 */
[----:B----4-:R-:W-:Y:S01]  /*184d0*/  @!P1 IMAD.MOV.U32 R3, RZ, RZ, R174 ;  /* 0x000000ffff039224 */ /* 0x010fe200078e00ae */
[----:B--2---:R-:W-:-:S04]  /*184e0*/  LOP3.LUT R0, R125, 0xffff, RZ, 0xc0, !PT ;  /* 0x0000ffff7d007812 */ /* 0x004fc800078ec0ff */
[----:B------:R0:W2:Y:S02]  /*184f0*/  @!P1 LDG.E.U8 R229, desc[UR56][R2.64] ;  /* 0x0000003802e59981 */ /* 0x0000a4000c1e1100 */
[----:B0-----:R-:W-:Y:S02]  /*18500*/  LOP3.LUT R2, R123, 0xffff, RZ, 0xc0, !PT ;  /* 0x0000ffff7b027812 */ /* 0x001fe400078ec0ff */
[----:B------:R-:W3:Y:S02]  /*18510*/  LDL.LU R123, [R1+0x7f0] ;  /* 0x0007f000017b7983 */ /* 0x000ee40000300800 */
[--C-:B------:R-:W-:Y:S02]  /*18520*/  PRMT R62, R2, 0x3340, R0.reuse ;  /* 0x00003340023e7816 */ /* 0x100fe40000000000 */
[----:B------:R-:W-:Y:S01]  /*18530*/  PRMT R0, RZ, 0x7610, R0 ;  /* 0x00007610ff007816 */ /* 0x000fe20000000000 */
[----:B------:R-:W-:Y:S01]  /*18540*/  @!P1 IMAD.MOV.U32 R3, RZ, RZ, R181 ;  /* 0x000000ffff039224 */ /* 0x000fe200078e00b5 */
[----:B------:R-:W4:Y:S01]  /*18550*/  LDL.LU R125, [R1+0x7e0] ;  /* 0x0007e000017d7983 */ /* 0x000f220000300800 */
[----:B------:R-:W-:-:S03]  /*18560*/  @!P1 IMAD.MOV.U32 R2, RZ, RZ, R171 ;  /* 0x000000ffff029224 */ /* 0x000fc600078e00ab */
[----:B------:R-:W2:Y:S01]  /*18570*/  LDL.LU R99, [R1+0x82c] ;  /* 0x00082c0001637983 */ /* 0x000ea20000300800 */
[----:B------:R-:W-:-:S03]  /*18580*/  LOP3.LUT R5, R118, 0xffff, RZ, 0xc0, !PT ;  /* 0x0000ffff76057812 */ /* 0x000fc600078ec0ff */
[----:B------:R-:W2:Y:S01]  /*18590*/  LDL.LU R100, [R1+0x81c] ;  /* 0x00081c0001647983 */ /* 0x000ea20000300800 */
[----:B------:R-:W-:-:S03]  /*185a0*/  LOP3.LUT R4, R121, 0xffff, RZ, 0xc0, !PT ;  /* 0x0000ffff79047812 */ /* 0x000fc600078ec0ff */
[----:B------:R-:W2:Y:S04]  /*185b0*/  LDL.LU R115, [R1+0x7ec] ;  /* 0x0007ec0001737983 */ /* 0x000ea80000300800 */
[----:B------:R0:W2:Y:S01]  /*185c0*/  @!P1 LDG.E.U8 R0, desc[UR56][R2.64] ;  /* 0x0000003802009981 */ /* 0x0000a2000c1e1100 */
[----:B------:R-:W-:-:S03]  /*185d0*/  PRMT R11, R5, 0x3340, R4 ;  /* 0x00003340050b7816 */ /* 0x000fc60000000004 */
[----:B------:R-:W2:Y:S01]  /*185e0*/  LDL.LU R121, [R1+0x7dc] ;  /* 0x0007dc0001797983 */ /* 0x000ea20000300800 */
[----:B------:R-:W-:-:S03]  /*185f0*/  LOP3.LUT R5, R126, 0xffff, RZ, 0xc0, !PT ;  /* 0x0000ffff7e057812 */ /* 0x000fc600078ec0ff */
[----:B------:R-:W2:Y:S01]  /*18600*/  LDL.LU R118, [R1+0x7d0] ;  /* 0x0007d00001767983 */ /* 0x000ea20000300800 */
[----:B0-----:R-:W-:Y:S02]  /*18610*/  LOP3.LUT R3, R120, 0xffff, RZ, 0xc0, !PT ;  /* 0x0000ffff78037812 */ /* 0x001fe400078ec0ff */
[----:B------:R-:W-:Y:S01]  /*18620*/  LOP3.LUT R2, R124, 0xffff, RZ, 0xc0, !PT ;  /* 0x0000ffff7c027812 */ /* 0x000fe200078ec0ff */
[----:B------:R-:W2:Y:S03]  /*18630*/  LDL.LU R120, [R1+0x7c0] ;  /* 0x0007c00001787983 */ /* 0x000ea60000300800 */
[----:B------:R-:W-:Y:S01]  /*18640*/  PRMT R7, R3, 0x3340, R2 ;  /* 0x0000334003077816 */ /* 0x000fe20000000002 */
[----:B------:R-:W2:Y:S01]  /*18650*/  LDL.LU R124, [R1+0x770] ;  /* 0x00077000017c7983 */ /* 0x000ea20000300800 */
[----:B------:R-:W-:Y:S02]  /*18660*/  LOP3.LUT R3, R117, 0xffff, RZ, 0xc0, !PT ;  /* 0x0000ffff75037812 */ /* 0x000fe400078ec0ff */
[----:B------:R-:W-:Y:S01]  /*18670*/  LOP3.LUT R2, R129, 0xffff, RZ, 0xc0, !PT ;  /* 0x0000ffff81027812 */ /* 0x000fe200078ec0ff */
[----:B------:R-:W2:Y:S01]  /*18680*/  LDL.LU R126, [R1+0x75c] ;  /* 0x00075c00017e7983 */ /* 0x000ea20000300800 */
[----:B------:R-:W-:-:S03]  /*18690*/  LOP3.LUT R4, R127, 0xffff, RZ, 0xc0, !PT ;  /* 0x0000ffff7f047812 */ /* 0x000fc600078ec0ff */
[----:B------:R-:W2:Y:S01]  /*186a0*/  LDL.LU R82, [R1+0x7cc] ;  /* 0x0007cc0001527983 */ /* 0x000ea20000300800 */
[----:B------:R-:W-:-:S03]  /*186b0*/  PRMT R127, R3, 0x3340, R2 ;  /* 0x00003340037f7816 */ /* 0x000fc60000000002 */
[----:B------:R-:W2:Y:S01]  /*186c0*/  LDL.LU R86, [R1+0x7bc] ;  /* 0x0007bc0001567983 */ /* 0x000ea20000300800 */
[----:B------:R-:W-:-:S03]  /*186d0*/  LOP3.LUT R3, R122, 0xffff, RZ, 0xc0, !PT ;  /* 0x0000ffff7a037812 */ /* 0x000fc600078ec0ff */
[----:B------:R-:W2:Y:S04]  /*186e0*/  LDL.LU R101, [R1+0x76c] ;  /* 0x00076c0001657983 */ /* 0x000ea80000300800 */
[----:B------:R-:W2:Y:S01]  /*186f0*/  LDL.LU R122, [R1+0x758] ;  /* 0x00075800017a7983 */ /* 0x000ea20000300800 */
[----:B------:R-:W-:-:S03]  /*18700*/  PRMT R129, R5, 0x3340, R4 ;  /* 0x0000334005817816 */ /* 0x000fc60000000004 */
[----:B------:R-:W2:Y:S01]  /*18710*/  LDL.LU R84, [R1+0x748] ;  /* 0x0007480001547983 */ /* 0x000ea20000300800 */
[----:B------:R-:W-:-:S03]  /*18720*/  LOP3.LUT R5, R119, 0xffff, RZ, 0xc0, !PT ;  /* 0x0000ffff77057812 */ /* 0x000fc600078ec0ff */
[----:B------:R-:W2:Y:S04]  /*18730*/  LDL.LU R87, [R1+0x734] ;  /* 0x0007340001577983 */ /* 0x000ea80000300800 */
[----:B------:R-:W2:Y:S04]  /*18740*/  LDL.LU R117, [R1+0x718] ;  /* 0x0007180001757983 */ /* 0x000ea80000300800 */
[----:B------:R-:W2:Y:S04]  /*18750*/  LDL.LU R119, [R1+0x710] ;  /* 0x0007100001777983 */ /* 0x000ea80000300800 */
[----:B------:R-:W2:Y:S01]  /*18760*/  LDL.LU R98, [R1+0x714] ;  /* 0x0007140001627983 */ /* 0x000ea20000300800 */
[----:B---3--:R-:W-:-:S02]  /*18770*/  LOP3.LUT R4, R123, 0xffff, RZ, 0xc0, !PT ;  /* 0x0000ffff7b047812 */ /* 0x008fc400078ec0ff */
[----:B----4-:R-:W-:Y:S02]  /*18780*/  LOP3.LUT R2, R125, 0xffff, RZ, 0xc0, !PT ;  /* 0x0000ffff7d027812 */ /* 0x010fe400078ec0ff */
[----:B------:R-:W-:Y:S02]  /*18790*/  PRMT R125, R5, 0x3340, R4 ;  /* 0x00003340057d7816 */ /* 0x000fe40000000004 */
[----:B--2---:R-:W-:Y:S02]  /*187a0*/  LOP3.LUT R5, R99, 0xffff, RZ, 0xc0, !PT ;  /* 0x0000ffff63057812 */ /* 0x004fe400078ec0ff */
[----:B------:R-:W-:Y:S02]  /*187b0*/  PRMT R123, R3, 0x3340, R2 ;  /* 0x00003340037b7816 */ /* 0x000fe40000000002 */
[----:B------:R-:W-:Y:S02]  /*187c0*/  LOP3.LUT R3, R100, 0xffff, RZ, 0xc0, !PT ;  /* 0x0000ffff64037812 */ /* 0x000fe400078ec0ff */
[----:B------:R-:W-:-:S02]  /*187d0*/  LOP3.LUT R4, R115, 0xffff, RZ, 0xc0, !PT ;  /* 0x0000ffff73047812 */ /* 0x000fc400078ec0ff */
[----:B------:R-:W2:Y:S01]  /*187e0*/  LDL.LU R115, [R1+0x70c] ;  /* 0x00070c0001737983 */ /* 0x000ea20000300800 */
[----:B------:R-:W-:Y:S02]  /*187f0*/  LOP3.LUT R2, R121, 0xffff, RZ, 0xc0, !PT ;  /* 0x0000ffff79027812 */ /* 0x000fe400078ec0ff */
[----:B------:R-:W-:Y:S02]  /*18800*/  PRMT R121, R5, 0x3340, R4 ;  /* 0x0000334005797816 */ /* 0x000fe40000000004 */
[----:B------:R-:W-:Y:S02]  /*18810*/  LOP3.LUT R5, R118, 0xffff, RZ, 0xc0, !PT ;  /* 0x0000ffff76057812 */ /* 0x000fe400078ec0ff */
[----:B------:R-:W-:Y:S01]  /*18820*/  PRMT R100, R3, 0x3340, R2 ;  /* 0x0000334003647816 */ /* 0x000fe20000000002 */
[----:B------:R-:W3:Y:S01]  /*18830*/  LDL.LU R118, [R1+0x6f8] ;  /* 0x0006f80001767983 */ /* 0x000ee20000300800 */
[----:B------:R-:W-:-:S03]  /*18840*/  LOP3.LUT R3, R120, 0xffff, RZ, 0xc0, !PT ;  /* 0x0000ffff78037812 */ /* 0x000fc600078ec0ff */
[----:B------:R-:W4:Y:S01]  /*18850*/  LDL.LU R120, [R1+0x6f0] ;  /* 0x0006f00001787983 */ /* 0x000f220000300800 */
[----:B------:R-:W-:-:S03]  /*18860*/  LOP3.LUT R4, R124, 0xffff, RZ, 0xc0, !PT ;  /* 0x0000ffff7c047812 */ /* 0x000fc600078ec0ff */
[----:B------:R-:W3:Y:S01]  /*18870*/  LDL.LU R78, [R1+0x704] ;  /* 0x00070400014e7983 */ /* 0x000ee20000300800 */
[----:B------:R-:W-:Y:S02]  /*18880*/  LOP3.LUT R2, R126, 0xffff, RZ, 0xc0, !PT ;  /* 0x0000ffff7e027812 */ /* 0x000fe400078ec0ff */
[----:B------:R-:W-:Y:S01]  /*18890*/  PRMT R126, R5, 0x3340, R4 ;  /* 0x00003340057e7816 */ /* 0x000fe20000000004 */
[----:B------:R-:W3:Y:S01]  /*188a0*/  LDL.LU R80, [R1+0x6fc] ;  /* 0x0006fc0001507983 */ /* 0x000ee20000300800 */
[----:B------:R-:W-:Y:S02]  /*188b0*/  LOP3.LUT R5, R82, 0xffff, RZ, 0xc0, !PT ;  /* 0x0000ffff52057812 */ /* 0x000fe400078ec0ff */
[----:B------:R-:W-:Y:S01]  /*188c0*/  PRMT R124, R3, 0x3340, R2 ;  /* 0x00003340037c7816 */ /* 0x000fe20000000002 */
[----:B------:R-:W3:Y:S01]  /*188d0*/  LDL.LU R99, [R1+0x6f4] ;  /* 0x0006f40001637983 */ /* 0x000ee20000300800 */
[----:B------:R-:W-:-:S03]  /*188e0*/  LOP3.LUT R3, R86, 0xffff, RZ, 0xc0, !PT ;  /* 0x0000ffff56037812 */ /* 0x000fc600078ec0ff */
[----:B------:R-:W3:Y:S01]  /*188f0*/  LDL.LU R82, [R1+0x6e8] ;  /* 0x0006e80001527983 */ /* 0x000ee20000300800 */
[----:B------:R-:W-:-:S03]  /*18900*/  LOP3.LUT R4, R101, 0xffff, RZ, 0xc0, !PT ;  /* 0x0000ffff65047812 */ /* 0x000fc600078ec0ff */
[----:B------:R-:W3:Y:S01]  /*18910*/  LDL.LU R86, [R1+0x6e0] ;  /* 0x0006e00001567983 */ /* 0x000ee20000300800 */
[----:B------:R-:W-:Y:S02]  /*18920*/  LOP3.LUT R2, R122, 0xffff, RZ, 0xc0, !PT ;  /* 0x0000ffff7a027812 */ /* 0x000fe400078ec0ff */
[----:B------:R-:W-:Y:S02]  /*18930*/  PRMT R122, R5, 0x3340, R4 ;  /* 0x00003340057a7816 */ /* 0x000fe40000000004 */
[----:B------:R-:W-:Y:S02]  /*18940*/  LOP3.LUT R5, R84, 0xffff, RZ, 0xc0, !PT ;  /* 0x0000ffff54057812 */ /* 0x000fe400078ec0ff */
[----:B------:R-:W-:Y:S01]  /*18950*/  PRMT R101, R3, 0x3340, R2 ;  /* 0x0000334003657816 */ /* 0x000fe20000000002 */
[----:B------:R-:W3:Y:S01]  /*18960*/  LDL.LU R84, [R1+0x6e4] ;  /* 0x0006e40001547983 */ /* 0x000ee20000300800 */
[----:B------:R-:W-:-:S03]  /*18970*/  LOP3.LUT R3, R87, 0xffff, RZ, 0xc0, !PT ;  /* 0x0000ffff57037812 */ /* 0x000fc600078ec0ff */
[----:B------:R-:W3:Y:S01]  /*18980*/  LDL.LU R87, [R1+0x6dc] ;  /* 0x0006dc0001577983 */ /* 0x000ee20000300800 */
[----:B------:R-:W-:Y:S02]  /*18990*/  LOP3.LUT R4, R117, 0xffff, RZ, 0xc0, !PT ;  /* 0x0000ffff75047812 */ /* 0x000fe400078ec0ff */
[----:B------:R-:W-:Y:S02]  /*189a0*/  LOP3.LUT R2, R119, 0xffff, RZ, 0xc0, !PT ;  /* 0x0000ffff77027812 */ /* 0x000fe400078ec0ff */
[----:B------:R-:W-:Y:S02]  /*189b0*/  PRMT R119, R5, 0x3340, R4 ;  /* 0x0000334005777816 */ /* 0x000fe40000000004 */
[----:B------:R-:W4:Y:S04]  /*189c0*/  LDL.LU R5, [R1+0x744] ;  /* 0x0007440001057983 */ /* 0x000f280000300800 */
[----:B------:R-:W3:Y:S01]  /*189d0*/  LDL.LU R4, [R1+0x730] ;  /* 0x0007300001047983 */ /* 0x000ee20000300800 */
[----:B------:R-:W-:-:S02]  /*189e0*/  PRMT R117, R3, 0x3340, R2 ;  /* 0x0000334003757816 */ /* 0x000fc40000000002 */
[----:B--2---:R-:W-:Y:S02]  /*189f0*/  LOP3.LUT R2, R115, 0xffff, RZ, 0xc0, !PT ;  /* 0x0000ffff73027812 */ /* 0x004fe400078ec0ff */
[----:B----4-:R-:W-:Y:S02]  /*18a00*/  LOP3.LUT R5, R5, 0xffff, RZ, 0xc0, !PT ;  /* 0x0000ffff05057812 */ /* 0x010fe400078ec0ff */
[----:B---3--:R-:W-:Y:S02]  /*18a10*/  LOP3.LUT R3, R4, 0xffff, RZ, 0xc0, !PT ;  /* 0x0000ffff04037812 */ /* 0x008fe400078ec0ff */
[----:B------:R-:W-:-:S04]  /*18a20*/  LOP3.LUT R4, R98, 0xffff, RZ, 0xc0, !PT ;  /* 0x0000ffff62047812 */ /* 0x000fc800078ec0ff */
[----:B------:R-:W-:Y:S02]  /*18a30*/  PRMT R115, R5, 0x3340, R4 ;  /* 0x0000334005737816 */ /* 0x000fe40000000004 */
[----:B------:R-:W2:Y:S04]  /*18a40*/  LDL.LU R5, [R1+0x708] ;  /* 0x0007080001057983 */ /* 0x000ea80000300800 */
[----:B------:R-:W3:Y:S01]  /*18a50*/  LDL.LU R4, [R1+0x700] ;  /* 0x0007000001047983 */ /* 0x000ee20000300800 */
[----:B------:R-:W-:Y:S02]  /*18a60*/  PRMT R98, R3, 0x3340, R2 ;  /* 0x0000334003627816 */ /* 0x000fe40000000002 */
[----:B------:R-:W-:Y:S02]  /*18a70*/  LOP3.LUT R2, R120, 0xffff, RZ, 0xc0, !PT ;  /* 0x0000ffff78027812 */ /* 0x000fe400078ec0ff */
[----:B--2---:R-:W-:-:S02]  /*18a80*/  LOP3.LUT R5, R5, 0xffff, RZ, 0xc0, !PT ;  /* 0x0000ffff05057812 */ /* 0x004fc400078ec0ff */
[----:B---3--:R-:W-:Y:S02]  /*18a90*/  LOP3.LUT R3, R4, 0xffff, RZ, 0xc0, !PT ;  /* 0x0000ffff04037812 */ /* 0x008fe400078ec0ff */
[----:B------:R-:W-:-:S04]  /*18aa0*/  LOP3.LUT R4, R118, 0xffff, RZ, 0xc0, !PT ;  /* 0x0000ffff76047812 */ /* 0x000fc800078ec0ff */
[----:B------:R-:W-:Y:S02]  /*18ab0*/  PRMT R120, R5, 0x3340, R4 ;  /* 0x0000334005787816 */ /* 0x000fe40000000004 */
[----:B------:R-:W-:Y:S02]  /*18ac0*/  LOP3.LUT R5, R78, 0xffff, RZ, 0xc0, !PT ;  /* 0x0000ffff4e057812 */ /* 0x000fe400078ec0ff */
[----:B------:R-:W-:Y:S01]  /*18ad0*/  LOP3.LUT R4, R99, 0xffff, RZ, 0xc0, !PT ;  /* 0x0000ffff63047812 */ /* 0x000fe200078ec0ff */
[----:B------:R-:W2:Y:S01]  /*18ae0*/  LDL.LU R78, [R1+0x6a4] ;  /* 0x0006a400014e7983 */ /* 0x000ea20000300800 */
[----:B------:R-:W-:Y:S02]  /*18af0*/  PRMT R118, R3, 0x3340, R2 ;  /* 0x0000334003767816 */ /* 0x000fe40000000002 */
[----:B------:R-:W-:Y:S02]  /*18b00*/  LOP3.LUT R2, R116, 0xffff, RZ, 0xc0, !PT ;  /* 0x0000ffff74027812 */ /* 0x000fe400078ec0ff */
[----:B------:R-:W-:-:S02]  /*18b10*/  LOP3.LUT R3, R80, 0xffff, RZ, 0xc0, !PT ;  /* 0x0000ffff50037812 */ /* 0x000fc400078ec0ff */
[----:B------:R-:W-:Y:S01]  /*18b20*/  PRMT R116, R5, 0x3340, R4 ;  /* 0x0000334005747816 */ /* 0x000fe20000000004 */
[----:B------:R-:W3:Y:S01]  /*18b30*/  LDL.LU R80, [R1+0x69c] ;  /* 0x00069c0001507983 */ /* 0x000ee20000300800 */
[----:B------:R-:W-:Y:S02]  /*18b40*/  LOP3.LUT R5, R82, 0xffff, RZ, 0xc0, !PT ;  /* 0x0000ffff52057812 */ /* 0x000fe400078ec0ff */
[----:B------:R-:W-:Y:S02]  /*18b50*/  LOP3.LUT R4, R113, 0xffff, RZ, 0xc0, !PT ;  /* 0x0000ffff71047812 */ /* 0x000fe400078ec0ff */
[----:B------:R-:W-:Y:S02]  /*18b60*/  PRMT R99, R3, 0x3340, R2 ;  /* 0x0000334003637816 */ /* 0x000fe40000000002 */
[----:B------:R-:W-:Y:S02]  /*18b70*/  LOP3.LUT R3, R86, 0xffff, RZ, 0xc0, !PT ;  /* 0x0000ffff56037812 */ /* 0x000fe400078ec0ff */
[----:B------:R-:W-:Y:S01]  /*18b80*/  LOP3.LUT R2, R111, 0xffff, RZ, 0xc0, !PT ;  /* 0x0000ffff6f027812 */ /* 0x000fe200078ec0ff */
[----:B------:R-:W4:Y:S01]  /*18b90*/  LDL.LU R86, [R1+0x6a0] ;  /* 0x0006a00001567983 */ /* 0x000f220000300800 */
[----:B------:R-:W-:-:S02]  /*18ba0*/  PRMT R113, R5, 0x3340, R4 ;  /* 0x0000334005717816 */ /* 0x000fc40000000004 */
[----:B------:R-:W-:Y:S01]  /*18bb0*/  LOP3.LUT R5, R84, 0xffff, RZ, 0xc0, !PT ;  /* 0x0000ffff54057812 */ /* 0x000fe200078ec0ff */
[----:B------:R-:W4:Y:S01]  /*18bc0*/  LDL.LU R82, [R1+0x698] ;  /* 0x0006980001527983 */ /* 0x000f220000300800 */
[----:B------:R-:W-:Y:S02]  /*18bd0*/  LOP3.LUT R4, R109, 0xffff, RZ, 0xc0, !PT ;  /* 0x0000ffff6d047812 */ /* 0x000fe400078ec0ff */
[----:B------:R-:W-:Y:S01]  /*18be0*/  PRMT R111, R3, 0x3340, R2 ;  /* 0x00003340036f7816 */ /* 0x000fe20000000002 */
[----:B------:R-:W4:Y:S01]  /*18bf0*/  LDL.LU R84, [R1+0x684] ;  /* 0x0006840001547983 */ /* 0x000f220000300800 */
[----:B------:R-:W-:Y:S02]  /*18c00*/  LOP3.LUT R3, R87, 0xffff, RZ, 0xc0, !PT ;  /* 0x0000ffff57037812 */ /* 0x000fe400078ec0ff */
[----:B------:R-:W-:Y:S01]  /*18c10*/  PRMT R109, R5, 0x3340, R4 ;  /* 0x00003340056d7816 */ /* 0x000fe20000000004 */
[----:B------:R-:W4:Y:S04]  /*18c20*/  LDL.LU R87, [R1+0x67c] ;  /* 0x00067c0001577983 */ /* 0x000f280000300800 */
[----:B------:R-:W2:Y:S04]  /*18c30*/  LDL.LU R5, [R1+0x6c8] ;  /* 0x0006c80001057983 */ /* 0x000ea80000300800 */
[----:B------:R-:W3:Y:S01]  /*18c40*/  LDL.LU R4, [R1+0x6c0] ;  /* 0x0006c00001047983 */ /* 0x000ee20000300800 */
[----:B------:R-:W-:-:S04]  /*18c50*/  LOP3.LUT R2, R96, 0xffff, RZ, 0xc0, !PT ;  /* 0x0000ffff60027812 */ /* 0x000fc800078ec0ff */
[----:B------:R-:W-:Y:S02]  /*18c60*/  PRMT R96, R3, 0x3340, R2 ;  /* 0x0000334003607816 */ /* 0x000fe40000000002 */
[----:B--2---:R-:W-:Y:S02]  /*18c70*/  LOP3.LUT R5, R5, 0xffff, RZ, 0xc0, !PT ;  /* 0x0000ffff05057812 */ /* 0x004fe400078ec0ff */
[----:B---3--:R-:W-:Y:S02]  /*18c80*/  LOP3.LUT R3, R4, 0xffff, RZ, 0xc0, !PT ;  /* 0x0000ffff04037812 */ /* 0x008fe400078ec0ff */
[----:B------:R-:W-:-:S04]  /*18c90*/  LOP3.LUT R4, R114, 0xffff, RZ, 0xc0, !PT ;  /* 0x0000ffff72047812 */ /* 0x000fc800078ec0ff */
[----:B------:R-:W-:Y:S02]  /*18ca0*/  PRMT R114, R5, 0x3340, R4 ;  /* 0x0000334005727816 */ /* 0x000fe40000000004 */
[----:B------:R-:W2:Y:S04]  /*18cb0*/  LDL.LU R5, [R1+0x6c4] ;  /* 0x0006c40001057983 */ /* 0x000ea80000300800 */
[----:B------:R-:W3:Y:S01]  /*18cc0*/  LDL.LU R4, [R1+0x6bc] ;  /* 0x0006bc0001047983 */ /* 0x000ee20000300800 */
[----:B------:R-:W-:-:S04]  /*18cd0*/  LOP3.LUT R2, R112, 0xffff, RZ, 0xc0, !PT ;  /* 0x0000ffff70027812 */ /* 0x000fc800078ec0ff */
[----:B------:R-:W-:Y:S02]  /*18ce0*/  PRMT R112, R3, 0x3340, R2 ;  /* 0x0000334003707816 */ /* 0x000fe40000000002 */
[----:B------:R-:W-:Y:S02]  /*18cf0*/  LOP3.LUT R2, R97, 0xffff, RZ, 0xc0, !PT ;  /* 0x0000ffff61027812 */ /* 0x000fe400078ec0ff */
[----:B--2---:R-:W-:Y:S02]  /*18d00*/  LOP3.LUT R5, R5, 0xffff, RZ, 0xc0, !PT ;  /* 0x0000ffff05057812 */ /* 0x004fe400078ec0ff */
[----:B---3--:R-:W-:Y:S02]  /*18d10*/  LOP3.LUT R3, R4, 0xffff, RZ, 0xc0, !PT ;  /* 0x0000ffff04037812 */ /* 0x008fe400078ec0ff */
[----:B------:R-:W-:-:S04]  /*18d20*/  LOP3.LUT R4, R110, 0xffff, RZ, 0xc0, !PT ;  /* 0x0000ffff6e047812 */ /* 0x000fc800078ec0ff */
[----:B------:R-:W-:Y:S02]  /*18d30*/  PRMT R110, R5, 0x3340, R4 ;  /* 0x00003340056e7816 */ /* 0x000fe40000000004 */
[----:B------:R-:W-:Y:S02]  /*18d40*/  LOP3.LUT R5, R78, 0xffff, RZ, 0xc0, !PT ;  /* 0x0000ffff4e057812 */ /* 0x000fe400078ec0ff */
[----:B------:R-:W-:Y:S02]  /*18d50*/  LOP3.LUT R4, R107, 0xffff, RZ, 0xc0, !PT ;  /* 0x0000ffff6b047812 */ /* 0x000fe400078ec0ff */
[----:B------:R-:W-:Y:S02]  /*18d60*/  PRMT R97, R3, 0x3340, R2 ;  /* 0x0000334003617816 */ /* 0x000fe40000000002 */
[----:B------:R-:W-:Y:S02]  /*18d70*/  LOP3.LUT R3, R80, 0xffff, RZ, 0xc0, !PT ;  /* 0x0000ffff50037812 */ /* 0x000fe400078ec0ff */
[----:B------:R-:W-:-:S02]  /*18d80*/  LOP3.LUT R2, R105, 0xffff, RZ, 0xc0, !PT ;  /* 0x0000ffff69027812 */ /* 0x000fc400078ec0ff */
[----:B------:R-:W-:Y:S02]  /*18d90*/  PRMT R107, R5, 0x3340, R4 ;  /* 0x00003340056b7816 */ /* 0x000fe40000000004 */
[----:B----4-:R-:W-:Y:S02]  /*18da0*/  LOP3.LUT R5, R86, 0xffff, RZ, 0xc0, !PT ;  /* 0x0000ffff56057812 */ /* 0x010fe400078ec0ff */
[----:B------:R-:W-:Y:S01]  /*18db0*/  LOP3.LUT R4, R103, 0xffff, RZ, 0xc0, !PT ;  /* 0x0000ffff67047812 */ /* 0x000fe200078ec0ff */
[----:B------:R-:W2:Y:S01]  /*18dc0*/  LDL.LU R86, [R1+0x650] ;  /* 0x0006500001567983 */ /* 0x000ea20000300800 */
[----:B------:R-:W-:Y:S02]  /*18dd0*/  PRMT R105, R3, 0x3340, R2 ;  /* 0x0000334003697816 */ /* 0x000fe40000000002 */
[----:B------:R-:W-:Y:S01]  /*18de0*/  LOP3.LUT R3, R82, 0xffff, RZ, 0xc0, !PT ;  /* 0x0000ffff52037812 */ /* 0x000fe200078ec0ff */
[----:B------:R-:W3:Y:S01]  /*18df0*/  LDL.LU R78, [R1+0x644] ;  /* 0x00064400014e7983 */ /* 0x000ee20000300800 */
[----:B------:R-:W-:-:S02]  /*18e00*/  LOP3.LUT R2, R94, 0xffff, RZ, 0xc0, !PT ;  /* 0x0000ffff5e027812 */ /* 0x000fc400078ec0ff */
[----:B------:R-:W-:Y:S01]  /*18e10*/  PRMT R103, R5, 0x3340, R4 ;  /* 0x0000334005677816 */ /* 0x000fe20000000004 */
[----:B------:R-:W4:Y:S01]  /*18e20*/  LDL.LU R80, [R1+0x63c] ;  /* 0x00063c0001507983 */ /* 0x000f220000300800 */
[----:B------:R-:W-:Y:S02]  /*18e30*/  LOP3.LUT R5, R84, 0xffff, RZ, 0xc0, !PT ;  /* 0x0000ffff54057812 */ /* 0x000fe400078ec0ff */
[----:B------:R-:W-:Y:S01]  /*18e40*/  LOP3.LUT R4, R108, 0xffff, RZ, 0xc0, !PT ;  /* 0x0000ffff6c047812 */ /* 0x000fe200078ec0ff */
[----:B------:R-:W4:Y:S01]  /*18e50*/  LDL.LU R82, [R1+0x640] ;  /* 0x0006400001527983 */ /* 0x000f220000300800 */
[----:B------:R-:W-:Y:S02]  /*18e60*/  PRMT R94, R3, 0x3340, R2 ;  /* 0x00003340035e7816 */ /* 0x000fe40000000002 */
[----:B------:R-:W-:Y:S01]  /*18e70*/  LOP3.LUT R3, R87, 0xffff, RZ, 0xc0, !PT ;  /* 0x0000ffff57037812 */ /* 0x000fe200078ec0ff */
[----:B------:R-:W4:Y:S01]  /*18e80*/  LDL.LU R84, [R1+0x638] ;  /* 0x0006380001547983 */ /* 0x000f220000300800 */
[----:B------:R-:W-:-:S03]  /*18e90*/  PRMT R108, R5, 0x3340, R4 ;  /* 0x00003340056c7816 */ /* 0x000fc60000000004 */
        /* <DEDUP_REMOVED lines=22> */
[----:B------:R-:W-:Y:S02]  /*19000*/  PRMT R18, R195, 0x5410, R18 ;  /* 0x00005410c3127816 */ /* 0x000fe40000000012 */
[----:B--2---:R-:W-:Y:S02]  /*19010*/  LOP3.LUT R5, R5, 0xffff, RZ, 0xc0, !PT ;  /* 0x0000ffff05057812 */ /* 0x004fe400078ec0ff */
[----:B---3--:R-:W-:Y:S02]  /*19020*/  LOP3.LUT R3, R4, 0xffff, RZ, 0xc0, !PT ;  /* 0x0000ffff04037812 */ /* 0x008fe400078ec0ff */
[----:B------:R-:W-:-:S04]  /*19030*/  LOP3.LUT R4, R86, 0xffff, RZ, 0xc0, !PT ;  /* 0x0000ffff56047812 */ /* 0x000fc800078ec0ff */
[----:B------:R-:W-:Y:S02]  /*19040*/  PRMT R88, R5, 0x3340, R4 ;  /* 0x0000334005587816 */ /* 0x000fe40000000004 */
[----:B------:R-:W-:Y:S02]  /*19050*/  LOP3.LUT R5, R78, 0xffff, RZ, 0xc0, !PT ;  /* 0x0000ffff4e057812 */ /* 0x000fe400078ec0ff */
[----:B------:R-:W-:Y:S02]  /*19060*/  LOP3.LUT R4, R93, 0xffff, RZ, 0xc0, !PT ;  /* 0x0000ffff5d047812 */ /* 0x000fe400078ec0ff */
[----:B------:R-:W-:Y:S02]  /*19070*/  PRMT R86, R3, 0x3340, R2 ;  /* 0x0000334003567816 */ /* 0x000fe40000000002 */
[----:B----4-:R-:W-:Y:S02]  /*19080*/  LOP3.LUT R3, R80, 0xffff, RZ, 0xc0, !PT ;  /* 0x0000ffff50037812 */ /* 0x010fe400078ec0ff */
[----:B------:R-:W-:-:S02]  /*19090*/  LOP3.LUT R2, R91, 0xffff, RZ, 0xc0, !PT ;  /* 0x0000ffff5b027812 */ /* 0x000fc400078ec0ff */
[----:B------:R-:W-:Y:S02]  /*190a0*/  PRMT R93, R5, 0x3340, R4 ;  /* 0x00003340055d7816 */ /* 0x000fe40000000004 */
[----:B------:R-:W-:Y:S02]  /*190b0*/  LOP3.LUT R5, R82, 0xffff, RZ, 0xc0, !PT ;  /* 0x0000ffff52057812 */ /* 0x000fe400078ec0ff */
[----:B------:R-:W-:Y:S02]  /*190c0*/  LOP3.LUT R4, R87, 0xffff, RZ, 0xc0, !PT ;  /* 0x0000ffff57047812 */ /* 0x000fe400078ec0ff */
[----:B------:R-:W-:Y:S02]  /*190d0*/  PRMT R91, R3, 0x3340, R2 ;  /* 0x00003340035b7816 */ /* 0x000fe40000000002 */
[----:B------:R-:W-:Y:S02]  /*190e0*/  LOP3.LUT R2, R89, 0xffff, RZ, 0xc0, !PT ;  /* 0x0000ffff59027812 */ /* 0x000fe400078ec0ff */
[----:B------:R-:W-:-:S02]  /*190f0*/  PRMT R89, R5, 0x3340, R4 ;  /* 0x0000334005597816 */ /* 0x000fc40000000004 */
[----:B------:R-:W-:Y:S02]  /*19100*/  LOP3.LUT R5, R228, 0xffff, RZ, 0xc0, !PT ;  /* 0x0000ffffe4057812 */ /* 0x000fe400078ec0ff */
[----:B------:R-:W-:Y:S01]  /*19110*/  LOP3.LUT R4, R226, 0xffff, RZ, 0xc0, !PT ;  /* 0x0000ffffe2047812 */ /* 0x000fe200078ec0ff */
[----:B------:R-:W2:Y:S01]  /*19120*/  LDL.LU R228, [R1+0x18ac] ;  /* 0x0018ac0001e47983 */ /* 0x000ea20000300800 */
[----:B------:R-:W-:Y:S02]  /*19130*/  LOP3.LUT R3, R84, 0xffff, RZ, 0xc0, !PT ;  /* 0x0000ffff54037812 */ /* 0x000fe400078ec0ff */
[----:B------:R-:W-:Y:S02]  /*19140*/  PRMT R84, R5, 0x3340, R4 ;  /* 0x0000334005547816 */ /* 0x000fe40000000004 */
[----:B------:R-:W-:Y:S02]  /*19150*/  LOP3.LUT R5, R224, 0xffff, RZ, 0xc0, !PT ;  /* 0x0000ffffe0057812 */ /* 0x000fe400078ec0ff */
[----:B------:R-:W-:-:S02]  /*19160*/  LOP3.LUT R4, R222, 0xffff, RZ, 0xc0, !PT ;  /* 0x0000ffffde047812 */ /* 0x000fc400078ec0ff */
[----:B------:R-:W-:Y:S02]  /*19170*/  PRMT R87, R3, 0x3340, R2 ;  /* 0x0000334003577816 */ /* 0x000fe40000000002 */
[----:B------:R-:W-:Y:S02]  /*19180*/  LOP3.LUT R3, R227, 0xffff, RZ, 0xc0, !PT ;  /* 0x0000ffffe3037812 */ /* 0x000fe400078ec0ff */
[----:B------:R-:W-:Y:S01]  /*19190*/  LOP3.LUT R2, R225, 0xffff, RZ, 0xc0, !PT ;  /* 0x0000ffffe1027812 */ /* 0x000fe200078ec0ff */
[----:B------:R-:W3:Y:S01]  /*191a0*/  LDL.LU R227, [R1+0x18a8] ;  /* 0x0018a80001e37983 */ /* 0x000ee20000300800 */
[----:B------:R-:W-:Y:S02]  /*191b0*/  PRMT R80, R5, 0x3340, R4 ;  /* 0x0000334005507816 */ /* 0x000fe40000000004 */
[----:B------:R-:W-:Y:S01]  /*191c0*/  LOP3.LUT R5, R215, 0xffff, RZ, 0xc0, !PT ;  /* 0x0000ffffd7057812 */ /* 0x000fe200078ec0ff */
[----:B------:R-:W4:Y:S01]  /*191d0*/  LDL.LU R226, [R1+0x18a4] ;  /* 0x0018a40001e27983 */ /* 0x000f220000300800 */
[----:B------:R-:W-:-:S02]  /*191e0*/  LOP3.LUT R4, R85, 0xffff, RZ, 0xc0, !PT ;  /* 0x0000ffff55047812 */ /* 0x000fc400078ec0ff */
[----:B------:R-:W-:Y:S01]  /*191f0*/  PRMT R82, R3, 0x3340, R2 ;  /* 0x0000334003527816 */ /* 0x000fe20000000002 */
[----:B------:R-:W3:Y:S01]  /*19200*/  LDL.LU R225, [R1+0x18a0] ;  /* 0x0018a00001e17983 */ /* 0x000ee20000300800 */
[----:B------:R-:W-:Y:S02]  /*19210*/  LOP3.LUT R3, R223, 0xffff, RZ, 0xc0, !PT ;  /* 0x0000ffffdf037812 */ /* 0x000fe400078ec0ff */
        /* <DEDUP_REMOVED lines=10> */
[----:B------:R-:W3:Y:S01]  /*192c0*/  LDL.LU R221, [R1+0x1890] ;  /* 0x0018900001dd7983 */ /* 0x000ee20000300800 */
[----:B------:R-:W-:Y:S02]  /*192d0*/  PRMT R81, R5, 0x3340, R4 ;  /* 0x0000334005517816 */ /* 0x000fe40000000004 */
[----:B------:R-:W-:Y:S02]  /*192e0*/  LOP3.LUT R5, R211, 0xffff, RZ, 0xc0, !PT ;  /* 0x0000ffffd3057812 */ /* 0x000fe400078ec0ff */
[----:B------:R-:W-:-:S02]  /*192f0*/  LOP3.LUT R4, R76, 0xffff, RZ, 0xc0, !PT ;  /* 0x0000ffff4c047812 */ /* 0x000fc400078ec0ff */
[----:B------:R-:W-:Y:S02]  /*19300*/  PRMT R83, R3, 0x3340, R2 ;  /* 0x0000334003537816 */ /* 0x000fe40000000002 */
[----:B------:R-:W-:Y:S02]  /*19310*/  LOP3.LUT R3, R212, 0xffff, RZ, 0xc0, !PT ;  /* 0x0000ffffd4037812 */ /* 0x000fe400078ec0ff */
[----:B------:R-:W-:Y:S02]  /*19320*/  LOP3.LUT R2, R79, 0xffff, RZ, 0xc0, !PT ;  /* 0x0000ffff4f027812 */ /* 0x000fe400078ec0ff */
        /* <DEDUP_REMOVED lines=35> */
[----:B------:R-:W-:Y:S02]  /*19560*/  PRMT R69, R5, 0x3340, R4 ;  /* 0x0000334005457816 */ /* 0x000fe40000000004 */
[----:B------:R-:W-:Y:S02]  /*19570*/  LOP3.LUT R2, R19, 0xffff, RZ, 0xc0, !PT ;  /* 0x0000ffff13027812 */ /* 0x000fe400078ec0ff */
[----:B------:R-:W-:Y:S02]  /*19580*/  LOP3.LUT R5, R16, 0xffff, RZ, 0xc0, !PT ;  /* 0x0000ffff10057812 */ /* 0x000fe400078ec0ff */
[----:B------:R-:W-:-:S02]  /*19590*/  PRMT R20, R206, 0x5410, R207 ;  /* 0x00005410ce147816 */ /* 0x000fc400000000cf */
[----:B------:R-:W-:Y:S02]  /*195a0*/  PRMT R21, R200, 0x5410, R201 ;  /* 0x00005410c8157816 */ /* 0x000fe400000000c9 */
[----:B------:R-:W-:Y:S02]  /*195b0*/  PRMT R22, R102, 0x5410, R196 ;  /* 0x0000541066167816 */ /* 0x000fe400000000c4 */
[----:B------:R-:W-:Y:S01]  /*195c0*/  PRMT R23, R191, 0x5410, R192 ;  /* 0x00005410bf177816 */ /* 0x000fe200000000c0 */
[----:B------:R-:W2:Y:S01]  /*195d0*/  LDL R102, [R1+0x788] ;  /* 0x0007880001667983 */ /* 0x000ea20000100800 */
[----:B------:R-:W-:Y:S02]  /*195e0*/  PRMT R16, R204, 0x5410, R205 ;  /* 0x00005410cc107816 */ /* 0x000fe400000000cd */
[----:B------:R-:W-:Y:S02]  /*195f0*/  PRMT R17, R198, 0x5410, R199 ;  /* 0x00005410c6117816 */ /* 0x000fe400000000c7 */
[----:B------:R-:W-:Y:S01]  /*19600*/  PRMT R19, R189, 0x5410, R190 ;  /* 0x00005410bd137816 */ /* 0x000fe200000000be */
[----:B------:R-:W-:Y:S04]  /*19610*/  STS.128 [R142+UR58+0x2000], R20 ;  /* 0x002000148e007988 */ /* 0x000fe80008000c3a */
[----:B------:R0:W-:Y:S02]  /*19620*/  STS.128 [R142+UR58+0x4000], R16 ;  /* 0x004000108e007988 */ /* 0x0001e40008000c3a */
[----:B0-----:R-:W-:-:S02]  /*19630*/  PRMT R19, R62, 0x5410, R127 ;  /* 0x000054103e137816 */ /* 0x001fc4000000007f */
[----:B------:R-:W4:Y:S01]  /*19640*/  LDL R62, [R1+0x784] ;  /* 0x00078400013e7983 */ /* 0x000f220000100800 */
[----:B------:R-:W-:Y:S02]  /*19650*/  PRMT R63, R3, 0x3340, R2 ;  /* 0x00003340033f7816 */ /* 0x000fe40000000002 */
[----:B------:R-:W-:Y:S02]  /*19660*/  LOP3.LUT R3, R15, 0xffff, RZ, 0xc0, !PT ;  /* 0x0000ffff0f037812 */ /* 0x000fe400078ec0ff */
[----:B------:R-:W-:-:S04]  /*19670*/  LOP3.LUT R2, R10, 0xffff, RZ, 0xc0, !PT ;  /* 0x0000ffff0a027812 */ /* 0x000fc800078ec0ff */
[----:B------:R-:W-:Y:S02]  /*19680*/  PRMT R67, R3, 0x3340, R2 ;  /* 0x0000334003437816 */ /* 0x000fe40000000002 */
[----:B------:R-:W-:Y:S02]  /*19690*/  LOP3.LUT R3, R14, 0xffff, RZ, 0xc0, !PT ;  /* 0x0000ffff0e037812 */ /* 0x000fe400078ec0ff */
[----:B------:R-:W-:-:S04]  /*196a0*/  LOP3.LUT R2, R8, 0xffff, RZ, 0xc0, !PT ;  /* 0x0000ffff08027812 */ /* 0x000fc800078ec0ff */
[----:B------:R-:W-:Y:S02]  /*196b0*/  PRMT R2, R3, 0x3340, R2 ;  /* 0x0000334003027816 */ /* 0x000fe40000000002 */
[----:B------:R-:W3:Y:S01]  /*196c0*/  LDL R3, [R1+0x780] ;  /* 0x0007800001037983 */ /* 0x000ee20000100800 */
[----:B------:R-:W-:Y:S02]  /*196d0*/  LOP3.LUT R4, R9, 0xffff, RZ, 0xc0, !PT ;  /* 0x0000ffff09047812 */ /* 0x000fe400078ec0ff */
[----:B------:R-:W-:Y:S02]  /*196e0*/  PRMT R12, R202, 0x5410, R203 ;  /* 0x00005410ca0c7816 */ /* 0x000fe400000000cb */
[----:B------:R-:W-:Y:S02]  /*196f0*/  PRMT R13, R197, 0x5410, R13 ;  /* 0x00005410c50d7816 */ /* 0x000fe4000000000d */
[----:B------:R-:W-:Y:S02]  /*19700*/  PRMT R14, R193, 0x5410, R194 ;  /* 0x00005410c10e7816 */ /* 0x000fe400000000c2 */
[----:B------:R-:W-:-:S02]  /*19710*/  PRMT R15, R187, 0x5410, R188 ;  /* 0x00005410bb0f7816 */ /* 0x000fc400000000bc */
[----:B------:R-:W-:Y:S02]  /*19720*/  PRMT R8, R185, 0x5410, R186 ;  /* 0x00005410b9087816 */ /* 0x000fe400000000ba */
[----:B------:R-:W-:Y:S02]  /*19730*/  PRMT R9, R150, 0x5410, R151 ;  /* 0x0000541096097816 */ /* 0x000fe40000000097 */
[----:B------:R-:W-:Y:S02]  /*19740*/  PRMT R10, R146, 0x5410, R147 ;  /* 0x00005410920a7816 */ /* 0x000fe40000000093 */
[----:B------:R-:W-:Y:S02]  /*19750*/  PRMT R11, R144, 0x5410, R11 ;  /* 0x00005410900b7816 */ /* 0x000fe4000000000b */
[----:B------:R-:W-:Y:S02]  /*19760*/  PRMT R65, R5, 0x3340, R4 ;  /* 0x0000334005417816 */ /* 0x000fe40000000004 */
[----:B------:R-:W-:-:S02]  /*19770*/  PRMT R4, R183, 0x5410, R184 ;  /* 0x00005410b7047816 */ /* 0x000fc400000000b8 */
[----:B------:R-:W-:Y:S02]  /*19780*/  PRMT R5, R148, 0x5410, R149 ;  /* 0x0000541094057816 */ /* 0x000fe40000000095 */
[----:B------:R-:W-:Y:S02]  /*19790*/  PRMT R6, R145, 0x5410, R6 ;  /* 0x0000541091067816 */ /* 0x000fe40000000006 */
[----:B------:R-:W-:Y:S01]  /*197a0*/  PRMT R7, R143, 0x5410, R7 ;  /* 0x000054108f077816 */ /* 0x000fe20000000007 */
[----:B------:R0:W-:Y:S01]  /*197b0*/  STS.128 [R142+UR58+0x6000], R12 ;  /* 0x0060000c8e007988 */ /* 0x0001e20008000c3a */
[----:B------:R-:W-:Y:S02]  /*197c0*/  PRMT R20, R140, 0x5410, R141 ;  /* 0x000054108c147816 */ /* 0x000fe4000000008d */
[----:B------:R-:W-:Y:S02]  /*197d0*/  PRMT R21, R136, 0x5410, R137 ;  /* 0x0000541088157816 */ /* 0x000fe40000000089 */
[----:B------:R-:W-:-:S02]  /*197e0*/  PRMT R22, R132, 0x5410, R133 ;  /* 0x0000541084167816 */ /* 0x000fc40000000085 */
[----:B------:R-:W-:Y:S02]  /*197f0*/  PRMT R23, R128, 0x5410, R129 ;  /* 0x0000541080177816 */ /* 0x000fe40000000081 */
[----:B------:R-:W-:Y:S02]  /*19800*/  PRMT R16, R138, 0x5410, R139 ;  /* 0x000054108a107816 */ /* 0x000fe4000000008b */
[----:B------:R-:W-:Y:S02]  /*19810*/  PRMT R17, R134, 0x5410, R135 ;  /* 0x0000541086117816 */ /* 0x000fe40000000087 */
[----:B------:R-:W-:Y:S02]  /*19820*/  PRMT R18, R130, 0x5410, R131 ;  /* 0x0000541082127816 */ /* 0x000fe40000000083 */
[----:B0-----:R-:W-:Y:S02]  /*19830*/  PRMT R12, R125, 0x5410, R126 ;  /* 0x000054107d0c7816 */ /* 0x001fe4000000007e */
[----:B------:R-:W-:-:S02]  /*19840*/  PRMT R13, R119, 0x5410, R120 ;  /* 0x00005410770d7816 */ /* 0x000fc40000000078 */
[----:B------:R-:W-:Y:S02]  /*19850*/  PRMT R14, R113, 0x5410, R114 ;  /* 0x00005410710e7816 */ /* 0x000fe40000000072 */
[----:B------:R-:W-:Y:S01]  /*19860*/  PRMT R15, R107, 0x5410, R108 ;  /* 0x000054106b0f7816 */ /* 0x000fe2000000006c */
[----:B------:R-:W0:Y:S01]  /*19870*/  S2R R183, SR_TID.X ;  /* 0x0000000000b77919 */ /* 0x000e220000002100 */
[----:B------:R-:W1:Y:S01]  /*19880*/  S2R R215, SR_TID.X ;  /* 0x0000000000d77919 */ /* 0x000e620000002100 */
[----:B--2---:R2:W-:Y:S04]  /*19890*/  STS.128 [R102+UR58], R8 ;  /* 0x0000000866007988 */ /* 0x0045e80008000c3a */
[----:B------:R-:W-:Y:S04]  /*198a0*/  STS.128 [R102+UR58+0x2000], R4 ;  /* 0x0020000466007988 */ /* 0x000fe80008000c3a */
[----:B------:R-:W-:Y:S04]  /*198b0*/  STS.128 [R102+UR58+0x4000], R20 ;  /* 0x0040001466007988 */ /* 0x000fe80008000c3a */
[----:B------:R0:W-:Y:S01]  /*198c0*/  STS.128 [R102+UR58+0x6000], R16 ;  /* 0x0060001066007988 */ /* 0x0001e20008000c3a */
[----:B--2---:R-:W-:-:S02]  /*198d0*/  PRMT R8, R123, 0x5410, R124 ;  /* 0x000054107b087816 */ /* 0x004fc4000000007c */
[----:B------:R-:W-:Y:S02]  /*198e0*/  PRMT R9, R117, 0x5410, R118 ;  /* 0x0000541075097816 */ /* 0x000fe40000000076 */
[----:B------:R-:W-:Y:S02]  /*198f0*/  PRMT R10, R111, 0x5410, R112 ;  /* 0x000054106f0a7816 */ /* 0x000fe40000000070 */
[----:B------:R-:W-:Y:S01]  /*19900*/  PRMT R11, R105, 0x5410, R106 ;  /* 0x00005410690b7816 */ /* 0x000fe2000000006a */
[----:B----4-:R2:W-:Y:S01]  /*19910*/  STS.128 [R62+UR58], R12 ;  /* 0x0000000c3e007988 */ /* 0x0105e20008000c3a */
[----:B0-----:R-:W-:-:S03]  /*19920*/  PRMT R16, R92, 0x5410, R93 ;  /* 0x000054105c107816 */ /* 0x001fc6000000005d */
[----:B------:R0:W-:Y:S01]  /*19930*/  STS.128 [R62+UR58+0x2000], R8 ;  /* 0x002000083e007988 */ /* 0x0001e20008000c3a */
[----:B------:R-:W-:Y:S02]  /*19940*/  PRMT R23, R94, 0x5410, R95 ;  /* 0x000054105e177816 */ /* 0x000fe4000000005f */
[----:B------:R-:W-:Y:S02]  /*19950*/  PRMT R22, R96, 0x5410, R97 ;  /* 0x0000541060167816 */ /* 0x000fe40000000061 */
[----:B------:R-:W-:Y:S02]  /*19960*/  PRMT R21, R98, 0x5410, R99 ;  /* 0x0000541062157816 */ /* 0x000fe40000000063 */
[----:B------:R-:W-:Y:S02]  /*19970*/  PRMT R20, R100, 0x5410, R101 ;  /* 0x0000541064147816 */ /* 0x000fe40000000065 */
[----:B--2---:R-:W-:Y:S02]  /*19980*/  PRMT R12, R90, 0x5410, R91 ;  /* 0x000054105a0c7816 */ /* 0x004fe4000000005b */
[----:B0-----:R-:W-:-:S02]  /*19990*/  PRMT R8, R88, 0x5410, R89 ;  /* 0x0000541058087816 */ /* 0x001fc40000000059 */
[----:B------:R-:W2:Y:S04]  /*199a0*/  LDL.LU.64 R88, [R1+0x400] ;  /* 0x0004000001587983 */ /* 0x000ea80000300a00 */
[----:B------:R-:W2:Y:S04]  /*199b0*/  LDL.LU.64 R90, [R1+0x408] ;  /* 0x00040800015a7983 */ /* 0x000ea80000300a00 */
[----:B------:R-:W2:Y:S01]  /*199c0*/  LDL.LU.64 R92, [R1+0x410] ;  /* 0x00041000015c7983 */ /* 0x000ea20000300a00 */
[----:B------:R-:W-:-:S03]  /*199d0*/  PRMT R7, R103, 0x5410, R104 ;  /* 0x0000541067077816 */ /* 0x000fc60000000068 */
        /* <DEDUP_REMOVED lines=31> */
[----:B------:R-:W2:Y:S01]  /*19bd0*/  LDL.LU.64 R150, [R1+0x4f8] ;  /* 0x0004f80001967983 */ /* 0x000ea20000300a00 */
[----:B------:R-:W-:-:S02]  /*19be0*/  PRMT R17, R84, 0x5410, R85 ;  /* 0x0000541054117816 */ /* 0x000fc40000000055 */
[----:B------:R-:W-:Y:S02]  /*19bf0*/  PRMT R18, R76, 0x5410, R77 ;  /* 0x000054104c127816 */ /* 0x000fe4000000004d */
[----:B------:R-:W-:Y:S01]  /*19c00*/  PRMT R19, R68, 0x5410, R69 ;  /* 0x0000541044137816 */ /* 0x000fe20000000045 */
[----:B------:R0:W-:Y:S01]  /*19c10*/  STS.128 [R62+UR58+0x4000], R4 ;  /* 0x004000043e007988 */ /* 0x0001e20008000c3a */
[----:B------:R-:W-:Y:S02]  /*19c20*/  PRMT R13, R82, 0x5410, R83 ;  /* 0x00005410520d7816 */ /* 0x000fe40000000053 */
[----:B------:R-:W-:Y:S02]  /*19c30*/  PRMT R14, R74, 0x5410, R75 ;  /* 0x000054104a0e7816 */ /* 0x000fe4000000004b */
[----:B------:R-:W-:Y:S02]  /*19c40*/  PRMT R15, R66, 0x5410, R67 ;  /* 0x00005410420f7816 */ /* 0x000fe40000000043 */
[----:B------:R-:W-:-:S02]  /*19c50*/  PRMT R9, R80, 0x5410, R81 ;  /* 0x0000541050097816 */ /* 0x000fc40000000051 */
[----:B------:R-:W-:Y:S02]  /*19c60*/  PRMT R10, R72, 0x5410, R73 ;  /* 0x00005410480a7816 */ /* 0x000fe40000000049 */
[----:B------:R-:W-:Y:S01]  /*19c70*/  PRMT R11, R64, 0x5410, R65 ;  /* 0x00005410400b7816 */ /* 0x000fe20000000041 */
[----:B------:R-:W-:Y:S01]  /*19c80*/  STS.128 [R62+UR58+0x6000], R20 ;  /* 0x006000143e007988 */ /* 0x000fe20008000c3a */
[----:B------:R-:W-:Y:S02]  /*19c90*/  LOP3.LUT R183, R183, 0x7f, RZ, 0xc0, !PT ;  /* 0x0000007fb7b77812 */ /* 0x000fe400078ec0ff */
[----:B0-----:R-:W-:Y:S02]  /*19ca0*/  PRMT R4, R86, 0x5410, R87 ;  /* 0x0000541056047816 */ /* 0x001fe40000000057 */
[----:B------:R-:W-:Y:S02]  /*19cb0*/  PRMT R5, R78, 0x5410, R79 ;  /* 0x000054104e057816 */ /* 0x000fe4000000004f */
[----:B------:R-:W-:-:S02]  /*19cc0*/  PRMT R6, R70, 0x5410, R71 ;  /* 0x0000541046067816 */ /* 0x000fc40000000047 */
[----:B------:R-:W-:Y:S01]  /*19cd0*/  PRMT R7, R63, 0x5410, R2 ;  /* 0x000054103f077816 */ /* 0x000fe20000000002 */
[----:B---3--:R-:W-:Y:S04]  /*19ce0*/  STS.128 [R3+UR58], R16 ;  /* 0x0000001003007988 */ /* 0x008fe80008000c3a */
[----:B------:R-:W-:Y:S04]  /*19cf0*/  STS.128 [R3+UR58+0x2000], R12 ;  /* 0x0020000c03007988 */ /* 0x000fe80008000c3a */
[----:B------:R-:W-:Y:S04]  /*19d00*/  STS.128 [R3+UR58+0x4000], R8 ;  /* 0x0040000803007988 */ /* 0x000fe80008000c3a */
[----:B------:R-:W-:Y:S04]  /*19d10*/  STS.128 [R3+UR58+0x6000], R4 ;  /* 0x0060000403007988 */ /* 0x000fe80008000c3a */
[----:B------:R-:W-:Y:S04]  /*19d20*/  STS.U8 [R183+UR58+0x8000], R61 ;  /* 0x0080003db7007988 */ /* 0x000fe8000800003a */
[----:B------:R-:W-:Y:S04]  /*19d30*/  STS.U8 [R183+UR58+0x8200], R60 ;  /* 0x0082003cb7007988 */ /* 0x000fe8000800003a */
[----:B------:R-:W-:Y:S04]  /*19d40*/  STS.U8 [R183+UR58+0x8400], R59 ;  /* 0x0084003bb7007988 */ /* 0x000fe8000800003a */
[----:B------:R-:W-:Y:S04]  /*19d50*/  STS.U8 [R183+UR58+0x8600], R58 ;  /* 0x0086003ab7007988 */ /* 0x000fe8000800003a */
[----:B------:R-:W-:Y:S04]  /*19d60*/  STS.U8 [R183+UR58+0x8800], R57 ;  /* 0x00880039b7007988 */ /* 0x000fe8000800003a */
[----:B------:R-:W-:Y:S01]  /*19d70*/  STS.U8 [R183+UR58+0x8a00], R56 ;  /* 0x008a0038b7007988 */ /* 0x000fe2000800003a */
[----:B-1----:R-:W-:-:S03]  /*19d80*/  LOP3.LUT R215, R215, 0x7f, RZ, 0xc0, !PT ;  /* 0x0000007fd7d77812 */ /* 0x002fc600078ec0ff */
[----:B------:R-:W-:Y:S04]  /*19d90*/  STS.U8 [R183+UR58+0x8c00], R55 ;  /* 0x008c0037b7007988 */ /* 0x000fe8000800003a */
[----:B------:R-:W-:Y:S04]  /*19da0*/  STS.U8 [R183+UR58+0x8e00], R54 ;  /* 0x008e0036b7007988 */ /* 0x000fe8000800003a */
[----:B------:R-:W-:Y:S04]  /*19db0*/  STS.U8 [R183+UR58+0x9000], R53 ;  /* 0x00900035b7007988 */ /* 0x000fe8000800003a */
[----:B------:R-:W-:Y:S04]  /*19dc0*/  STS.U8 [R183+UR58+0x9200], R52 ;  /* 0x00920034b7007988 */ /* 0x000fe8000800003a */
[----:B------:R-:W-:Y:S04]  /*19dd0*/  STS.U8 [R183+UR58+0x9400], R51 ;  /* 0x00940033b7007988 */ /* 0x000fe8000800003a */
[----:B------:R-:W-:Y:S04]  /*19de0*/  STS.U8 [R183+UR58+0x9600], R50 ;  /* 0x00960032b7007988 */ /* 0x000fe8000800003a */
[----:B------:R0:W-:Y:S04]  /*19df0*/  STS.U8 [R183+UR58+0x9800], R31 ;  /* 0x0098001fb7007988 */ /* 0x0001e8000800003a */
[----:B------:R-:W-:Y:S01]  /*19e00*/  STS.U8 [R183+UR58+0x9a00], R49 ;  /* 0x009a0031b7007988 */ /* 0x000fe2000800003a */
[----:B0-----:R-:W-:-:S03]  /*19e10*/  LOP3.LUT R31, R215, 0x10, RZ, 0x3c, !PT ;  /* 0x00000010d71f7812 */ /* 0x001fc600078e3cff */
[----:B------:R-:W-:Y:S04]  /*19e20*/  STS.U8 [R183+UR58+0x9c00], R48 ;  /* 0x009c0030b7007988 */ /* 0x000fe8000800003a */
        /* <DEDUP_REMOVED lines=8> */
[----:B------:R-:W-:Y:S01]  /*19eb0*/  STS.U8 [R31+UR58+0x8e80], R39 ;  /* 0x008e80271f007988 */ /* 0x000fe2000800003a */
[----:B------:R-:W-:-:S03]  /*19ec0*/  LOP3.LUT R3, R183, 0x20, RZ, 0x3c, !PT ;  /* 0x00000020b7037812 */ /* 0x000fc600078e3cff */
        /* <DEDUP_REMOVED lines=13> */
[----:B------:R0:W-:Y:S04]  /*19fa0*/  STS.U8 [R3+UR58+0x8b00], R24 ;  /* 0x008b001803007988 */ /* 0x0001e8000800003a */
[----:B0-----:R-:W3:Y:S04]  /*19fb0*/  LDL.LU.64 R24, [R1+0x300] ;  /* 0x0003000001187983 */ /* 0x001ee80000300a00 */
[----:B------:R-:W3:Y:S04]  /*19fc0*/  LDL.LU.64 R26, [R1+0x308] ;  /* 0x00030800011a7983 */ /* 0x000ee80000300a00 */
        /* <DEDUP_REMOVED lines=26> */
[----:B------:R-:W-:Y:S04]  /*1a170*/  STS.U8 [R3+UR58+0x8d00], R252 ;  /* 0x008d00fc03007988 */ /* 0x000fe8000800003a */
[----:B------:R-:W3:Y:S04]  /*1a180*/  LDL.LU.64 R80, [R1+0x3e0] ;  /* 0x0003e00001507983 */ /* 0x000ee80000300a00 */
[----:B------:R-:W-:Y:S01]  /*1a190*/  STS.U8 [R3+UR58+0x8f00], R251 ;  /* 0x008f00fb03007988 */ /* 0x000fe2000800003a */
[----:B------:R-:W-:-:S03]  /*1a1a0*/  LOP3.LUT R2, R183, 0x30, RZ, 0x3c, !PT ;  /* 0x00000030b7027812 */ /* 0x000fc600078e3cff */
[----:B------:R-:W3:Y:S04]  /*1a1b0*/  LDL.LU.64 R82, [R1+0x3e8] ;  /* 0x0003e80001527983 */ /* 0x000ee80000300a00 */
[----:B------:R-:W-:Y:S04]  /*1a1c0*/  STS.U8 [R3+UR58+0x9100], R250 ;  /* 0x009100fa03007988 */ /* 0x000fe8000800003a */
[----:B------:R-:W3:Y:S04]  /*1a1d0*/  LDL.LU.64 R84, [R1+0x3f0] ;  /* 0x0003f00001547983 */ /* 0x000ee80000300a00 */
[----:B------:R-:W-:Y:S04]  /*1a1e0*/  STS.U8 [R3+UR58+0x9300], R249 ;  /* 0x009300f903007988 */ /* 0x000fe8000800003a */
[----:B------:R-:W3:Y:S04]  /*1a1f0*/  LDL.LU.64 R86, [R1+0x3f8] ;  /* 0x0003f80001567983 */ /* 0x000ee80000300a00 */
        /* <DEDUP_REMOVED lines=22> */
[----:B------:R0:W-:Y:S06]  /*1a360*/  MEMBAR.ALL.CTA ;  /* 0x0000000000007992 */ /* 0x0001ec0000008000 */
[----:B0-----:R-:W0:Y:S01]  /*1a370*/  FENCE.VIEW.ASYNC.S ;  /* 0x00000000000073c6 */ /* 0x001e220000000000 */
[----:B------:R-:W-:Y:S01]  /*1a380*/  UMOV UR13, 0x80000020 ;  /* 0x80000020000d7882 */ /* 0x000fe20000000000 */
[----:B------:R-:W-:Y:S01]  /*1a390*/  UIADD3.64 UR52, UR8, 0xfe, URZ ;  /* 0x000000fe08347897 */ /* 0x000fe2000fffe03f */
[----:B------:R-:W-:Y:S01]  /*1a3a0*/  UMOV UR54, UR14 ;  /* 0x0000000e00367c82 */ /* 0x000fe20008000000 */
[----:B------:R-:W-:Y:S01]  /*1a3b0*/  UMOV UR55, UR15 ;  /* 0x0000000f00377c82 */ /* 0x000fe20008000000 */
[----:B------:R-:W-:Y:S01]  /*1a3c0*/  UIADD3.64 UR48, UR8, 0x100, URZ ;  /* 0x0000010008307897 */ /* 0x000fe2000fffe03f */
[----:B------:R-:W4:Y:S01]  /*1a3d0*/  LDL.LU R214, [R1+0x128c] ;  /* 0x00128c0001d67983 */ /* 0x000f220000300800 */
[----:B------:R-:W-:Y:S01]  /*1a3e0*/  UMOV UR50, UR10 ;  /* 0x0000000a00327c82 */ /* 0x000fe20008000000 */
[----:B------:R-:W-:-:S02]  /*1a3f0*/  UMOV UR51, UR11 ;  /* 0x0000000b00337c82 */ /* 0x000fc40008000000 */
[----:B------:R-:W4:Y:S01]  /*1a400*/  LDL.LU R215, [R1+0x71c] ;  /* 0x00071c0001d77983 */ /* 0x000f220000300800 */
[----:B0-----:R-:W-:Y:S06]  /*1a410*/  BAR.SYNC.DEFER_BLOCKING 0x0 ;  /* 0x0000000000007b1d */ /* 0x001fec0000010000 */
[----:B--2---:R-:W-:-:S06]  /*1a420*/  WARPGROUP.ARRIVE ;  /* 0x00000000000079c5 */ /* 0x004fcc0000000000 */
[----:B------:R-:W-:Y:S03]  /*1a430*/  QGMMA.64x128x32.F32.E5M2.E5M2 R88, gdesc[UR12], R88, gsb0 ;  /* 0x01e000000c5879f3 */ /* 0x000fe60008003858 */
[----:B------:R-:W-:Y:S02]  /*1a440*/  WARPGROUP.DEPBAR.LE gsb0, 0x0 ;  /* 0x00008000000079c5 */ /* 0x000fe40000010000 */
[----:B------:R-:W-:-:S07]  /*1a450*/  WARPGROUP.ARRIVE ;  /* 0x00000000000079c5 */ /* 0x000fce0000000000 */
[----:B------:R-:W-:Y:S03]  /*1a460*/  QGMMA.64x128x32.F32.E5M2.E5M2 R88, gdesc[UR8], R88, gsb0 ;  /* 0x01e00000085879f3 */ /* 0x000fe60008003858 */
[----:B------:R-:W-:Y:S02]  /*1a470*/  WARPGROUP.DEPBAR.LE gsb0, 0x0 ;  /* 0x00008000000079c5 */ /* 0x000fe40000010000 */
[----:B---3--:R-:W-:-:S07]  /*1a480*/  WARPGROUP.ARRIVE ;  /* 0x00000000000079c5 */ /* 0x008fce0000000000 */
[----:B------:R-:W-:Y:S01]  /*1a490*/  QGMMA.64x128x32.F32.E5M2.E5M2 R24, gdesc[UR52], R24, gsb0 ;  /* 0x01e00000341879f3 */ /* 0x000fe20008003818 */
        /* <DEDUP_REMOVED lines=10> */
[----:B------:R-:W-:Y:S01]  /*1a540*/  STL.64 [R1+0x450], R108 ;  /* 0x0004506c01007387 */ /* 0x000fe20000100a00 */
[----:B------:R-:W-:-:S02]  /*1a550*/  WARPGROUP.DEPBAR.LE gsb0, 0x0 ;  /* 0x00008000000079c5 */ /* 0x000fc40000010000 */
[----:B------:R-:W-:-:S06]  /*1a560*/  WARPGROUP.ARRIVE ;  /* 0x00000000000079c5 */ /* 0x000fcc0000000000 */
        /* <DEDUP_REMOVED lines=22> */
[----:B------:R-:W2:Y:S04]  /*1a6d0*/  LDL.LU R208, [R1+0x1288] ;  /* 0x0012880001d07983 */ /* 0x000ea80000300800 */
[----:B------:R-:W3:Y:S01]  /*1a6e0*/  LDL.LU R209, [R1+0x1284] ;  /* 0x0012840001d17983 */ /* 0x000ee20000300800 */
[----:B------:R-:W-:-:S03]  /*1a6f0*/  WARPGROUP.DEPBAR.LE gsb0, 0x0 ;  /* 0x00008000000079c5 */ /* 0x000fc60000010000 */
[----:B------:R0:W-:Y:S04]  /*1a700*/  STL.64 [R1+0x300], R24 ;  /* 0x0003001801007387 */ /* 0x0001e80000100a00 */
        /* <DEDUP_REMOVED lines=31> */
[----:B------:R-:W3:Y:S04]  /*1a900*/  LDL.LU R210, [R1+0x1280] ;  /* 0x0012800001d27983 */ /* 0x000ee80000300800 */
[----:B0-----:R-:W2:Y:S04]  /*1a910*/  LDL.LU.64 R24, [R1+0x200] ;  /* 0x0002000001187983 */ /* 0x001ea80000300a00 */
[----:B-1----:R-:W2:Y:S04]  /*1a920*/  LDL.LU.64 R26, [R1+0x208] ;  /* 0x00020800011a7983 */ /* 0x002ea80000300a00 */
[----:B----4-:R-:W2:Y:S04]  /*1a930*/  LDL.LU.64 R28, [R1+0x210] ;  /* 0x00021000011c7983 */ /* 0x010ea80000300a00 */
        /* <DEDUP_REMOVED lines=29> */
[----:B------:R-:W-:-:S03]  /*1ab10*/  R2UR UR49, R214 ;  /* 0x00000000d63172ca */ /* 0x000fc600000e0000 */
[----:B------:R-:W4:Y:S04]  /*1ab20*/  LDL.LU R211, [R1+0x127c] ;  /* 0x00127c0001d37983 */ /* 0x000f280000300800 */
[----:B------:R-:W4:Y:S04]  /*1ab30*/  LDL.LU R212, [R1+0x1278] ;  /* 0x0012780001d47983 */ /* 0x000f280000300800 */
[----:B------:R-:W4:Y:S04]  /*1ab40*/  LDL.LU R213, [R1+0x1274] ;  /* 0x0012740001d57983 */ /* 0x000f280000300800 */
[----:B------:R-:W4:Y:S04]  /*1ab50*/  LDL.LU R214, [R1+0x1270] ;  /* 0x0012700001d67983 */ /* 0x000f280000300800 */
        /* <DEDUP_REMOVED lines=31> */
[----:B------:R-:W3:Y:S01]  /*1ad50*/  LDL.LU.64 R150, [R1+0x1f8] ;  /* 0x0001f80001967983 */ /* 0x000ee20000300a00 */
[----:B------:R-:W-:Y:S01]  /*1ad60*/  UIADD3.64 UR52, UR8, 0x1fe, URZ ;  /* 0x000001fe08347897 */ /* 0x000fe2000fffe03f */
[----:B------:R-:W-:Y:S01]  /*1ad70*/  UMOV UR54, UR14 ;  /* 0x0000000e00367c82 */ /* 0x000fe20008000000 */
[----:B------:R-:W-:Y:S01]  /*1ad80*/  UMOV UR55, UR15 ;  /* 0x0000000f00377c82 */ /* 0x000fe20008000000 */
[----:B------:R-:W-:Y:S01]  /*1ad90*/  UIADD3.64 UR4, UR8, 0x200, URZ ;  /* 0x0000020008047897 */ /* 0x000fe2000fffe03f */
[----:B------:R-:W-:Y:S01]  /*1ada0*/  UMOV UR6, UR10 ;  /* 0x0000000a00067c82 */ /* 0x000fe20008000000 */
[----:B------:R-:W-:Y:S01]  /*1adb0*/  UMOV UR7, UR11 ;  /* 0x0000000b00077c82 */ /* 0x000fe20008000000 */
[----:B--2---:R-:W-:-:S06]  /*1adc0*/  WARPGROUP.ARRIVE ;  /* 0x00000000000079c5 */ /* 0x004fcc0000000000 */
[----:B------:R-:W-:Y:S03]  /*1add0*/  QGMMA.64x128x32.F32.E5M2.E5M2 R24, gdesc[UR52], R24, gsb0 ;  /* 0x01e00000341879f3 */ /* 0x000fe60008003818 */
[----:B------:R-:W-:Y:S02]  /*1ade0*/  WARPGROUP.DEPBAR.LE gsb0, 0x0 ;  /* 0x00008000000079c5 */ /* 0x000fe40000010000 */
[----:B------:R-:W-:-:S07]  /*1adf0*/  WARPGROUP.ARRIVE ;  /* 0x00000000000079c5 */ /* 0x000fce0000000000 */
[----:B------:R-:W-:Y:S01]  /*1ae00*/  QGMMA.64x128x32.F32.E5M2.E5M2 R24, gdesc[UR4], R24, gsb0 ;  /* 0x01e00000041879f3 */ /* 0x000fe20008003818 */
[----:B------:R-:W-:Y:S01]  /*1ae10*/  UMOV UR18, UR14 ;  /* 0x0000000e00127c82 */ /* 0x000fe20008000000 */
[----:B------:R-:W-:Y:S01]  /*1ae20*/  UMOV UR19, UR15 ;  /* 0x0000000f00137c82 */ /* 0x000fe20008000000 */
[----:B------:R-:W-:Y:S02]  /*1ae30*/  WARPGROUP.DEPBAR.LE gsb0, 0x0 ;  /* 0x00008000000079c5 */ /* 0x000fe40000010000 */
        /* <DEDUP_REMOVED lines=32> */
[----:B0-----:R-:W2:Y:S04]  /*1b040*/  LDL.LU.64 R86, [R1+0x1888] ;  /* 0x0018880001567983 */ /* 0x001ea80000300a00 */
        /* <DEDUP_REMOVED lines=11> */
[----:B---3--:R-:W-:-:S03]  /*1b100*/  WARPGROUP.ARRIVE ;  /* 0x00000000000079c5 */ /* 0x008fc60000000000 */
[----:B------:R-:W3:Y:S03]  /*1b110*/  LDL.LU.64 R62, [R1+0x1828] ;  /* 0x00182800013e7983 */ /* 0x000ee60000300a00 */
[----:B------:R-:W-:Y:S01]  /*1b120*/  QGMMA.64x128x32.F32.E5M2.E5M2 R88, gdesc[UR16], R88, gsb0 ;  /* 0x01e00000105879f3 */ /* 0x000fe20008003858 */
[----:B------:R-:W2:Y:S04]  /*1b130*/  LDL.LU.64 R60, [R1+0x1820] ;  /* 0x00182000013c7983 */ /* 0x000ea80000300a00 */
[----:B------:R-:W3:Y:S04]  /*1b140*/  LDL.LU.64 R58, [R1+0x1818] ;  /* 0x00181800013a7983 */ /* 0x000ee80000300a00 */
        /* <DEDUP_REMOVED lines=16> */
[----:B------:R-:W3:Y:S04]  /*1b250*/  LDL.LU.64 R24, [R1+0x1790] ;  /* 0x0017900001187983 */ /* 0x000ee80000300a00 */
[----:B------:R-:W2:Y:S01]  /*1b260*/  LDL R0, [R1+0x1318] ;  /* 0x0013180001007983 */ /* 0x000ea20000100800 */
[----:B------:R-:W-:Y:S01]  /*1b270*/  UMOV UR22, UR10 ;  /* 0x0000000a00167c82 */ /* 0x000fe20008000000 */
[----:B------:R-:W-:-:S02]  /*1b280*/  UMOV UR23, UR11 ;  /* 0x0000000b00177c82 */ /* 0x000fc40008000000 */
[----:B------:R-:W3:Y:S04]  /*1b290*/  LDL.LU R192, [R1+0x126c] ;  /* 0x00126c0001c07983 */ /* 0x000ee80000300800 */
[----:B------:R-:W3:Y:S01]  /*1b2a0*/  LDL.LU R193, [R1+0x1264] ;  /* 0x0012640001c17983 */ /* 0x000ee20000300800 */
[----:B------:R-:W-:Y:S02]  /*1b2b0*/  WARPGROUP.DEPBAR.LE gsb0, 0x0 ;  /* 0x00008000000079c5 */ /* 0x000fe40000010000 */
[----:B------:R-:W-:-:S06]  /*1b2c0*/  WARPGROUP.ARRIVE ;  /* 0x00000000000079c5 */ /* 0x000fcc0000000000 */
[----:B------:R-:W-:Y:S01]  /*1b2d0*/  QGMMA.64x128x32.F32.E5M2.E5M2 R88, gdesc[UR20], R88, gsb0 ;  /* 0x01e00000145879f3 */ /* 0x000fe20008003858 */
[----:B------:R-:W-:Y:S01]  /*1b2e0*/  VIADD R215, R215, 0x1 ;  /* 0x00000001d7d77836 */ /* 0x000fe20000000000 */
[----:B------:R-:W-:Y:S02]  /*1b2f0*/  R2UR UR48, R208 ;  /* 0x00000000d03072ca */ /* 0x000fe400000e0000 */
[----:B------:R-:W-:Y:S02]  /*1b300*/  R2UR UR53, R209 ;  /* 0x00000000d13572ca */ /* 0x000fe400000e0000 */
[----:B------:R-:W-:Y:S02]  /*1b310*/  R2UR UR52, R210 ;  /* 0x00000000d23472ca */ /* 0x000fe400000e0000 */
[----:B----4-:R-:W-:Y:S02]  /*1b320*/  R2UR UR7, R211 ;  /* 0x00000000d30772ca */ /* 0x010fe400000e0000 */
[----:B------:R-:W-:-:S02]  /*1b330*/  R2UR UR6, R212 ;  /* 0x00000000d40672ca */ /* 0x000fc400000e0000 */
[----:B------:R-:W-:Y:S02]  /*1b340*/  R2UR UR5, R213 ;  /* 0x00000000d50572ca */ /* 0x000fe400000e0000 */
[----:B------:R-:W-:Y:S01]  /*1b350*/  R2UR UR4, R214 ;  /* 0x00000000d60472ca */ /* 0x000fe200000e0000 */
        /* <DEDUP_REMOVED lines=33> */
[----:B0-----:R-:W4:Y:S04]  /*1b570*/  LDL.LU.64 R150, [R1+0x1788] ;  /* 0x0017880001967983 */ /* 0x001f280000300a00 */
[----:B------:R-:W4:Y:S04]  /*1b580*/  LDL.LU.64 R148, [R1+0x1780] ;  /* 0x0017800001947983 */ /* 0x000f280000300a00 */
        /* <DEDUP_REMOVED lines=30> */
[----:B------:R-:W4:Y:S04]  /*1b770*/  LDL.LU R194, [R1+0x125c] ;  /* 0x00125c0001c27983 */ /* 0x000f280000300800 */
[----:B------:R0:W-:Y:S04]  /*1b780*/  STL [R1+0x71c], R215 ;  /* 0x00071cd701007387 */ /* 0x0001e80000100800 */
[----:B------:R-:W4:Y:S04]  /*1b790*/  LDL.LU R195, [R1+0x1254] ;  /* 0x0012540001c37983 */ /* 0x000f280000300800 */
        /* <DEDUP_REMOVED lines=16> */
[----:B------:R-:W4:Y:S01]  /*1b8a0*/  LDL.LU R212, [R1+0x1230] ;  /* 0x0012300001d47983 */ /* 0x000f220000300800 */
[----:B--2---:R-:W-:-:S03]  /*1b8b0*/  ISETP.NE.U32.AND P0, PT, R215, R0, PT ;  /* 0x00000000d700720c */ /* 0x004fc60003f05070 */
[----:B------:R-:W2:Y:S04]  /*1b8c0*/  LDL.LU R213, [R1+0x1204] ;  /* 0x0012040001d57983 */ /* 0x000ea80000300800 */
[----:B------:R-:W2:Y:S04]  /*1b8d0*/  LDL.LU R214, [R1+0x1228] ;  /* 0x0012280001d67983 */ /* 0x000ea80000300800 */
[----:B0-----:R-:W2:Y:S01]  /*1b8e0*/  LDL.LU R215, [R1+0x11fc] ;  /* 0x0011fc0001d77983 */ /* 0x001ea20000300800 */
[----:B------:R-:W-:Y:S02]  /*1b8f0*/  IADD3 R222, P6, R222, UR6, RZ ;  /* 0x00000006dede7c10 */ /* 0x000fe4000ffde0ff */
[----:B------:R-:W-:-:S02]  /*1b900*/  IADD3 R224, P1, R224, UR6, RZ ;  /* 0x00000006e0e07c10 */ /* 0x000fc4000ff3e0ff */
[----:B------:R-:W-:Y:S02]  /*1b910*/  IADD3 R226, P2, R226, UR6, RZ ;  /* 0x00000006e2e27c10 */ /* 0x000fe4000ff5e0ff */
[----:B------:R-:W-:Y:S02]  /*1b920*/  IADD3 R228, P3, R228, UR6, RZ ;  /* 0x00000006e4e47c10 */ /* 0x000fe4000ff7e0ff */
[----:B---3--:R-:W-:Y:S02]  /*1b930*/  IADD3 R192, P4, R192, UR6, RZ ;  /* 0x00000006c0c07c10 */ /* 0x008fe4000ff9e0ff */
[----:B------:R-:W-:Y:S02]  /*1b940*/  IADD3 R193, P5, R193, UR6, RZ ;  /* 0x00000006c1c17c10 */ /* 0x000fe4000ffbe0ff */
[----:B------:R-:W-:Y:S02]  /*1b950*/  IADD3.X R221, R221, UR5, RZ, P6, !PT ;  /* 0x00000005dddd7c10 */ /* 0x000fe4000b7fe4ff */
[----:B------:R-:W-:-:S02]  /*1b960*/  IADD3.X R223, R223, UR5, RZ, P1, !PT ;  /* 0x00000005dfdf7c10 */ /* 0x000fc40008ffe4ff */
[----:B------:R-:W-:Y:S01]  /*1b970*/  IADD3.X R225, R225, UR5, RZ, P2, !PT ;  /* 0x00000005e1e17c10 */ /* 0x000fe200097fe4ff */
[----:B------:R0:W-:Y:S01]  /*1b980*/  STL [R1+0x126c], R192 ;  /* 0x00126cc001007387 */ /* 0x0001e20000100800 */
[----:B------:R-:W-:-:S03]  /*1b990*/  IADD3.X R227, R227, UR5, RZ, P3, !PT ;  /* 0x00000005e3e37c10 */ /* 0x000fc60009ffe4ff */
[----:B------:R1:W-:Y:S01]  /*1b9a0*/  STL [R1+0x1264], R193 ;  /* 0x001264c101007387 */ /* 0x0003e20000100800 */
[----:B----4-:R-:W-:Y:S02]  /*1b9b0*/  IADD3 R194, P6, R194, UR6, RZ ;  /* 0x00000006c2c27c10 */ /* 0x010fe4000ffde0ff */
[----:B------:R-:W-:-:S03]  /*1b9c0*/  IADD3 R195, P1, R195, UR6, RZ ;  /* 0x00000006c3c37c10 */ /* 0x000fc6000ff3e0ff */
[----:B------:R3:W-:Y:S01]  /*1b9d0*/  STL [R1+0x125c], R194 ;  /* 0x00125cc201007387 */ /* 0x0007e20000100800 */
[----:B------:R-:W-:-:S03]  /*1b9e0*/  IADD3 R196, P2, R196, UR6, RZ ;  /* 0x00000006c4c47c10 */ /* 0x000fc6000ff5e0ff */
[----:B------:R4:W-:Y:S01]  /*1b9f0*/  STL [R1+0x1254], R195 ;  /* 0x001254c301007387 */ /* 0x0009e20000100800 */
[----:B------:R-:W-:-:S03]  /*1ba00*/  IADD3 R197, P3, R197, UR6, RZ ;  /* 0x00000006c5c57c10 */ /* 0x000fc6000ff7e0ff */
[----:B------:R4:W-:Y:S01]  /*1ba10*/  STL [R1+0x124c], R196 ;  /* 0x00124cc401007387 */ /* 0x0009e20000100800 */
[----:B------:R-:W-:-:S03]  /*1ba20*/  IADD3.X R198, R198, UR5, RZ, P4, !PT ;  /* 0x00000005c6c67c10 */ /* 0x000fc6000a7fe4ff */
        /* <DEDUP_REMOVED lines=29> */
[----:B--2---:R-:W-:-:S03]  /*1bc00*/  IADD3 R213, P5, R213, UR6, RZ ;  /* 0x00000006d5d57c10 */ /* 0x004fc6000ffbe0ff */
[----:B------:R2:W-:Y:S01]  /*1bc10*/  STL [R1+0x1230], R212 ;  /* 0x001230d401007387 */ /* 0x0005e20000100800 */
[----:B------:R-:W-:-:S03]  /*1bc20*/  IADD3.X R214, R214, UR5, RZ, P6, !PT ;  /* 0x00000005d6d67c10 */ /* 0x000fc6000b7fe4ff */
[----:B------:R-:W2:Y:S01]  /*1bc30*/  LDL.LU R185, [R1+0x1220] ;  /* 0x0012200001b97983 */ /* 0x000ea20000300800 */
[----:B------:R-:W-:-:S03]  /*1bc40*/  IADD3 R215, P6, R215, UR6, RZ ;  /* 0x00000006d7d77c10 */ /* 0x000fc6000ffde0ff */
[----:B------:R2:W-:Y:S04]  /*1bc50*/  STL [R1+0x1204], R213 ;  /* 0x001204d501007387 */ /* 0x0005e80000100800 */
[----:B------:R-:W2:Y:S04]  /*1bc60*/  LDL.LU R186, [R1+0x11f4] ;  /* 0x0011f40001ba7983 */ /* 0x000ea80000300800 */
[----:B------:R2:W-:Y:S04]  /*1bc70*/  STL [R1+0x1228], R214 ;  /* 0x001228d601007387 */ /* 0x0005e80000100800 */
[----:B------:R-:W2:Y:S04]  /*1bc80*/  LDL.LU R187, [R1+0x1218] ;  /* 0x0012180001bb7983 */ /* 0x000ea80000300800 */
[----:B------:R2:W-:Y:S04]  /*1bc90*/  STL [R1+0x11fc], R215 ;  /* 0x0011fcd701007387 */ /* 0x0005e80000100800 */
[----:B------:R-:W2:Y:S04]  /*1bca0*/  LDL.LU R188, [R1+0x11ec] ;  /* 0x0011ec0001bc7983 */ /* 0x000ea80000300800 */
[----:B------:R-:W2:Y:S04]  /*1bcb0*/  LDL.LU R189, [R1+0x1210] ;  /* 0x0012100001bd7983 */ /* 0x000ea80000300800 */
[----:B------:R-:W2:Y:S04]  /*1bcc0*/  LDL.LU R190, [R1+0x11e4] ;  /* 0x0011e40001be7983 */ /* 0x000ea80000300800 */
[----:B------:R-:W2:Y:S04]  /*1bcd0*/  LDL.LU R191, [R1+0x1208] ;  /* 0x0012080001bf7983 */ /* 0x000ea80000300800 */
[----:B0-----:R-:W2:Y:S04]  /*1bce0*/  LDL.LU R192, [R1+0x11dc] ;  /* 0x0011dc0001c07983 */ /* 0x001ea80000300800 */
[----:B-1----:R-:W2:Y:S04]  /*1bcf0*/  LDL.LU R193, [R1+0x1200] ;  /* 0x0012000001c17983 */ /* 0x002ea80000300800 */
[----:B---3--:R-:W3:Y:S04]  /*1bd00*/  LDL.LU R194, [R1+0x11d4] ;  /* 0x0011d40001c27983 */ /* 0x008ee80000300800 */
[----:B----4-:R-:W4:Y:S04]  /*1bd10*/  LDL.LU R195, [R1+0x11f8] ;  /* 0x0011f80001c37983 */ /* 0x010f280000300800 */
        /* <DEDUP_REMOVED lines=16> */
[----:B--2---:R-:W2:Y:S04]  /*1be20*/  LDL.LU R212, [R1+0x118c] ;  /* 0x00118c0001d47983 */ /* 0x004ea80000300800 */
[----:B------:R-:W2:Y:S04]  /*1be30*/  LDL.LU R213, [R1+0x11b0] ;  /* 0x0011b00001d57983 */ /* 0x000ea80000300800 */
[----:B------:R-:W2:Y:S04]  /*1be40*/  LDL.LU R214, [R1+0x1184] ;  /* 0x0011840001d67983 */ /* 0x000ea80000300800 */
[----:B------:R-:W2:Y:S01]  /*1be50*/  LDL.LU R215, [R1+0x11a8] ;  /* 0x0011a80001d77983 */ /* 0x000ea20000300800 */
[----:B------:R-:W-:-:S02]  /*1be60*/  IADD3.X R185, R185, UR5, RZ, P1, !PT ;  /* 0x00000005b9b97c10 */ /* 0x000fc40008ffe4ff */
[----:B------:R-:W-:-:S03]  /*1be70*/  IADD3 R186, P1, R186, UR6, RZ ;  /* 0x00000006baba7c10 */ /* 0x000fc6000ff3e0ff */
[----:B------:R0:W-:Y:S01]  /*1be80*/  STL [R1+0x1220], R185 ;  /* 0x001220b901007387 */ /* 0x0001e20000100800 */
[----:B------:R-:W-:-:S03]  /*1be90*/  IADD3.X R187, R187, UR5, RZ, P2, !PT ;  /* 0x00000005bbbb7c10 */ /* 0x000fc600097fe4ff */
[----:B------:R-:W-:Y:S01]  /*1bea0*/  STL [R1+0x11f4], R186 ;  /* 0x0011f4ba01007387 */ /* 0x000fe20000100800 */
        /* <DEDUP_REMOVED lines=12> */
[----:B---3--:R-:W-:-:S03]  /*1bf70*/  IADD3 R194, P5, R194, UR6, RZ ;  /* 0x00000006c2c27c10 */ /* 0x008fc6000ffbe0ff */
[----:B------:R3:W-:Y:S01]  /*1bf80*/  STL [R1+0x1200], R193 ;  /* 0x001200c101007387 */ /* 0x0007e20000100800 */
[----:B----4-:R-:W-:-:S03]  /*1bf90*/  IADD3.X R195, R195, UR5, RZ, P6, !PT ;  /* 0x00000005c3c37c10 */ /* 0x010fc6000b7fe4ff */
        /* <DEDUP_REMOVED lines=33> */
[----:B--2---:R-:W-:-:S03]  /*1c1b0*/  IADD3 R212, P2, R212, UR6, RZ ;  /* 0x00000006d4d47c10 */ /* 0x004fc6000ff5e0ff */
[----:B------:R2:W-:Y:S01]  /*1c1c0*/  STL [R1+0x11b8], R211 ;  /* 0x0011b8d301007387 */ /* 0x0005e20000100800 */
[----:B------:R-:W-:-:S03]  /*1c1d0*/  IADD3.X R213, R213, UR5, RZ, P3, !PT ;  /* 0x00000005d5d57c10 */ /* 0x000fc60009ffe4ff */
[----:B------:R-:W-:Y:S01]  /*1c1e0*/  STL [R1+0x118c], R212 ;  /* 0x00118cd401007387 */ /* 0x000fe20000100800 */
[----:B------:R-:W-:-:S03]  /*1c1f0*/  IADD3 R214, P3, R214, UR6, RZ ;  /* 0x00000006d6d67c10 */ /* 0x000fc6000ff7e0ff */
[----:B------:R2:W-:Y:S01]  /*1c200*/  STL [R1+0x11b0], R213 ;  /* 0x0011b0d501007387 */ /* 0x0005e20000100800 */
[----:B------:R-:W-:-:S03]  /*1c210*/  IADD3.X R215, R215, UR5, RZ, P4, !PT ;  /* 0x00000005d7d77c10 */ /* 0x000fc6000a7fe4ff */
[----:B------:R-:W-:Y:S04]  /*1c220*/  STL [R1+0x1184], R214 ;  /* 0x001184d601007387 */ /* 0x000fe80000100800 */
[----:B------:R2:W-:Y:S04]  /*1c230*/  STL [R1+0x11a8], R215 ;  /* 0x0011a8d701007387 */ /* 0x0005e80000100800 */
[----:B------:R-:W2:Y:S01]  /*1c240*/  LDL.LU R244, [R1+0x117c] ;  /* 0x00117c0001f47983 */ /* 0x000ea20000300800 */
[----:B------:R-:W-:Y:S02]  /*1c250*/  IMAD.MOV.U32 R2, RZ, RZ, R153 ;  /* 0x000000ffff027224 */ /* 0x000fe400078e0099 */
[----:B------:R-:W-:-:S02]  /*1c260*/  IMAD.MOV.U32 R23, RZ, RZ, R152 ;  /* 0x000000ffff177224 */ /* 0x000fc400078e0098 */
[----:B------:R-:W-:Y:S01]  /*1c270*/  IMAD.MOV.U32 R245, RZ, RZ, R155 ;  /* 0x000000fffff57224 */ /* 0x000fe200078e009b */
[----:B------:R-:W2:Y:S01]  /*1c280*/  LDL.LU.64 R152, [R1] ;  /* 0x0000000001987983 */ /* 0x000ea20000300a00 */
[----:B------:R-:W-:Y:S02]  /*1c290*/  IMAD.MOV.U32 R3, RZ, RZ, R154 ;  /* 0x000000ffff037224 */ /* 0x000fe400078e009a */
[----:B------:R-:W-:Y:S01]  /*1c2a0*/  IMAD.MOV.U32 R247, RZ, RZ, R157 ;  /* 0x000000fffff77224 */ /* 0x000fe200078e009d */
[----:B------:R-:W2:Y:S01]  /*1c2b0*/  LDL.LU.64 R154, [R1+0x8] ;  /* 0x00000800019a7983 */ /* 0x000ea20000300a00 */
[----:B------:R-:W-:Y:S02]  /*1c2c0*/  IMAD.MOV.U32 R246, RZ, RZ, R156 ;  /* 0x000000fffff67224 */ /* 0x000fe400078e009c */
[----:B------:R-:W-:Y:S01]  /*1c2d0*/  IMAD.MOV.U32 R249, RZ, RZ, R159 ;  /* 0x000000fffff97224 */ /* 0x000fe200078e009f */
[----:B------:R-:W2:Y:S01]  /*1c2e0*/  LDL.LU.64 R156, [R1+0x10] ;  /* 0x00001000019c7983 */ /* 0x000ea20000300a00 */
[----:B------:R-:W-:-:S02]  /*1c2f0*/  IMAD.MOV.U32 R248, RZ, RZ, R158 ;  /* 0x000000fffff87224 */ /* 0x000fc400078e009e */
[----:B------:R-:W-:Y:S01]  /*1c300*/  IMAD.MOV.U32 R251, RZ, RZ, R161 ;  /* 0x000000fffffb7224 */ /* 0x000fe200078e00a1 */
[----:B------:R-:W2:Y:S01]  /*1c310*/  LDL.LU.64 R158, [R1+0x18] ;  /* 0x00001800019e7983 */ /* 0x000ea20000300a00 */
        /* <DEDUP_REMOVED lines=30> */
[----:B------:R-:W-:-:S03]  /*1c500*/  IMAD.MOV.U32 R21, RZ, RZ, R180 ;  /* 0x000000ffff157224 */ /* 0x000fc600078e00b4 */
[----:B------:R-:W2:Y:S04]  /*1c510*/  LDL.LU.64 R180, [R1+0x70] ;  /* 0x0000700001b47983 */ /* 0x000ea80000300a00 */
[----:B------:R-:W2:Y:S04]  /*1c520*/  LDL.LU.64 R182, [R1+0x78] ;  /* 0x0000780001b67983 */ /* 0x000ea80000300a00 */
[----:B0-----:R-:W2:Y:S04]  /*1c530*/  LDL.LU.64 R184, [R1+0x80] ;  /* 0x0000800001b87983 */ /* 0x001ea80000300a00 */
[----:B-1----:R-:W2:Y:S04]  /*1c540*/  LDL.LU.64 R186, [R1+0x88] ;  /* 0x0000880001ba7983 */ /* 0x002ea80000300a00 */
[----:B------:R-:W2:Y:S04]  /*1c550*/  LDL.LU.64 R188, [R1+0x90] ;  /* 0x0000900001bc7983 */ /* 0x000ea80000300a00 */
[----:B------:R-:W2:Y:S04]  /*1c560*/  LDL.LU.64 R190, [R1+0x98] ;  /* 0x0000980001be7983 */ /* 0x000ea80000300a00 */
[----:B---3--:R-:W3:Y:S04]  /*1c570*/  LDL.LU.64 R192, [R1+0xa0] ;  /* 0x0000a00001c07983 */ /* 0x008ee80000300a00 */
[----:B----4-:R-:W3:Y:S04]  /*1c580*/  LDL.LU.64 R194, [R1+0xa8] ;  /* 0x0000a80001c27983 */ /* 0x010ee80000300a00 */
[----:B------:R-:W3:Y:S04]  /*1c590*/  LDL.LU.64 R196, [R1+0xb0] ;  /* 0x0000b00001c47983 */ /* 0x000ee80000300a00 */
[----:B------:R-:W3:Y:S04]  /*1c5a0*/  LDL.LU.64 R198, [R1+0xb8] ;  /* 0x0000b80001c67983 */ /* 0x000ee80000300a00 */
[----:B------:R-:W3:Y:S04]  /*1c5b0*/  LDL.LU.64 R200, [R1+0xc0] ;  /* 0x0000c00001c87983 */ /* 0x000ee80000300a00 */
[----:B------:R-:W3:Y:S04]  /*1c5c0*/  LDL.LU.64 R202, [R1+0xc8] ;  /* 0x0000c80001ca7983 */ /* 0x000ee80000300a00 */
[----:B------:R-:W3:Y:S04]  /*1c5d0*/  LDL.LU.64 R204, [R1+0xd0] ;  /* 0x0000d00001cc7983 */ /* 0x000ee80000300a00 */
[----:B------:R-:W3:Y:S04]  /*1c5e0*/  LDL.LU.64 R206, [R1+0xd8] ;  /* 0x0000d80001ce7983 */ /* 0x000ee80000300a00 */
[----:B------:R-:W3:Y:S04]  /*1c5f0*/  LDL.LU.64 R208, [R1+0xe0] ;  /* 0x0000e00001d07983 */ /* 0x000ee80000300a00 */
[----:B--2---:R-:W3:Y:S04]  /*1c600*/  LDL.LU.64 R210, [R1+0xe8] ;  /* 0x0000e80001d27983 */ /* 0x004ee80000300a00 */
[----:B------:R-:W3:Y:S04]  /*1c610*/  LDL.LU.64 R212, [R1+0xf0] ;  /* 0x0000f00001d47983 */ /* 0x000ee80000300a00 */
[----:B------:R-:W3:Y:S01]  /*1c620*/  LDL.LU.64 R214, [R1+0xf8] ;  /* 0x0000f80001d67983 */ /* 0x000ee20000300a00 */
[----:B------:R-:W-:-:S05]  /*1c630*/  IADD3 R244, P4, R244, UR6, RZ ;  /* 0x00000006f4f47c10 */ /* 0x000fca000ff9e0ff */
[----:B------:R0:W-:Y:S04]  /*1c640*/  STL [R1+0x117c], R244 ;  /* 0x00117cf401007387 */ /* 0x0001e80000100800 */
[----:B0-----:R-:W2:Y:S02]  /*1c650*/  LDL.LU R244, [R1+0x11a0] ;  /* 0x0011a00001f47983 */ /* 0x001ea40000300800 */
[----:B--2---:R-:W-:-:S05]  /*1c660*/  IADD3.X R244, R244, UR5, RZ, P5, !PT ;  /* 0x00000005f4f47c10 */ /* 0x004fca000affe4ff */
[----:B------:R0:W-:Y:S04]  /*1c670*/  STL [R1+0x11a0], R244 ;  /* 0x0011a0f401007387 */ /* 0x0001e80000100800 */
[----:B0-----:R-:W2:Y:S02]  /*1c680*/  LDL.LU R244, [R1+0x1174] ;  /* 0x0011740001f47983 */ /* 0x001ea40000300800 */
[----:B--2---:R-:W-:-:S05]  /*1c690*/  IADD3 R244, P5, R244, UR6, RZ ;  /* 0x00000006f4f47c10 */ /* 0x004fca000ffbe0ff */
        /* <DEDUP_REMOVED lines=352> */
[----:B0-----:R-:W2:Y:S01]  /*1dca0*/  LDL.LU R244, [R1+0xf9c] ;  /* 0x000f9c0001f47983 */ /* 0x001ea20000300800 */
[----:B---3--:R-:W-:Y:S01]  /*1dcb0*/  WARPGROUP.ARRIVE ;  /* 0x00000000000079c5 */ /* 0x008fe20000000000 */
[----:B------:R-:W-:Y:S01]  /*1dcc0*/  UMOV UR26, UR14 ;  /* 0x0000000e001a7c82 */ /* 0x000fe20008000000 */
[----:B------:R-:W-:-:S04]  /*1dcd0*/  UMOV UR27, UR15 ;  /* 0x0000000f001b7c82 */ /* 0x000fc80008000000 */
[----:B------:R-:W-:Y:S01]  /*1dce0*/  QGMMA.64x128x32.F32.E5M2.E5M2 R152, gdesc[UR24], R152, gsb0 ;  /* 0x01e00000189879f3 */ /* 0x000fe20008003898 */
[----:B------:R-:W-:Y:S01]  /*1dcf0*/  UMOV UR30, UR10 ;  /* 0x0000000a001e7c82 */ /* 0x000fe20008000000 */
[----:B------:R-:W-:Y:S01]  /*1dd00*/  UMOV UR31, UR11 ;  /* 0x0000000b001f7c82 */ /* 0x000fe20008000000 */
[----:B--2---:R-:W-:-:S05]  /*1dd10*/  IADD3 R244, P4, R244, UR6, RZ ;  /* 0x00000006f4f47c10 */ /* 0x004fca000ff9e0ff */
[----:B------:R0:W-:Y:S04]  /*1dd20*/  STL [R1+0xf9c], R244 ;  /* 0x000f9cf401007387 */ /* 0x0001e80000100800 */
[----:B0-----:R-:W2:Y:S01]  /*1dd30*/  LDL.LU R244, [R1+0xfc0] ;  /* 0x000fc00001f47983 */ /* 0x001ea20000300800 */
[----:B------:R-:W-:Y:S02]  /*1dd40*/  WARPGROUP.DEPBAR.LE gsb0, 0x0 ;  /* 0x00008000000079c5 */ /* 0x000fe40000010000 */
[----:B------:R-:W-:-:S06]  /*1dd50*/  WARPGROUP.ARRIVE ;  /* 0x00000000000079c5 */ /* 0x000fcc0000000000 */
[----:B------:R-:W-:Y:S03]  /*1dd60*/  QGMMA.64x128x32.F32.E5M2.E5M2 R152, gdesc[UR28], R152, gsb0 ;  /* 0x01e000001c9879f3 */ /* 0x000fe60008003898 */
[----:B------:R-:W-:Y:S02]  /*1dd70*/  WARPGROUP.DEPBAR.LE gsb0, 0x0 ;  /* 0x00008000000079c5 */ /* 0x000fe40000010000 */
[----:B--2---:R-:W-:-:S05]  /*1dd80*/  IADD3.X R244, R244, UR5, RZ, P5, !PT ;  /* 0x00000005f4f47c10 */ /* 0x004fca000affe4ff */
[----:B------:R-:W-:Y:S04]  /*1dd90*/  STL [R1+0xfc0], R244 ;  /* 0x000fc0f401007387 */ /* 0x000fe80000100800 */
[----:B------:R-:W-:Y:S04]  /*1dda0*/  STL.64 [R1], R152 ;  /* 0x0000009801007387 */ /* 0x000fe80000100a00 */
        /* <DEDUP_REMOVED lines=32> */
[----:B------:R-:W3:Y:S04]  /*1dfb0*/  LDL.LU.64 R212, [R1+0x1680] ;  /* 0x0016800001d47983 */ /* 0x000ee80000300a00 */
[----:B------:R-:W4:Y:S04]  /*1dfc0*/  LDL.LU.64 R210, [R1+0x1678] ;  /* 0x0016780001d27983 */ /* 0x000f280000300a00 */
[----:B------:R-:W2:Y:S04]  /*1dfd0*/  LDL.LU.64 R208, [R1+0x1670] ;  /* 0x0016700001d07983 */ /* 0x000ea80000300a00 */
[----:B------:R-:W3:Y:S04]  /*1dfe0*/  LDL.LU.64 R206, [R1+0x1668] ;  /* 0x0016680001ce7983 */ /* 0x000ee80000300a00 */
[----:B------:R-:W4:Y:S04]  /*1dff0*/  LDL.LU.64 R204, [R1+0x1660] ;  /* 0x0016600001cc7983 */ /* 0x000f280000300a00 */
        /* <DEDUP_REMOVED lines=26> */
[----:B----4-:R-:W-:-:S02]  /*1e1a0*/  IADD3 R205, P5, R205, UR6, RZ ;  /* 0x00000006cdcd7c10 */ /* 0x010fc4000ffbe0ff */
[----:B---3--:R-:W-:Y:S02]  /*1e1b0*/  IADD3.X R206, R206, UR5, RZ, P6, !PT ;  /* 0x00000005cece7c10 */ /* 0x008fe4000b7fe4ff */
[----:B------:R-:W-:Y:S02]  /*1e1c0*/  IADD3 R207, P6, R207, UR6, RZ ;  /* 0x00000006cfcf7c10 */ /* 0x000fe4000ffde0ff */
[----:B--2---:R-:W-:Y:S01]  /*1e1d0*/  IADD3.X R208, R208, UR5, RZ, P1, !PT ;  /* 0x00000005d0d07c10 */ /* 0x004fe20008ffe4ff */
[----:B------:R0:W-:Y:S01]  /*1e1e0*/  STL [R1+0xf94], R205 ;  /* 0x000f94cd01007387 */ /* 0x0001e20000100800 */
[----:B------:R-:W-:Y:S02]  /*1e1f0*/  IADD3 R209, P1, R209, UR6, RZ ;  /* 0x00000006d1d17c10 */ /* 0x000fe4000ff3e0ff */
[----:B------:R-:W-:Y:S02]  /*1e200*/  IADD3.X R210, R210, UR5, RZ, P2, !PT ;  /* 0x00000005d2d27c10 */ /* 0x000fe400097fe4ff */
[----:B------:R-:W-:Y:S01]  /*1e210*/  IADD3 R211, P2, R211, UR6, RZ ;  /* 0x00000006d3d37c10 */ /* 0x000fe2000ff5e0ff */
[----:B0-----:R-:W2:Y:S04]  /*1e220*/  LDL.LU R205, [R1+0x158c] ;  /* 0x00158c0001cd7983 */ /* 0x001ea80000300800 */
[----:B------:R0:W-:Y:S01]  /*1e230*/  STL [R1+0xfb8], R206 ;  /* 0x000fb8ce01007387 */ /* 0x0001e20000100800 */
[----:B------:R-:W-:-:S02]  /*1e240*/  IADD3.X R212, R212, UR5, RZ, P3, !PT ;  /* 0x00000005d4d47c10 */ /* 0x000fc40009ffe4ff */
[----:B------:R-:W-:Y:S01]  /*1e250*/  IADD3 R213, P3, R213, UR6, RZ ;  /* 0x00000006d5d57c10 */ /* 0x000fe2000ff7e0ff */
[----:B0-----:R-:W2:Y:S04]  /*1e260*/  LDL.LU R206, [R1+0x1588] ;  /* 0x0015880001ce7983 */ /* 0x001ea80000300800 */
[----:B------:R0:W-:Y:S01]  /*1e270*/  STL [R1+0xf8c], R207 ;  /* 0x000f8ccf01007387 */ /* 0x0001e20000100800 */
[----:B------:R-:W-:-:S03]  /*1e280*/  IADD3.X R214, R214, UR5, RZ, P4, !PT ;  /* 0x00000005d6d67c10 */ /* 0x000fc6000a7fe4ff */
[----:B0-----:R-:W2:Y:S04]  /*1e290*/  LDL.LU R207, [R1+0x1584] ;  /* 0x0015840001cf7983 */ /* 0x001ea80000300800 */
[----:B------:R0:W-:Y:S01]  /*1e2a0*/  STL [R1+0xfb0], R208 ;  /* 0x000fb0d001007387 */ /* 0x0001e20000100800 */
[----:B------:R-:W-:-:S03]  /*1e2b0*/  IADD3 R215, P4, R215, UR6, RZ ;  /* 0x00000006d7d77c10 */ /* 0x000fc6000ff9e0ff */
[----:B0-----:R-:W2:Y:S04]  /*1e2c0*/  LDL.LU R208, [R1+0x1580] ;  /* 0x0015800001d07983 */ /* 0x001ea80000300800 */
[----:B------:R0:W-:Y:S04]  /*1e2d0*/  STL [R1+0xf84], R209 ;  /* 0x000f84d101007387 */ /* 0x0001e80000100800 */
        /* <DEDUP_REMOVED lines=13> */
[----:B------:R-:W3:Y:S02]  /*1e3b0*/  LDL.LU R244, [R1+0xf90] ;  /* 0x000f900001f47983 */ /* 0x000ee40000300800 */
[----:B---3--:R-:W-:-:S05]  /*1e3c0*/  IADD3.X R244, R244, UR5, RZ, P5, !PT ;  /* 0x00000005f4f47c10 */ /* 0x008fca000affe4ff */
[----:B------:R0:W-:Y:S04]  /*1e3d0*/  STL [R1+0xf90], R244 ;  /* 0x000f90f401007387 */ /* 0x0001e80000100800 */
[----:B0-----:R-:W3:Y:S02]  /*1e3e0*/  LDL.LU R244, [R1+0xf64] ;  /* 0x000f640001f47983 */ /* 0x001ee40000300800 */
[----:B---3--:R-:W-:-:S05]  /*1e3f0*/  IADD3 R244, P5, R244, UR6, RZ ;  /* 0x00000006f4f47c10 */ /* 0x008fca000ffbe0ff */
[----:B------:R0:W-:Y:S04]  /*1e400*/  STL [R1+0xf64], R244 ;  /* 0x000f64f401007387 */ /* 0x0001e80000100800 */
[----:B0-----:R-:W3:Y:S02]  /*1e410*/  LDL.LU R244, [R1+0xf88] ;  /* 0x000f880001f47983 */ /* 0x001ee40000300800 */
        /* <DEDUP_REMOVED lines=138> */
[----:B---3--:R-:W-:Y:S02]  /*1ecc0*/  IADD3.X R244, R244, UR5, RZ, P5, !PT ;  /* 0x00000005f4f47c10 */ /* 0x008fe4000affe4ff */
[----:B------:R-:W-:-:S03]  /*1ecd0*/  IADD3 R92, P5, R92, UR6, RZ ;  /* 0x000000065c5c7c10 */ /* 0x000fc6000ffbe0ff */
[----:B------:R-:W-:Y:S04]  /*1ece0*/  STL [R1+0xed0], R244 ;  /* 0x000ed0f401007387 */ /* 0x000fe80000100800 */
[----:B------:R0:W-:Y:S04]  /*1ecf0*/  STL [R1+0xea4], R92 ;  /* 0x000ea45c01007387 */ /* 0x0001e80000100800 */
[----:B0-----:R-:W3:Y:S04]  /*1ed00*/  LDL.LU R92, [R1+0x1560] ;  /* 0x00156000015c7983 */ /* 0x001ee80000300800 */
[----:B------:R-:W4:Y:S02]  /*1ed10*/  LDL.LU R244, [R1+0xec8] ;  /* 0x000ec80001f47983 */ /* 0x000f240000300800 */
[----:B----4-:R-:W-:-:S02]  /*1ed20*/  IADD3.X R244, R244, UR5, RZ, P6, !PT ;  /* 0x00000005f4f47c10 */ /* 0x010fc4000b7fe4ff */
[----:B------:R-:W-:-:S03]  /*1ed30*/  IADD3 R90, P6, R90, UR6, RZ ;  /* 0x000000065a5a7c10 */ /* 0x000fc6000ffde0ff */
[----:B------:R-:W-:Y:S04]  /*1ed40*/  STL [R1+0xec8], R244 ;  /* 0x000ec8f401007387 */ /* 0x000fe80000100800 */
[----:B------:R0:W-:Y:S04]  /*1ed50*/  STL [R1+0xe9c], R90 ;  /* 0x000e9c5a01007387 */ /* 0x0001e80000100800 */
[----:B0-----:R-:W4:Y:S04]  /*1ed60*/  LDL.LU R90, [R1+0x155c] ;  /* 0x00155c00015a7983 */ /* 0x001f280000300800 */
[----:B------:R-:W2:Y:S02]  /*1ed70*/  LDL.LU R244, [R1+0xec0] ;  /* 0x000ec00001f47983 */ /* 0x000ea40000300800 */
[----:B--2---:R-:W-:-:S02]  /*1ed80*/  IADD3.X R244, R244, UR5, RZ, P1, !PT ;  /* 0x00000005f4f47c10 */ /* 0x004fc40008ffe4ff */
[----:B------:R-:W-:-:S03]  /*1ed90*/  IADD3 R88, P1, R88, UR6, RZ ;  /* 0x0000000658587c10 */ /* 0x000fc6000ff3e0ff */
[----:B------:R-:W-:Y:S04]  /*1eda0*/  STL [R1+0xec0], R244 ;  /* 0x000ec0f401007387 */ /* 0x000fe80000100800 */
[----:B------:R0:W-:Y:S04]  /*1edb0*/  STL [R1+0xe94], R88 ;  /* 0x000e945801007387 */ /* 0x0001e80000100800 */
[----:B0-----:R-:W2:Y:S01]  /*1edc0*/  LDL.LU R88, [R1+0x1558] ;  /* 0x0015580001587983 */ /* 0x001ea20000300800 */
[----:B----4-:R-:W-:Y:S02]  /*1edd0*/  IADD3.X R90, R90, UR5, RZ, P3, !PT ;  /* 0x000000055a5a7c10 */ /* 0x010fe40009ffe4ff */
[----:B------:R-:W-:-:S02]  /*1ede0*/  IADD3 R91, P3, R91, UR6, RZ ;  /* 0x000000065b5b7c10 */ /* 0x000fc4000ff7e0ff */
[----:B---3--:R-:W-:Y:S02]  /*1edf0*/  IADD3.X R92, R92, UR5, RZ, P4, !PT ;  /* 0x000000055c5c7c10 */ /* 0x008fe4000a7fe4ff */
[----:B------:R-:W-:Y:S02]  /*1ee00*/  IADD3 R93, P4, R93, UR6, RZ ;  /* 0x000000065d5d7c10 */ /* 0x000fe4000ff9e0ff */
[----:B------:R-:W-:Y:S02]  /*1ee10*/  IADD3.X R94, R94, UR5, RZ, P5, !PT ;  /* 0x000000055e5e7c10 */ /* 0x000fe4000affe4ff */
[----:B------:R-:W-:Y:S02]  /*1ee20*/  IADD3 R95, P5, R95, UR6, RZ ;  /* 0x000000065f5f7c10 */ /* 0x000fe4000ffbe0ff */
[----:B------:R-:W-:Y:S02]  /*1ee30*/  IADD3.X R96, R96, UR5, RZ, P6, !PT ;  /* 0x0000000560607c10 */ /* 0x000fe4000b7fe4ff */
[----:B------:R-:W-:-:S02]  /*1ee40*/  IADD3 R97, P6, R97, UR6, RZ ;  /* 0x0000000661617c10 */ /* 0x000fc4000ffde0ff */
[----:B------:R-:W-:Y:S02]  /*1ee50*/  IADD3.X R98, R98, UR5, RZ, P1, !PT ;  /* 0x0000000562627c10 */ /* 0x000fe40008ffe4ff */
        /* <DEDUP_REMOVED lines=43> */
[----:B--2---:R-:W-:Y:S02]  /*1f110*/  IADD3.X R88, R88, UR5, RZ, P2, !PT ;  /* 0x0000000558587c10 */ /* 0x004fe400097fe4ff */
[----:B------:R-:W-:-:S03]  /*1f120*/  IADD3 R89, P2, R89, UR6, RZ ;  /* 0x0000000659597c10 */ /* 0x000fc6000ff5e0ff */
        /* <DEDUP_REMOVED lines=812> */
[----:B------:R0:W-:Y:S02]  /*223f0*/  STL [R1+0xa38], R244 ;  /* 0x000a38f401007387 */ /* 0x0001e40000100800 */
[----:B0-----:R-:W-:Y:S02]  /*22400*/  IMAD.MOV.U32 R244, RZ, RZ, R245 ;  /* 0x000000fffff47224 */ /* 0x001fe400078e00f5 */
[----:B------:R-:W-:Y:S02]  /*22410*/  IMAD.MOV.U32 R245, RZ, RZ, R246 ;  /* 0x000000fffff57224 */ /* 0x000fe400078e00f6 */
[----:B------:R-:W-:Y:S02]  /*22420*/  IMAD.MOV.U32 R246, RZ, RZ, R247 ;  /* 0x000000fffff67224 */ /* 0x000fe400078e00f7 */
[----:B------:R-:W-:Y:S02]  /*22430*/  IMAD.MOV.U32 R247, RZ, RZ, R248 ;  /* 0x000000fffff77224 */ /* 0x000fe400078e00f8 */
[----:B------:R-:W-:-:S02]  /*22440*/  IMAD.MOV.U32 R248, RZ, RZ, R249 ;  /* 0x000000fffff87224 */ /* 0x000fc400078e00f9 */
[----:B------:R-:W-:Y:S02]  /*22450*/  IMAD.MOV.U32 R249, RZ, RZ, R250 ;  /* 0x000000fffff97224 */ /* 0x000fe400078e00fa */
[----:B------:R-:W-:Y:S02]  /*22460*/  IMAD.MOV.U32 R250, RZ, RZ, R251 ;  /* 0x000000fffffa7224 */ /* 0x000fe400078e00fb */
        /* <DEDUP_REMOVED lines=18> */
[----:B------:R-:W-:Y:S01]  /*22590*/  IMAD.MOV.U32 R20, RZ, RZ, R21 ;  /* 0x000000ffff147224 */ /* 0x000fe200078e0015 */
[----:B------:R-:W-:Y:S01]  /*225a0*/  IADD3 R244, P2, R244, UR7, RZ ;  /* 0x00000007f4f47c10 */ /* 0x000fe2000ff5e0ff */
[----:B------:R-:W-:Y:S02]  /*225b0*/  IMAD.MOV.U32 R21, RZ, RZ, R22 ;  /* 0x000000ffff157224 */ /* 0x000fe400078e0016 */
[----:B------:R-:W-:Y:S02]  /*225c0*/  IMAD.MOV.U32 R22, RZ, RZ, R23 ;  /* 0x000000ffff167224 */ /* 0x000fe400078e0017 */
[----:B------:R-:W-:-:S02]  /*225d0*/  IMAD.MOV.U32 R23, RZ, RZ, R2 ;  /* 0x000000ffff177224 */ /* 0x000fc400078e0002 */
[----:B------:R-:W3:Y:S04]  /*225e0*/  LDL.LU R2, [R1+0x898] ;  /* 0x0008980001027983 */ /* 0x000ee80000300800 */
[----:B------:R0:W-:Y:S04]  /*225f0*/  STL [R1+0xa0c], R244 ;  /* 0x000a0cf401007387 */ /* 0x0001e80000100800 */
[----:B0-----:R-:W4:Y:S02]  /*22600*/  LDL.LU R244, [R1+0xa30] ;  /* 0x000a300001f47983 */ /* 0x001f240000300800 */
[----:B----4-:R-:W-:-:S05]  /*22610*/  IADD3.X R244, R244, UR4, RZ, P3, !PT ;  /* 0x00000004f4f47c10 */ /* 0x010fca0009ffe4ff */
[----:B------:R0:W-:Y:S04]  /*22620*/  STL [R1+0xa30], R244 ;  /* 0x000a30f401007387 */ /* 0x0001e80000100800 */
[----:B0-----:R-:W4:Y:S02]  /*22630*/  LDL.LU R244, [R1+0xa04] ;  /* 0x000a040001f47983 */ /* 0x001f240000300800 */
[----:B----4-:R-:W-:-:S05]  /*22640*/  IADD3 R244, P3, R244, UR7, RZ ;  /* 0x00000007f4f47c10 */ /* 0x010fca000ff7e0ff */
        /* <DEDUP_REMOVED lines=152> */
[----:B----4-:R-:W-:Y:S02]  /*22fd0*/  IADD3.X R244, R244, UR4, RZ, P5, !PT ;  /* 0x00000004f4f47c10 */ /* 0x010fe4000affe4ff */
[----:B------:R-:W-:-:S03]  /*22fe0*/  IADD3 R218, P5, R218, UR7, RZ ;  /* 0x00000007dada7c10 */ /* 0x000fc6000ffbe0ff */
[----:B------:R-:W-:Y:S04]  /*22ff0*/  STL [R1+0x960], R244 ;  /* 0x000960f401007387 */ /* 0x000fe80000100800 */
[----:B------:R0:W-:Y:S04]  /*23000*/  STL [R1+0x934], R218 ;  /* 0x000934da01007387 */ /* 0x0001e80000100800 */
[----:B0-----:R-:W4:Y:S04]  /*23010*/  LDL.LU R218, [R1+0x1348] ;  /* 0x0013480001da7983 */ /* 0x001f280000300800 */
[----:B------:R-:W2:Y:S02]  /*23020*/  LDL.LU R244, [R1+0x958] ;  /* 0x0009580001f47983 */ /* 0x000ea40000300800 */
[----:B--2---:R-:W-:-:S05]  /*23030*/  IADD3.X R244, R244, UR4, RZ, P6, !PT ;  /* 0x00000004f4f47c10 */ /* 0x004fca000b7fe4ff */
[----:B------:R0:W-:Y:S04]  /*23040*/  STL [R1+0x958], R244 ;  /* 0x000958f401007387 */ /* 0x0001e80000100800 */
[----:B0-----:R-:W2:Y:S01]  /*23050*/  LDL.LU R244, [R1+0x92c] ;  /* 0x00092c0001f47983 */ /* 0x001ea20000300800 */
[----:B------:R-:W-:Y:S02]  /*23060*/  IADD3.X R217, R217, UR4, RZ, P1, !PT ;  /* 0x00000004d9d97c10 */ /* 0x000fe40008ffe4ff */
[----:B--2---:R-:W-:-:S05]  /*23070*/  IADD3 R244, P6, R244, UR7, RZ ;  /* 0x00000007f4f47c10 */ /* 0x004fca000ffde0ff */
[----:B------:R-:W-:Y:S04]  /*23080*/  STL [R1+0x92c], R244 ;  /* 0x00092cf401007387 */ /* 0x000fe80000100800 */
[----:B------:R0:W-:Y:S04]  /*23090*/  STL [R1+0x950], R217 ;  /* 0x000950d901007387 */ /* 0x0001e80000100800 */
[----:B0-----:R-:W2:Y:S04]  /*230a0*/  LDL.LU R217, [R1+0x1344] ;  /* 0x0013440001d97983 */ /* 0x001ea80000300800 */
[----:B------:R-:W3:Y:S02]  /*230b0*/  LDL.LU R244, [R1+0x924] ;  /* 0x0009240001f47983 */ /* 0x000ee40000300800 */
[----:B---3--:R-:W-:-:S05]  /*230c0*/  IADD3 R244, P1, R244, UR7, RZ ;  /* 0x00000007f4f47c10 */ /* 0x008fca000ff3e0ff */
[----:B------:R0:W-:Y:S04]  /*230d0*/  STL [R1+0x924], R244 ;  /* 0x000924f401007387 */ /* 0x0001e80000100800 */
[----:B0-----:R-:W3:Y:S01]  /*230e0*/  LDL.LU R244, [R1+0x948] ;  /* 0x0009480001f47983 */ /* 0x001ee20000300800 */
[----:B------:R-:W-:Y:S01]  /*230f0*/  WARPGROUP.ARRIVE ;  /* 0x00000000000079c5 */ /* 0x000fe20000000000 */
[----:B---3--:R-:W-:Y:S02]  /*23100*/  IADD3.X R244, R244, UR4, RZ, P2, !PT ;  /* 0x00000004f4f47c10 */ /* 0x008fe400097fe4ff */
[----:B--2---:R-:W-:-:S03]  /*23110*/  IADD3 R217, P2, R217, UR7, RZ ;  /* 0x00000007d9d97c10 */ /* 0x004fc6000ff5e0ff */
[----:B------:R-:W-:Y:S04]  /*23120*/  STL [R1+0x948], R244 ;  /* 0x000948f401007387 */ /* 0x000fe80000100800 */
[----:B------:R0:W-:Y:S04]  /*23130*/  STL [R1+0x91c], R217 ;  /* 0x00091cd901007387 */ /* 0x0001e80000100800 */
[----:B0-----:R-:W2:Y:S04]  /*23140*/  LDL.LU R217, [R1+0x1340] ;  /* 0x0013400001d97983 */ /* 0x001ea80000300800 */
[----:B------:R-:W3:Y:S01]  /*23150*/  LDL.LU R244, [R1+0x940] ;  /* 0x0009400001f47983 */ /* 0x000ee20000300800 */
[----:B------:R-:W-:Y:S01]  /*23160*/  UMOV UR34, UR14 ;  /* 0x0000000e00227c82 */ /* 0x000fe20008000000 */
[----:B------:R-:W-:-:S02]  /*23170*/  UMOV UR35, UR15 ;  /* 0x0000000f00237c82 */ /* 0x000fc40008000000 */
[----:B------:R-:W-:Y:S01]  /*23180*/  QGMMA.64x128x32.F32.E5M2.E5M2 R152, gdesc[UR32], R152, gsb0 ;  /* 0x01e00000209879f3 */ /* 0x000fe20008003898 */
[----:B------:R-:W-:Y:S01]  /*23190*/  UMOV UR38, UR10 ;  /* 0x0000000a00267c82 */ /* 0x000fe20008000000 */
[----:B------:R-:W-:Y:S01]  /*231a0*/  UMOV UR39, UR11 ;  /* 0x0000000b00277c82 */ /* 0x000fe20008000000 */
[----:B------:R-:W-:Y:S01]  /*231b0*/  UMOV UR42, UR14 ;  /* 0x0000000e002a7c82 */ /* 0x000fe20008000000 */
[----:B------:R-:W-:Y:S01]  /*231c0*/  UMOV UR43, UR15 ;  /* 0x0000000f002b7c82 */ /* 0x000fe20008000000 */
[----:B------:R-:W-:Y:S02]  /*231d0*/  WARPGROUP.DEPBAR.LE gsb0, 0x0 ;  /* 0x00008000000079c5 */ /* 0x000fe40000010000 */
[----:B------:R-:W-:-:S06]  /*231e0*/  WARPGROUP.ARRIVE ;  /* 0x00000000000079c5 */ /* 0x000fcc0000000000 */
[----:B------:R-:W-:Y:S01]  /*231f0*/  QGMMA.64x128x32.F32.E5M2.E5M2 R152, gdesc[UR36], R152, gsb0 ;  /* 0x01e00000249879f3 */ /* 0x000fe20008003898 */
[----:B---3--:R-:W-:Y:S02]  /*23200*/  IADD3.X R244, R244, UR4, RZ, P3, !PT ;  /* 0x00000004f4f47c10 */ /* 0x008fe40009ffe4ff */
[----:B------:R-:W-:Y:S02]  /*23210*/  IADD3 R220, P3, R220, UR7, RZ ;  /* 0x00000007dcdc7c10 */ /* 0x000fe4000ff7e0ff */
[----:B--2---:R-:W-:Y:S01]  /*23220*/  IADD3.X R217, R217, UR4, RZ, P4, !PT ;  /* 0x00000004d9d97c10 */ /* 0x004fe2000a7fe4ff */
[----:B------:R-:W-:Y:S04]  /*23230*/  STL [R1+0x940], R244 ;  /* 0x000940f401007387 */ /* 0x000fe80000100800 */
[----:B------:R0:W-:Y:S04]  /*23240*/  STL [R1+0x914], R220 ;  /* 0x000914dc01007387 */ /* 0x0001e80000100800 */
[----:B0-----:R-:W2:Y:S04]  /*23250*/  LDL.LU R220, [R1+0x133c] ;  /* 0x00133c0001dc7983 */ /* 0x001ea80000300800 */
[----:B------:R0:W-:Y:S04]  /*23260*/  STL [R1+0x938], R217 ;  /* 0x000938d901007387 */ /* 0x0001e80000100800 */
[----:B0-----:R-:W3:Y:S04]  /*23270*/  LDL.LU R217, [R1+0x1338] ;  /* 0x0013380001d97983 */ /* 0x001ee80000300800 */
[----:B------:R-:W4:Y:S01]  /*23280*/  LDL.LU R244, [R1+0x90c] ;  /* 0x00090c0001f47983 */ /* 0x000f220000300800 */
[----:B------:R-:W-:-:S02]  /*23290*/  WARPGROUP.DEPBAR.LE gsb0, 0x0 ;  /* 0x00008000000079c5 */ /* 0x000fc40000010000 */
[----:B------:R-:W-:-:S06]  /*232a0*/  WARPGROUP.ARRIVE ;  /* 0x00000000000079c5 */ /* 0x000fcc0000000000 */
[----:B------:R-:W-:Y:S01]  /*232b0*/  QGMMA.64x128x32.F32.E5M2.E5M2 R88, gdesc[UR40], R88, gsb0 ;  /* 0x01e00000285879f3 */ /* 0x000fe20008003858 */
[----:B------:R-:W-:Y:S01]  /*232c0*/  IADD3.X R219, R219, UR4, RZ, P5, !PT ;  /* 0x00000004dbdb7c10 */ /* 0x000fe2000affe4ff */
[----:B------:R-:W-:Y:S01]  /*232d0*/  UMOV UR46, UR10 ;  /* 0x0000000a002e7c82 */ /* 0x000fe20008000000 */
[----:B------:R-:W-:Y:S01]  /*232e0*/  UMOV UR47, UR11 ;  /* 0x0000000b002f7c82 */ /* 0x000fe20008000000 */
[----:B------:R-:W-:Y:S01]  /*232f0*/  UMOV UR50, UR14 ;  /* 0x0000000e00327c82 */ /* 0x000fe20008000000 */
[----:B------:R-:W-:Y:S01]  /*23300*/  UMOV UR51, UR15 ;  /* 0x0000000f00337c82 */ /* 0x000fe20008000000 */
[----:B------:R-:W-:Y:S02]  /*23310*/  WARPGROUP.DEPBAR.LE gsb0, 0x0 ;  /* 0x00008000000079c5 */ /* 0x000fe40000010000 */
[----:B------:R-:W-:-:S06]  /*23320*/  WARPGROUP.ARRIVE ;  /* 0x00000000000079c5 */ /* 0x000fcc0000000000 */
[----:B------:R-:W-:Y:S01]  /*23330*/  QGMMA.64x128x32.F32.E5M2.E5M2 R88, gdesc[UR44], R88, gsb0 ;  /* 0x01e000002c5879f3 */ /* 0x000fe20008003858 */
[----:B----4-:R-:W-:-:S05]  /*23340*/  IADD3 R244, P4, R244, UR7, RZ ;  /* 0x00000007f4f47c10 */ /* 0x010fca000ff9e0ff */
[----:B------:R-:W-:Y:S04]  /*23350*/  STL [R1+0x90c], R244 ;  /* 0x00090cf401007387 */ /* 0x000fe80000100800 */
[----:B------:R0:W-:Y:S04]  /*23360*/  STL [R1+0x930], R219 ;  /* 0x000930db01007387 */ /* 0x0001e80000100800 */
[----:B0-----:R-:W4:Y:S01]  /*23370*/  LDL.LU R219, [R1+0x1334] ;  /* 0x0013340001db7983 */ /* 0x001f220000300800 */
[----:B------:R-:W-:Y:S02]  /*23380*/  WARPGROUP.DEPBAR.LE gsb0, 0x0 ;  /* 0x00008000000079c5 */ /* 0x000fe40000010000 */
[----:B------:R-:W-:-:S06]  /*23390*/  WARPGROUP.ARRIVE ;  /* 0x00000000000079c5 */ /* 0x000fcc0000000000 */
[----:B------:R-:W-:Y:S01]  /*233a0*/  QGMMA.64x128x32.F32.E5M2.E5M2 R24, gdesc[UR48], R24, gsb0 ;  /* 0x01e00000301879f3 */ /* 0x000fe20008003818 */
[----:B------:R-:W-:Y:S01]  /*233b0*/  UMOV UR54, UR10 ;  /* 0x0000000a00367c82 */ /* 0x000fe20008000000 */
[----:B------:R-:W-:Y:S01]  /*233c0*/  UMOV UR55, UR11 ;  /* 0x0000000b00377c82 */ /* 0x000fe20008000000 */
[----:B--2---:R-:W-:Y:S02]  /*233d0*/  IADD3 R220, P5, R220, UR7, RZ ;  /* 0x00000007dcdc7c10 */ /* 0x004fe4000ffbe0ff */
[----:B---3--:R-:W-:Y:S02]  /*233e0*/  IADD3.X R217, R217, UR4, RZ, P1, !PT ;  /* 0x00000004d9d97c10 */ /* 0x008fe40008ffe4ff */
[----:B------:R-:W-:Y:S01]  /*233f0*/  IADD3 R216, P1, R216, UR7, RZ ;  /* 0x00000007d8d87c10 */ /* 0x000fe2000ff3e0ff */
[----:B------:R0:W-:Y:S01]  /*23400*/  STL [R1+0x904], R220 ;  /* 0x000904dc01007387 */ /* 0x0001e20000100800 */
[----:B------:R-:W-:Y:S02]  /*23410*/  IADD3.X R245, R245, UR4, RZ, P2, !PT ;  /* 0x00000004f5f57c10 */ /* 0x000fe400097fe4ff */
[----:B------:R-:W-:-:S02]  /*23420*/  IADD3 R246, P2, R246, UR7, RZ ;  /* 0x00000007f6f67c10 */ /* 0x000fc4000ff5e0ff */
[----:B------:R-:W-:Y:S01]  /*23430*/  IADD3.X R247, R247, UR4, RZ, P3, !PT ;  /* 0x00000004f7f77c10 */ /* 0x000fe20009ffe4ff */
[----:B0-----:R0:W5:Y:S01]  /*23440*/  LDL.LU R220, [R1+0x1330] ;  /* 0x0013300001dc7983 */ /* 0x0011620000300800 */
        /* <DEDUP_REMOVED lines=18> */
[----:B------:R-:W-:Y:S02]  /*23570*/  IADD3.X R21, R21, UR4, RZ, P3, !PT ;  /* 0x0000000415157c10 */ /* 0x000fe40009ffe4ff */
[----:B------:R-:W-:Y:S02]  /*23580*/  IADD3.X R22, R22, UR4, RZ, P4, !PT ;  /* 0x0000000416167c10 */ /* 0x000fe4000a7fe4ff */
[----:B------:R-:W-:Y:S02]  /*23590*/  IADD3.X R3, R3, UR4, RZ, P1, !PT ;  /* 0x0000000403037c10 */ /* 0x000fe40008ffe4ff */
[----:B------:R-:W-:Y:S01]  /*235a0*/  IADD3.X R23, R23, UR4, RZ, P5, !PT ;  /* 0x0000000417177c10 */ /* 0x000fe2000affe4ff */
[----:B------:R-:W-:Y:S02]  /*235b0*/  WARPGROUP.DEPBAR.LE gsb0, 0x0 ;  /* 0x00008000000079c5 */ /* 0x000fe40000010000 */
[----:B------:R-:W-:-:S06]  /*235c0*/  WARPGROUP.ARRIVE ;  /* 0x00000000000079c5 */ /* 0x000fcc0000000000 */
[----:B------:R-:W-:Y:S01]  /*235d0*/  QGMMA.64x128x32.F32.E5M2.E5M2 R24, gdesc[UR52], R24, gsb0 ;  /* 0x01e00000341879f3 */ /* 0x000fe20008003818 */
[----:B----4-:R-:W-:Y:S02]  /*235e0*/  IADD3.X R219, R219, UR4, RZ, P6, !PT ;  /* 0x00000004dbdb7c10 */ /* 0x010fe4000b7fe4ff */
[----:B------:R-:W-:-:S03]  /*235f0*/  IADD3 R218, P6, R218, UR7, RZ ;  /* 0x00000007dada7c10 */ /* 0x000fc6000ffde0ff */
[----:B------:R1:W-:Y:S04]  /*23600*/  STL [R1+0x928], R219 ;  /* 0x000928db01007387 */ /* 0x0003e80000100800 */
[----:B-1----:R0:W5:Y:S04]  /*23610*/  LDL.LU R219, [R1+0x132c] ;  /* 0x00132c0001db7983 */ /* 0x0021680000300800 */
[----:B------:R1:W-:Y:S01]  /*23620*/  STL [R1+0x8fc], R218 ;  /* 0x0008fcda01007387 */ /* 0x0003e20000100800 */
[----:B------:R-:W-:-:S03]  /*23630*/  IADD3.X R4, R4, UR4, RZ, P6, !PT ;  /* 0x0000000404047c10 */ /* 0x000fc6000b7fe4ff */
[----:B-1----:R0:W5:Y:S04]  /*23640*/  LDL.LU R218, [R1+0x1328] ;  /* 0x0013280001da7983 */ /* 0x0021680000300800 */
[----:B------:R1:W-:Y:S01]  /*23650*/  STL [R1+0x920], R217 ;  /* 0x000920d901007387 */ /* 0x0003e20000100800 */
[----:B------:R-:W-:-:S03]  /*23660*/  IADD3 R5, P6, R5, UR7, RZ ;  /* 0x0000000705057c10 */ /* 0x000fc6000ffde0ff */
[----:B-1----:R0:W5:Y:S04]  /*23670*/  LDL.LU R217, [R1+0x1324] ;  /* 0x0013240001d97983 */ /* 0x0021680000300800 */
[----:B------:R1:W-:Y:S04]  /*23680*/  STL [R1+0x8f4], R216 ;  /* 0x0008f4d801007387 */ /* 0x0003e80000100800 */
[----:B-1----:R0:W5:Y:S04]  /*23690*/  LDL.LU R216, [R1+0x1320] ;  /* 0x0013200001d87983 */ /* 0x0021680000300800 */
[----:B------:R0:W-:Y:S04]  /*236a0*/  STL [R1+0x918], R245 ;  /* 0x000918f501007387 */ /* 0x0001e80000100800 */
        /* <DEDUP_REMOVED lines=14> */
[----:B------:R0:W-:Y:S01]  /*23790*/  STL [R1+0x8b4], R11 ;  /* 0x0008b40b01007387 */ /* 0x0001e20000100800 */
[----:B------:R-:W-:-:S03]  /*237a0*/  IADD3.X R16, R16, UR4, RZ, P6, !PT ;  /* 0x0000000410107c10 */ /* 0x000fc6000b7fe4ff */
[----:B------:R0:W-:Y:S01]  /*237b0*/  STL [R1+0x8d8], R12 ;  /* 0x0008d80c01007387 */ /* 0x0001e20000100800 */
[----:B------:R-:W-:-:S03]  /*237c0*/  IADD3 R17, P6, R17, UR7, RZ ;  /* 0x0000000711117c10 */ /* 0x000fc6000ffde0ff */
        /* <DEDUP_REMOVED lines=9> */
[----:B------:R0:W-:Y:S04]  /*23860*/  STL [R1+0x8b0], R21 ;  /* 0x0008b01501007387 */ /* 0x0001e80000100800 */
[----:B------:R0:W-:Y:S04]  /*23870*/  STL [R1+0x8a8], R22 ;  /* 0x0008a81601007387 */ /* 0x0001e80000100800 */
[----:B------:R0:W-:Y:S04]  /*23880*/  STL [R1+0x890], R3 ;  /* 0x0008900301007387 */ /* 0x0001e80000100800 */
[----:B------:R0:W-:Y:S04]  /*23890*/  STL [R1+0x8a0], R23 ;  /* 0x0008a01701007387 */ /* 0x0001e80000100800 */
[----:B------:R0:W-:Y:S01]  /*238a0*/  STL [R1+0x898], R2 ;  /* 0x0008980201007387 */ /* 0x0001e20000100800 */
[----:B------:R-:W-:-:S02]  /*238b0*/  WARPGROUP.DEPBAR.LE gsb0, 0x0 ;  /* 0x00008000000079c5 */ /* 0x000fc40000010000 */
[----:B------:R-:W-:Y:S05]  /*238c0*/  @P0 BRA `(.L_x_2) ;  /* 0xfffffe9400fc0947 */ /* 0x000fea000383ffff */
.L_x_1:
[----:B------:R-:W1:Y:S01]  /*238d0*/  LDL.LU R244, [R1+0x400] ;  /* 0x0004000001f47983 */ /* 0x000e620000300800 */
[----:B------:R-:W-:Y:S01]  /*238e0*/  F2FP.SATFINITE.E5M2.F32.PACK_AB_MERGE_C R152, R153, R152, RZ ;  /* 0x000000989998723e */ /* 0x000fe200048060ff */
[----:B------:R-:W-:Y:S01]  /*238f0*/  ULDC.64 UR10, c[0x0][0x228] ;  /* 0x00008a00000a7ab9 */ /* 0x000fe20000000a00 */
[----:B------:R-:W-:Y:S01]  /*23900*/  F2FP.SATFINITE.E5M2.F32.PACK_AB_MERGE_C R162, R163, R162, RZ ;  /* 0x000000a2a3a2723e */ /* 0x000fe200048060ff */
[----:B------:R-:W1:Y:S01]  /*23910*/  LDL.LU R243, [R1+0x404] ;  /* 0x0004040001f37983 */ /* 0x000e620000300800 */
[----:B------:R-:W-:Y:S01]  /*23920*/  F2FP.SATFINITE.E5M2.F32.PACK_AB_MERGE_C R154, R155, R154, RZ ;  /* 0x0000009a9b9a723e */ /* 0x000fe200048060ff */
[----:B------:R-:W-:Y:S01]  /*23930*/  ULDC UR6, c[0x0][0x22c] ;  /* 0x00008b0000067ab9 */ /* 0x000fe20000000800 */
[----:B------:R-:W-:Y:S01]  /*23940*/  F2FP.SATFINITE.E5M2.F32.PACK_AB_MERGE_C R158, R159, R158, RZ ;  /* 0x0000009e9f9e723e */ /* 0x000fe200048060ff */
[----:B------:R-:W2:Y:S01]  /*23950*/  LDL.LU R242, [R1+0x408] ;  /* 0x0004080001f27983 */ /* 0x000ea20000300800 */
[----:B------:R-:W-:Y:S01]  /*23960*/  F2FP.SATFINITE.E5M2.F32.PACK_AB_MERGE_C R160, R161, R160, RZ ;  /* 0x000000a0a1a0723e */ /* 0x000fe200048060ff */
[----:B------:R-:W-:Y:S01]  /*23970*/  ULDC.64 UR4, c[0x0][0x228] ;  /* 0x00008a0000047ab9 */ /* 0x000fe20000000a00 */
[----:B------:R-:W-:Y:S01]  /*23980*/  F2FP.SATFINITE.E5M2.F32.PACK_AB_MERGE_C R169, R169, R168, RZ ;  /* 0x000000a8a9a9723e */ /* 0x000fe200048060ff */
[----:B------:R-:W2:Y:S01]  /*23990*/  LDL.LU R241, [R1+0x40c] ;  /* 0x00040c0001f17983 */ /* 0x000ea20000300800 */
[----:B------:R-:W-:Y:S01]  /*239a0*/  F2FP.SATFINITE.E5M2.F32.PACK_AB_MERGE_C R171, R171, R170, RZ ;  /* 0x000000aaabab723e */ /* 0x000fe200048060ff */
[----:B------:R-:W-:Y:S01]  /*239b0*/  ULDC.64 UR8, c[0x0][0x228] ;  /* 0x00008a0000087ab9 */ /* 0x000fe20000000a00 */
[----:B------:R-:W-:Y:S01]  /*239c0*/  F2FP.SATFINITE.E5M2.F32.PACK_AB_MERGE_C R172, R173, R172, RZ ;  /* 0x000000acadac723e */ /* 0x000fe200048060ff */
[----:B------:R-:W3:Y:S01]  /*239d0*/  LDL.LU R240, [R1+0x410] ;  /* 0x0004100001f07983 */ /* 0x000ee20000300800 */
[----:B------:R-:W-:Y:S01]  /*239e0*/  F2FP.SATFINITE.E5M2.F32.PACK_AB_MERGE_C R178, R179, R178, RZ ;  /* 0x000000b2b3b2723e */ /* 0x000fe200048060ff */
[----:B------:R-:W-:Y:S01]  /*239f0*/  ULDC.64 UR14, c[0x0][0x220] ;  /* 0x00008800000e7ab9 */ /* 0x000fe20000000a00 */
[----:B------:R-:W-:Y:S01]  /*23a00*/  F2FP.SATFINITE.E5M2.F32.PACK_AB_MERGE_C R184, R185, R184, RZ ;  /* 0x000000b8b9b8723e */ /* 0x000fe200048060ff */
[----:B------:R-:W3:Y:S01]  /*23a10*/  LDL.LU R239, [R1+0x414] ;  /* 0x0004140001ef7983 */ /* 0x000ee20000300800 */
[----:B------:R-:W-:Y:S01]  /*23a20*/  F2FP.SATFINITE.E5M2.F32.PACK_AB_MERGE_C R188, R189, R188, RZ ;  /* 0x000000bcbdbc723e */ /* 0x000fe200048060ff */
[----:B------:R-:W-:Y:S01]  /*23a30*/  ULDC.64 UR12, c[0x0][0x220] ;  /* 0x00008800000c7ab9 */ /* 0x000fe20000000a00 */
[----:B------:R-:W-:Y:S01]  /*23a40*/  F2FP.SATFINITE.E5M2.F32.PACK_AB_MERGE_C R186, R187, R186, RZ ;  /* 0x000000babbba723e */ /* 0x000fe200048060ff */
[----:B------:R-:W4:Y:S01]  /*23a50*/  LDL.LU R238, [R1+0x418] ;  /* 0x0004180001ee7983 */ /* 0x000f220000300800 */
[----:B------:R-:W-:Y:S01]  /*23a60*/  F2FP.SATFINITE.E5M2.F32.PACK_AB_MERGE_C R196, R197, R196, RZ ;  /* 0x000000c4c5c4723e */ /* 0x000fe200048060ff */
[----:B------:R-:W-:Y:S01]  /*23a70*/  ULDC UR29, c[0x0][0x248] ;  /* 0x00009200001d7ab9 */ /* 0x000fe20000000800 */
        /* <DEDUP_REMOVED lines=28> */
[----:B------:R-:W-:Y:S01]  /*23c40*/  ULDC UR22, c[0x0][0x248] ;  /* 0x0000920000167ab9 */ /* 0x000fe20000000800 */
[----:B------:R-:W4:Y:S01]  /*23c50*/  LDL.LU R230, [R1+0x438] ;  /* 0x0004380001e67983 */ /* 0x000f220000300800 */
[----:B------:R-:W-:Y:S01]  /*23c60*/  ULDC UR21, c[0x0][0x248] ;  /* 0x0000920000157ab9 */ /* 0x000fe20000000800 */
[----:B------:R-:W-:Y:S01]  /*23c70*/  ULDC UR20, c[0x0][0x248] ;  /* 0x0000920000147ab9 */ /* 0x000fe20000000800 */
[----:B------:R-:W-:Y:S01]  /*23c80*/  ULDC UR19, c[0x0][0x248] ;  /* 0x0000920000137ab9 */ /* 0x000fe20000000800 */
[----:B------:R-:W4:Y:S01]  /*23c90*/  LDL.LU R229, [R1+0x43c] ;  /* 0x00043c0001e57983 */ /* 0x000f220000300800 */
[----:B------:R-:W-:Y:S01]  /*23ca0*/  ULDC UR18, c[0x0][0x248] ;  /* 0x0000920000127ab9 */ /* 0x000fe20000000800 */
[----:B------:R-:W-:Y:S01]  /*23cb0*/  ULDC UR17, c[0x0][0x248] ;  /* 0x0000920000117ab9 */ /* 0x000fe20000000800 */
[----:B------:R-:W-:Y:S01]  /*23cc0*/  ULDC UR16, c[0x0][0x248] ;  /* 0x0000920000107ab9 */ /* 0x000fe20000000800 */
[----:B0-----:R-:W4:Y:S01]  /*23cd0*/  LDL.LU R23, [R1+0x440] ;  /* 0x0004400001177983 */ /* 0x001f220000300800 */
[----:B------:R-:W-:Y:S01]  /*23ce0*/  ULDC UR55, c[0x0][0x248] ;  /* 0x0000920000377ab9 */ /* 0x000fe20000000800 */
        /* <DEDUP_REMOVED lines=30> */
[----:B------:R-:W-:Y:S01]  /*23ed0*/  STL [R1+0x14b4], R25 ;  /* 0x0014b41901007387 */ /* 0x000fe20000100800 */
[----:B------:R-:W-:Y:S01]  /*23ee0*/  ULDC UR33, c[0x0][0x248] ;  /* 0x0000920000217ab9 */ /* 0x000fe20000000800 */
[----:B------:R-:W-:Y:S01]  /*23ef0*/  ULDC UR32, c[0x0][0x248] ;  /* 0x0000920000207ab9 */ /* 0x000fe20000000800 */
[----:B------:R-:W-:Y:S01]  /*23f00*/  ULDC UR31, c[0x0][0x248] ;  /* 0x00009200001f7ab9 */ /* 0x000fe20000000800 */
[----:B------:R-:W-:Y:S01]  /*23f10*/  STL [R1+0x14b0], R26 ;  /* 0x0014b01a01007387 */ /* 0x000fe20000100800 */
[----:B------:R-:W-:-:S03]  /*23f20*/  ULDC UR30, c[0x0][0x248] ;  /* 0x00009200001e7ab9 */ /* 0x000fc60000000800 */
        /* <DEDUP_REMOVED lines=57> */
[----:B-----5:R-:W-:Y:S04]  /*242c0*/  STL [R1+0x13c8], R216 ;  /* 0x0013c8d801007387 */ /* 0x020fe80000100800 */
[----:B------:R-:W-:Y:S04]  /*242d0*/  STL [R1+0x13c4], R85 ;  /* 0x0013c45501007387 */ /* 0x000fe80000100800 */
[----:B------:R-:W-:Y:S04]  /*242e0*/  STL [R1+0x13c0], R84 ;  /* 0x0013c05401007387 */ /* 0x000fe80000100800 */
[----:B------:R-:W-:Y:S04]  /*242f0*/  STL [R1+0x13bc], R87 ;  /* 0x0013bc5701007387 */ /* 0x000fe80000100800 */
[----:B------:R-:W-:Y:S04]  /*24300*/  STL [R1+0x13b8], R86 ;  /* 0x0013b85601007387 */ /* 0x000fe80000100800 */
[----:B------:R-:W-:Y:S04]  /*24310*/  STL [R1+0x13b4], R6 ;  /* 0x0013b40601007387 */ /* 0x000fe80000100800 */
[----:B------:R1:W-:Y:S04]  /*24320*/  STL [R1+0x139c], R0 ;  /* 0x00139c0001007387 */ /* 0x0003e80000100800 */
[----:B------:R-:W-:Y:S04]  /*24330*/  STL [R1+0x1360], R217 ;  /* 0x001360d901007387 */ /* 0x000fe80000100800 */
[----:B------:R-:W-:Y:S01]  /*24340*/  STL [R1+0x135c], R220 ;  /* 0x00135cdc01007387 */ /* 0x000fe20000100800 */
[----:B-1----:R-:W-:-:S03]  /*24350*/  F2FP.SATFINITE.E5M2.F32.PACK_AB_MERGE_C R0, R243, R244, RZ ;  /* 0x000000f4f300723e */ /* 0x002fc600048060ff */
[----:B------:R-:W-:Y:S04]  /*24360*/  STL [R1+0x1358], R219 ;  /* 0x001358db01007387 */ /* 0x000fe80000100800 */
[----:B------:R-:W-:Y:S04]  /*24370*/  STL [R1+0x1354], R7 ;  /* 0x0013540701007387 */ /* 0x000fe80000100800 */
[----:B------:R-:W-:Y:S04]  /*24380*/  STL [R1+0x1350], R218 ;  /* 0x001350da01007387 */ /* 0x000fe80000100800 */
[----:B------:R3:W-:Y:S04]  /*24390*/  STL [R1+0x134c], R3 ;  /* 0x00134c0301007387 */ /* 0x0007e80000100800 */
[----:B------:R2:W-:Y:S04]  /*243a0*/  STL [R1+0x1348], R5 ;  /* 0x0013480501007387 */ /* 0x0005e80000100800 */
[----:B------:R4:W-:Y:S01]  /*243b0*/  STL [R1+0x1344], R19 ;  /* 0x0013441301007387 */ /* 0x0009e20000100800 */
[----:B---3--:R-:W-:-:S03]  /*243c0*/  F2FP.SATFINITE.E5M2.F32.PACK_AB_MERGE_C R3, R239, R240, RZ ;  /* 0x000000f0ef03723e */ /* 0x008fc600048060ff */
[----:B------:R-:W-:Y:S01]  /*243d0*/  STL [R1+0x1340], R18 ;  /* 0x0013401201007387 */ /* 0x000fe20000100800 */
[----:B--2---:R-:W-:-:S03]  /*243e0*/  F2FP.SATFINITE.E5M2.F32.PACK_AB_MERGE_C R5, R241, R242, RZ ;  /* 0x000000f2f105723e */ /* 0x004fc600048060ff */
[----:B------:R-:W-:Y:S01]  /*243f0*/  STL [R1+0x133c], R17 ;  /* 0x00133c1101007387 */ /* 0x000fe20000100800 */
[----:B----4-:R-:W-:-:S03]  /*24400*/  F2FP.SATFINITE.E5M2.F32.PACK_AB_MERGE_C R19, R233, R234, RZ ;  /* 0x000000eae913723e */ /* 0x010fc600048060ff */
        /* <DEDUP_REMOVED lines=8> */
[----:B------:R1:W-:Y:S04]  /*24490*/  STL [R1+0x510], R5 ;  /* 0x0005100501007387 */ /* 0x0003e80000100800 */
[----:B------:R2:W-:Y:S01]  /*244a0*/  STL [R1+0x50c], R3 ;  /* 0x00050c0301007387 */ /* 0x0005e20000100800 */
[----:B0-----:R-:W-:-:S02]  /*244b0*/  F2FP.SATFINITE.E5M2.F32.PACK_AB_MERGE_C R0, R237, R238, RZ ;  /* 0x000000eeed00723e */ /* 0x001fc400048060ff */
[----:B-1----:R-:W-:Y:S02]  /*244c0*/  F2FP.SATFINITE.E5M2.F32.PACK_AB_MERGE_C R5, R235, R236, RZ ;  /* 0x000000eceb05723e */ /* 0x002fe400048060ff */
[----:B--2---:R-:W-:-:S03]  /*244d0*/  F2FP.SATFINITE.E5M2.F32.PACK_AB_MERGE_C R3, R229, R230, RZ ;  /* 0x000000e6e503723e */ /* 0x004fc600048060ff */
[----:B------:R0:W-:Y:S04]  /*244e0*/  STL [R1+0x1364], R5 ;  /* 0x0013640501007387 */ /* 0x0001e80000100800 */
[----:B------:R1:W-:Y:S04]  /*244f0*/  STL [R1+0x508], R0 ;  /* 0x0005080001007387 */ /* 0x0003e80000100800 */
[----:B------:R-:W-:Y:S01]  /*24500*/  STL [R1+0x1368], R19 ;  /* 0x0013681301007387 */ /* 0x000fe20000100800 */
[----:B0-----:R-:W-:Y:S02]  /*24510*/  F2FP.SATFINITE.E5M2.F32.PACK_AB_MERGE_C R5, R231, R232, RZ ;  /* 0x000000e8e705723e */ /* 0x001fe400048060ff */
[----:B-1----:R-:W-:-:S03]  /*24520*/  F2FP.SATFINITE.E5M2.F32.PACK_AB_MERGE_C R0, R22, R23, RZ ;  /* 0x000000171600723e */ /* 0x002fc600048060ff */
[----:B------:R0:W-:Y:S04]  /*24530*/  STL [R1+0x105c], R5 ;  /* 0x00105c0501007387 */ /* 0x0001e80000100800 */
[----:B------:R1:W-:Y:S04]  /*24540*/  STL [R1+0x1054], R3 ;  /* 0x0010540301007387 */ /* 0x0003e80000100800 */
[----:B------:R2:W-:Y:S01]  /*24550*/  STL [R1+0x1094], R0 ;  /* 0x0010940001007387 */ /* 0x0005e20000100800 */
[----:B0-----:R-:W-:Y:S02]  /*24560*/  F2FP.SATFINITE.E5M2.F32.PACK_AB_MERGE_C R5, R20, R21, RZ ;  /* 0x000000151405723e */ /* 0x001fe400048060ff */
[----:B-1----:R-:W-:-:S03]  /*24570*/  F2FP.SATFINITE.E5M2.F32.PACK_AB_MERGE_C R3, R8, R9, RZ ;  /* 0x000000090803723e */ /* 0x002fc600048060ff */
[----:B------:R-:W-:Y:S01]  /*24580*/  STL [R1+0x1090], R5 ;  /* 0x0010900501007387 */ /* 0x000fe20000100800 */
[----:B--2---:R-:W-:-:S03]  /*24590*/  F2FP.SATFINITE.E5M2.F32.PACK_AB_MERGE_C R0, R2, R4, RZ ;  /* 0x000000040200723e */ /* 0x004fc600048060ff */
[----:B------:R-:W2:Y:S04]  /*245a0*/  LDL.LU R41, [R1+0x460] ;  /* 0x0004600001297983 */ /* 0x000ea80000300800 */
[----:B------:R-:W-:Y:S04]  /*245b0*/  STL [R1+0x1080], R3 ;  /* 0x0010800301007387 */ /* 0x000fe80000100800 */
[----:B------:R-:W2:Y:S04]  /*245c0*/  LDL.LU R38, [R1+0x464] ;  /* 0x0004640001267983 */ /* 0x000ea80000300800 */
[----:B------:R0:W-:Y:S04]  /*245d0*/  STL [R1+0x1084], R0 ;  /* 0x0010840001007387 */ /* 0x0001e80000100800 */
[----:B------:R-:W3:Y:S04]  /*245e0*/  LDL.LU R39, [R1+0x468] ;  /* 0x0004680001277983 */ /* 0x000ee80000300800 */
[----:B------:R-:W3:Y:S04]  /*245f0*/  LDL.LU R36, [R1+0x46c] ;  /* 0x00046c0001247983 */ /* 0x000ee80000300800 */
        /* <DEDUP_REMOVED lines=8> */
[----:B------:R-:W0:Y:S04]  /*24680*/  LDL.LU R28, [R1+0x490] ;  /* 0x00049000011c7983 */ /* 0x000e280000300800 */
[----:B------:R-:W0:Y:S04]  /*24690*/  LDL.LU R27, [R1+0x494] ;  /* 0x00049400011b7983 */ /* 0x000e280000300800 */
        /* <DEDUP_REMOVED lines=42> */
[----:B--2---:R-:W-:-:S02]  /*24940*/  F2FP.SATFINITE.E5M2.F32.PACK_AB_MERGE_C R69, R38, R41, RZ ;  /* 0x000000292645723e */ /* 0x004fc400048060ff */
[----:B---3--:R-:W-:Y:S02]  /*24950*/  F2FP.SATFINITE.E5M2.F32.PACK_AB_MERGE_C R83, R36, R39, RZ ;  /* 0x000000272453723e */ /* 0x008fe400048060ff */
[----:B----4-:R-:W-:Y:S02]  /*24960*/  F2FP.SATFINITE.E5M2.F32.PACK_AB_MERGE_C R64, R35, R37, RZ ;  /* 0x000000252340723e */ /* 0x010fe400048060ff */
[----:B------:R-:W-:Y:S02]  /*24970*/  F2FP.SATFINITE.E5M2.F32.PACK_AB_MERGE_C R68, R33, R34, RZ ;  /* 0x000000222144723e */ /* 0x000fe400048060ff */
[----:B------:R-:W-:-:S05]  /*24980*/  F2FP.SATFINITE.E5M2.F32.PACK_AB_MERGE_C R217, R31, R32, RZ ;  /* 0x000000201fd9723e */ /* 0x000fca00048060ff */
[----:B------:R-:W-:Y:S01]  /*24990*/  STL [R1+0x136c], R217 ;  /* 0x00136cd901007387 */ /* 0x000fe20000100800 */
[----:B------:R-:W-:-:S05]  /*249a0*/  F2FP.SATFINITE.E5M2.F32.PACK_AB_MERGE_C R220, R29, R30, RZ ;  /* 0x0000001e1ddc723e */ /* 0x000fca00048060ff */
[----:B------:R-:W-:Y:S01]  /*249b0*/  STL [R1+0x1370], R220 ;  /* 0x001370dc01007387 */ /* 0x000fe20000100800 */
[----:B0-----:R-:W-:-:S05]  /*249c0*/  F2FP.SATFINITE.E5M2.F32.PACK_AB_MERGE_C R0, R27, R28, RZ ;  /* 0x0000001c1b00723e */ /* 0x001fca00048060ff */
[----:B------:R0:W-:Y:S01]  /*249d0*/  STL [R1+0x44c], R0 ;  /* 0x00044c0001007387 */ /* 0x0001e20000100800 */
[----:B------:R-:W-:-:S05]  /*249e0*/  F2FP.SATFINITE.E5M2.F32.PACK_AB_MERGE_C R5, R25, R26, RZ ;  /* 0x0000001a1905723e */ /* 0x000fca00048060ff */
[----:B------:R1:W-:Y:S01]  /*249f0*/  STL [R1+0x448], R5 ;  /* 0x0004480501007387 */ /* 0x0003e20000100800 */
[----:B------:R-:W-:-:S05]  /*24a00*/  F2FP.SATFINITE.E5M2.F32.PACK_AB_MERGE_C R3, R224, R222, RZ ;  /* 0x000000dee003723e */ /* 0x000fca00048060ff */
[----:B------:R2:W-:Y:S01]  /*24a10*/  STL [R1+0x444], R3 ;  /* 0x0004440301007387 */ /* 0x0005e20000100800 */
[----:B0-----:R-:W-:-:S05]  /*24a20*/  F2FP.SATFINITE.E5M2.F32.PACK_AB_MERGE_C R0, R228, R226, RZ ;  /* 0x000000e2e400723e */ /* 0x001fca00048060ff */
[----:B------:R0:W-:Y:S01]  /*24a30*/  STL [R1+0x440], R0 ;  /* 0x0004400001007387 */ /* 0x0001e20000100800 */
[----:B-1----:R-:W-:-:S05]  /*24a40*/  F2FP.SATFINITE.E5M2.F32.PACK_AB_MERGE_C R5, R223, R221, RZ ;  /* 0x000000dddf05723e */ /* 0x002fca00048060ff */
[----:B------:R1:W-:Y:S01]  /*24a50*/  STL [R1+0x43c], R5 ;  /* 0x00043c0501007387 */ /* 0x0003e20000100800 */
[----:B--2---:R-:W-:-:S05]  /*24a60*/  F2FP.SATFINITE.E5M2.F32.PACK_AB_MERGE_C R3, R227, R225, RZ ;  /* 0x000000e1e303723e */ /* 0x004fca00048060ff */
        /* <DEDUP_REMOVED lines=16> */
[----:B------:R-:W-:Y:S01]  /*24b70*/  STL [R1+0x418], R5 ;  /* 0x0004180501007387 */ /* 0x000fe20000100800 */
[----:B--2---:R-:W-:-:S05]  /*24b80*/  F2FP.SATFINITE.E5M2.F32.PACK_AB_MERGE_C R3, R235, R236, RZ ;  /* 0x000000eceb03723e */ /* 0x004fca00048060ff */
[----:B------:R1:W-:Y:S01]  /*24b90*/  STL [R1+0x414], R3 ;  /* 0x0004140301007387 */ /* 0x0003e20000100800 */
[----:B0-----:R-:W-:Y:S02]  /*24ba0*/  F2FP.SATFINITE.E5M2.F32.PACK_AB_MERGE_C R0, R233, R234, RZ ;  /* 0x000000eae900723e */ /* 0x001fe400048060ff */
[----:B------:R-:W-:-:S05]  /*24bb0*/  F2FP.SATFINITE.E5M2.F32.PACK_AB_MERGE_C R219, R231, R232, RZ ;  /* 0x000000e8e7db723e */ /* 0x000fca00048060ff */
[----:B------:R-:W-:Y:S01]  /*24bc0*/  STL [R1+0x1374], R219 ;  /* 0x001374db01007387 */ /* 0x000fe20000100800 */
[----:B------:R-:W-:-:S03]  /*24bd0*/  F2FP.SATFINITE.E5M2.F32.PACK_AB_MERGE_C R7, R229, R230, RZ ;  /* 0x000000e6e507723e */ /* 0x000fc600048060ff */
[----:B------:R0:W-:Y:S04]  /*24be0*/  STL [R1+0x410], R0 ;  /* 0x0004100001007387 */ /* 0x0001e80000100800 */
[----:B------:R-:W-:Y:S01]  /*24bf0*/  STL [R1+0x1378], R7 ;  /* 0x0013780701007387 */ /* 0x000fe20000100800 */
[----:B------:R-:W-:-:S05]  /*24c00*/  F2FP.SATFINITE.E5M2.F32.PACK_AB_MERGE_C R18, R22, R23, RZ ;  /* 0x000000171612723e */ /* 0x000fca00048060ff */
[----:B------:R-:W-:Y:S01]  /*24c10*/  STL [R1+0x137c], R18 ;  /* 0x00137c1201007387 */ /* 0x000fe20000100800 */
[----:B------:R-:W-:-:S05]  /*24c20*/  F2FP.SATFINITE.E5M2.F32.PACK_AB_MERGE_C R14, R20, R21, RZ ;  /* 0x00000015140e723e */ /* 0x000fca00048060ff */
[----:B------:R-:W-:Y:S01]  /*24c30*/  STL [R1+0x1380], R14 ;  /* 0x0013800e01007387 */ /* 0x000fe20000100800 */
[----:B-1----:R-:W-:-:S03]  /*24c40*/  F2FP.SATFINITE.E5M2.F32.PACK_AB_MERGE_C R3, R8, R9, RZ ;  /* 0x000000090803723e */ /* 0x002fc600048060ff */
[----:B------:R-:W2:Y:S04]  /*24c50*/  LDL.LU R32, [R1+0x340] ;  /* 0x0003400001207983 */ /* 0x000ea80000300800 */
[----:B------:R-:W-:Y:S01]  /*24c60*/  STL [R1+0x1044], R3 ;  /* 0x0010440301007387 */ /* 0x000fe20000100800 */
[----:B0-----:R-:W-:-:S03]  /*24c70*/  F2FP.SATFINITE.E5M2.F32.PACK_AB_MERGE_C R0, R2, R4, RZ ;  /* 0x000000040200723e */ /* 0x001fc600048060ff */
        /* <DEDUP_REMOVED lines=48> */
[----:B--2---:R-:W-:-:S05]  /*24f80*/  F2FP.SATFINITE.E5M2.F32.PACK_AB_MERGE_C R0, R31, R32, RZ ;  /* 0x000000201f00723e */ /* 0x004fca00048060ff */
[----:B------:R0:W-:Y:S01]  /*24f90*/  STL [R1+0x108c], R0 ;  /* 0x00108c0001007387 */ /* 0x0001e20000100800 */
[----:B---3--:R-:W-:Y:S02]  /*24fa0*/  F2FP.SATFINITE.E5M2.F32.PACK_AB_MERGE_C R5, R29, R30, RZ ;  /* 0x0000001e1d05723e */ /* 0x008fe400048060ff */
[----:B----4-:R-:W-:-:S03]  /*24fb0*/  F2FP.SATFINITE.E5M2.F32.PACK_AB_MERGE_C R3, R27, R28, RZ ;  /* 0x0000001c1b03723e */ /* 0x010fc600048060ff */
[----:B------:R-:W-:Y:S01]  /*24fc0*/  STL [R1+0x1088], R5 ;  /* 0x0010880501007387 */ /* 0x000fe20000100800 */
[----:B0-----:R-:W-:-:S03]  /*24fd0*/  F2FP.SATFINITE.E5M2.F32.PACK_AB_MERGE_C R0, R25, R26, RZ ;  /* 0x0000001a1900723e */ /* 0x001fc600048060ff */
[----:B------:R-:W-:Y:S04]  /*24fe0*/  STL [R1+0x1068], R3 ;  /* 0x0010680301007387 */ /* 0x000fe80000100800 */
[----:B------:R-:W-:Y:S01]  /*24ff0*/  STL [R1+0x1074], R0 ;  /* 0x0010740001007387 */ /* 0x000fe20000100800 */
[----:B------:R-:W-:-:S05]  /*25000*/  F2FP.SATFINITE.E5M2.F32.PACK_AB_MERGE_C R17, R251, R252, RZ ;  /* 0x000000fcfb11723e */ /* 0x000fca00048060ff */
[----:B------:R0:W-:Y:S01]  /*25010*/  STL [R1+0x1384], R17 ;  /* 0x0013841101007387 */ /* 0x0001e20000100800 */
[----:B------:R-:W-:Y:S02]  /*25020*/  F2FP.SATFINITE.E5M2.F32.PACK_AB_MERGE_C R11, R249, R250, RZ ;  /* 0x000000faf90b723e */ /* 0x000fe400048060ff */
[----:B------:R-:W-:-:S03]  /*25030*/  F2FP.SATFINITE.E5M2.F32.PACK_AB_MERGE_C R220, R247, R248, RZ ;  /* 0x000000f8f7dc723e */ /* 0x000fc600048060ff */
[----:B------:R-:W-:Y:S04]  /*25040*/  STL [R1+0x1388], R11 ;  /* 0x0013880b01007387 */ /* 0x000fe80000100800 */
[----:B------:R-:W-:Y:S01]  /*25050*/  STL [R1+0x138c], R220 ;  /* 0x00138cdc01007387 */ /* 0x000fe20000100800 */
[----:B0-----:R-:W-:Y:S02]  /*25060*/  F2FP.SATFINITE.E5M2.F32.PACK_AB_MERGE_C R17, R243, R244, RZ ;  /* 0x000000f4f311723e */ /* 0x001fe400048060ff */
[----:B------:R-:W-:-:S03]  /*25070*/  F2FP.SATFINITE.E5M2.F32.PACK_AB_MERGE_C R10, R241, R242, RZ ;  /* 0x000000f2f10a723e */ /* 0x000fc600048060ff */
[----:B------:R-:W-:Y:S01]  /*25080*/  STL [R1+0x1390], R17 ;  /* 0x0013901101007387 */ /* 0x000fe20000100800 */
[----:B------:R-:W-:-:S03]  /*25090*/  F2FP.SATFINITE.E5M2.F32.PACK_AB_MERGE_C R3, R239, R240, RZ ;  /* 0x000000f0ef03723e */ /* 0x000fc600048060ff */
[----:B------:R-:W-:Y:S04]  /*250a0*/  STL [R1+0x1394], R10 ;  /* 0x0013940a01007387 */ /* 0x000fe80000100800 */
[----:B------:R0:W-:Y:S01]  /*250b0*/  STL [R1+0x330], R3 ;  /* 0x0003300301007387 */ /* 0x0001e20000100800 */
[----:B------:R-:W-:Y:S02]  /*250c0*/  F2FP.SATFINITE.E5M2.F32.PACK_AB_MERGE_C R0, R235, R236, RZ ;  /* 0x000000eceb00723e */ /* 0x000fe400048060ff */
[----:B------:R-:W-:-:S05]  /*250d0*/  F2FP.SATFINITE.E5M2.F32.PACK_AB_MERGE_C R12, R233, R234, RZ ;  /* 0x000000eae90c723e */ /* 0x000fca00048060ff */
[----:B------:R-:W-:Y:S01]  /*250e0*/  STL [R1+0x1398], R12 ;  /* 0x0013980c01007387 */ /* 0x000fe20000100800 */
[----:B0-----:R-:W-:-:S03]  /*250f0*/  F2FP.SATFINITE.E5M2.F32.PACK_AB_MERGE_C R3, R231, R232, RZ ;  /* 0x000000e8e703723e */ /* 0x001fc600048060ff */
[----:B------:R0:W-:Y:S04]  /*25100*/  STL [R1+0x32c], R0 ;  /* 0x00032c0001007387 */ /* 0x0001e80000100800 */
[----:B------:R-:W-:Y:S01]  /*25110*/  STL [R1+0x324], R3 ;  /* 0x0003240301007387 */ /* 0x000fe20000100800 */
[----:B0-----:R-:W-:Y:S02]  /*25120*/  F2FP.SATFINITE.E5M2.F32.PACK_AB_MERGE_C R0, R22, R23, RZ ;  /* 0x000000171600723e */ /* 0x001fe400048060ff */
[----:B------:R-:W-:-:S05]  /*25130*/  F2FP.SATFINITE.E5M2.F32.PACK_AB_MERGE_C R13, R20, R21, RZ ;  /* 0x00000015140d723e */ /* 0x000fca00048060ff */
[----:B------:R-:W-:Y:S04]  /*25140*/  STL [R1+0x13a0], R13 ;  /* 0x0013a00d01007387 */ /* 0x000fe80000100800 */
[----:B------:R0:W-:Y:S04]  /*25150*/  STL [R1+0x320], R0 ;  /* 0x0003200001007387 */ /* 0x0001e80000100800 */
[----:B------:R-:W2:Y:S01]  /*25160*/  LDL.LU R49, [R1+0x200] ;  /* 0x0002000001317983 */ /* 0x000ea20000300800 */
[----:B0-----:R-:W-:-:S05]  /*25170*/  F2FP.SATFINITE.E5M2.F32.PACK_AB_MERGE_C R0, R8, R9, RZ ;  /* 0x000000090800723e */ /* 0x001fca00048060ff */
[----:B------:R0:W-:Y:S04]  /*25180*/  STL [R1+0x318], R0 ;  /* 0x0003180001007387 */ /* 0x0001e80000100800 */
[----:B------:R-:W2:Y:S04]  /*25190*/  LDL.LU R46, [R1+0x204] ;  /* 0x00020400012e7983 */ /* 0x000ea80000300800 */
        /* <DEDUP_REMOVED lines=17> */
[----:B------:R-:W4:Y:S01]  /*252b0*/  LDL.LU R29, [R1+0x24c] ;  /* 0x00024c00011d7983 */ /* 0x000f220000300800 */
[----:B------:R-:W-:-:S03]  /*252c0*/  F2FP.SATFINITE.E5M2.F32.PACK_AB_MERGE_C R87, R224, R222, RZ ;  /* 0x000000dee057723e */ /* 0x000fc600048060ff */
        /* <DEDUP_REMOVED lines=51> */
[----:B--2---:R-:W-:-:S02]  /*25600*/  F2FP.SATFINITE.E5M2.F32.PACK_AB_MERGE_C R14, R46, R49, RZ ;  /* 0x000000312e0e723e */ /* 0x004fc400048060ff */
[----:B---3--:R-:W-:-:S03]  /*25610*/  F2FP.SATFINITE.E5M2.F32.PACK_AB_MERGE_C R18, R44, R47, RZ ;  /* 0x0000002f2c12723e */ /* 0x008fc600048060ff */
[----:B------:R-:W-:Y:S01]  /*25620*/  STL [R1+0x13a4], R14 ;  /* 0x0013a40e01007387 */ /* 0x000fe20000100800 */
[----:B----4-:R-:W-:-:S03]  /*25630*/  F2FP.SATFINITE.E5M2.F32.PACK_AB_MERGE_C R217, R42, R45, RZ ;  /* 0x0000002d2ad9723e */ /* 0x010fc600048060ff */
[----:B------:R-:W-:Y:S01]  /*25640*/  STL [R1+0x13a8], R18 ;  /* 0x0013a81201007387 */ /* 0x000fe20000100800 */
[----:B------:R-:W-:-:S03]  /*25650*/  F2FP.SATFINITE.E5M2.F32.PACK_AB_MERGE_C R19, R40, R43, RZ ;  /* 0x0000002b2813723e */ /* 0x000fc600048060ff */
[----:B------:R-:W-:Y:S04]  /*25660*/  STL [R1+0x13ac], R217 ;  /* 0x0013acd901007387 */ /* 0x000fe80000100800 */
[----:B------:R-:W-:Y:S01]  /*25670*/  STL [R1+0x13b0], R19 ;  /* 0x0013b01301007387 */ /* 0x000fe20000100800 */
[----:B------:R-:W-:Y:S02]  /*25680*/  F2FP.SATFINITE.E5M2.F32.PACK_AB_MERGE_C R5, R35, R37, RZ ;  /* 0x000000252305723e */ /* 0x000fe400048060ff */
[----:B------:R-:W-:-:S03]  /*25690*/  F2FP.SATFINITE.E5M2.F32.PACK_AB_MERGE_C R3, R33, R34, RZ ;  /* 0x000000222103723e */ /* 0x000fc600048060ff */
[----:B------:R1:W-:Y:S01]  /*256a0*/  STL [R1+0xfac], R5 ;  /* 0x000fac0501007387 */ /* 0x0003e20000100800 */
[----:B0-----:R-:W-:-:S03]  /*256b0*/  F2FP.SATFINITE.E5M2.F32.PACK_AB_MERGE_C R0, R31, R32, RZ ;  /* 0x000000201f00723e */ /* 0x001fc600048060ff */
[----:B------:R0:W-:Y:S04]  /*256c0*/  STL [R1+0xf9c], R3 ;  /* 0x000f9c0301007387 */ /* 0x0001e80000100800 */
[----:B------:R2:W-:Y:S01]  /*256d0*/  STL [R1+0x1058], R0 ;  /* 0x0010580001007387 */ /* 0x0005e20000100800 */
[----:B-1----:R-:W-:Y:S02]  /*256e0*/  F2FP.SATFINITE.E5M2.F32.PACK_AB_MERGE_C R5, R29, R30, RZ ;  /* 0x0000001e1d05723e */ /* 0x002fe400048060ff */
[----:B0-----:R-:W-:-:S03]  /*256f0*/  F2FP.SATFINITE.E5M2.F32.PACK_AB_MERGE_C R3, R27, R28, RZ ;  /* 0x0000001c1b03723e */ /* 0x001fc600048060ff */
[----:B------:R-:W-:Y:S01]  /*25700*/  STL [R1+0x1050], R5 ;  /* 0x0010500501007387 */ /* 0x000fe20000100800 */
[----:B--2---:R-:W-:-:S03]  /*25710*/  F2FP.SATFINITE.E5M2.F32.PACK_AB_MERGE_C R0, R25, R26, RZ ;  /* 0x0000001a1900723e */ /* 0x004fc600048060ff */
[----:B------:R0:W-:Y:S04]  /*25720*/  STL [R1+0xff0], R3 ;  /* 0x000ff00301007387 */ /* 0x0001e80000100800 */
[----:B------:R1:W-:Y:S04]  /*25730*/  STL [R1+0x1004], R0 ;  /* 0x0010040001007387 */ /* 0x0003e80000100800 */
[----:B------:R-:W2:Y:S01]  /*25740*/  LDL.LU R49, [R1+0x100] ;  /* 0x0001000001317983 */ /* 0x000ea20000300800 */
[----:B------:R-:W-:Y:S02]  /*25750*/  F2FP.SATFINITE.E5M2.F32.PACK_AB_MERGE_C R16, R38, R41, RZ ;  /* 0x000000292610723e */ /* 0x000fe400048060ff */
[----:B------:R-:W-:-:S02]  /*25760*/  F2FP.SATFINITE.E5M2.F32.PACK_AB_MERGE_C R15, R36, R39, RZ ;  /* 0x00000027240f723e */ /* 0x000fc400048060ff */
[----:B------:R-:W-:Y:S02]  /*25770*/  F2FP.SATFINITE.E5M2.F32.PACK_AB_MERGE_C R218, R251, R252, RZ ;  /* 0x000000fcfbda723e */ /* 0x000fe400048060ff */
[----:B------:R-:W2:Y:S04]  /*25780*/  LDL.LU R252, [R1+0x104] ;  /* 0x0001040001fc7983 */ /* 0x000ea80000300800 */
[----:B------:R-:W3:Y:S01]  /*25790*/  LDL.LU R46, [R1+0x108] ;  /* 0x00010800012e7983 */ /* 0x000ee20000300800 */
[----:B0-----:R-:W-:-:S03]  /*257a0*/  F2FP.SATFINITE.E5M2.F32.PACK_AB_MERGE_C R3, R249, R250, RZ ;  /* 0x000000faf903723e */ /* 0x001fc600048060ff */
[----:B------:R-:W3:Y:S04]  /*257b0*/  LDL.LU R251, [R1+0x10c] ;  /* 0x00010c0001fb7983 */ /* 0x000ee80000300800 */
[----:B------:R-:W4:Y:S04]  /*257c0*/  LDL.LU R47, [R1+0x110] ;  /* 0x00011000012f7983 */ /* 0x000f280000300800 */
[----:B------:R-:W4:Y:S01]  /*257d0*/  LDL.LU R250, [R1+0x114] ;  /* 0x0001140001fa7983 */ /* 0x000f220000300800 */
[----:B------:R-:W-:-:S03]  /*257e0*/  F2FP.SATFINITE.E5M2.F32.PACK_AB_MERGE_C R219, R247, R248, RZ ;  /* 0x000000f8f7db723e */ /* 0x000fc600048060ff */
[----:B------:R-:W2:Y:S04]  /*257f0*/  LDL.LU R44, [R1+0x118] ;  /* 0x00011800012c7983 */ /* 0x000ea80000300800 */
[----:B------:R-:W2:Y:S04]  /*25800*/  LDL.LU R249, [R1+0x11c] ;  /* 0x00011c0001f97983 */ /* 0x000ea80000300800 */
[----:B------:R-:W3:Y:S04]  /*25810*/  LDL.LU R45, [R1+0x120] ;  /* 0x00012000012d7983 */ /* 0x000ee80000300800 */
[----:B------:R-:W3:Y:S04]  /*25820*/  LDL.LU R248, [R1+0x124] ;  /* 0x0001240001f87983 */ /* 0x000ee80000300800 */
[----:B------:R-:W4:Y:S04]  /*25830*/  LDL.LU R42, [R1+0x128] ;  /* 0x00012800012a7983 */ /* 0x000f280000300800 */
[----:B------:R-:W4:Y:S04]  /*25840*/  LDL.LU R247, [R1+0x12c] ;  /* 0x00012c0001f77983 */ /* 0x000f280000300800 */
[----:B------:R-:W2:Y:S04]  /*25850*/  LDL.LU R43, [R1+0x130] ;  /* 0x00013000012b7983 */ /* 0x000ea80000300800 */
        /* <DEDUP_REMOVED lines=15> */
[----:B------:R-:W4:Y:S01]  /*25950*/  LDL.LU R27, [R1+0x16c] ;  /* 0x00016c00011b7983 */ /* 0x000f220000300800 */
[----:B------:R-:W-:-:S03]  /*25960*/  F2FP.SATFINITE.E5M2.F32.PACK_AB_MERGE_C R66, R228, R226, RZ ;  /* 0x000000e2e442723e */ /* 0x000fc600048060ff */
[----:B------:R-:W4:Y:S01]  /*25970*/  LDL.LU R26, [R1+0x170] ;  /* 0x00017000011a7983 */ /* 0x000f220000300800 */
[----:B------:R-:W-:-:S03]  /*25980*/  F2FP.SATFINITE.E5M2.F32.PACK_AB_MERGE_C R5, R245, R246, RZ ;  /* 0x000000f6f505723e */ /* 0x000fc600048060ff */
[----:B------:R-:W4:Y:S04]  /*25990*/  LDL.LU R25, [R1+0x174] ;  /* 0x0001740001197983 */ /* 0x000f280000300800 */
[----:B------:R-:W4:Y:S01]  /*259a0*/  LDL.LU R222, [R1+0x178] ;  /* 0x0001780001de7983 */ /* 0x000f220000300800 */
[----:B------:R-:W-:-:S03]  /*259b0*/  F2FP.SATFINITE.E5M2.F32.PACK_AB_MERGE_C R17, R243, R244, RZ ;  /* 0x000000f4f311723e */ /* 0x000fc600048060ff */
[----:B------:R-:W4:Y:S01]  /*259c0*/  LDL.LU R224, [R1+0x17c] ;  /* 0x00017c0001e07983 */ /* 0x000f220000300800 */
[----:B------:R-:W-:-:S03]  /*259d0*/  F2FP.SATFINITE.E5M2.F32.PACK_AB_MERGE_C R73, R223, R221, RZ ;  /* 0x000000dddf49723e */ /* 0x000fc600048060ff */
        /* <DEDUP_REMOVED lines=27> */
[----:B------:R-:W4:Y:S01]  /*25b90*/  LDL.LU R232, [R1+0x1cc] ;  /* 0x0001cc0001e87983 */ /* 0x000f220000300800 */
[----:B------:R-:W-:-:S03]  /*25ba0*/  F2FP.SATFINITE.E5M2.F32.PACK_AB_MERGE_C R19, R22, R23, RZ ;  /* 0x000000171613723e */ /* 0x000fc600048060ff */
[----:B------:R-:W4:Y:S04]  /*25bb0*/  LDL.LU R233, [R1+0x1d0] ;  /* 0x0001d00001e97983 */ /* 0x000f280000300800 */
[----:B------:R-:W4:Y:S01]  /*25bc0*/  LDL.LU R230, [R1+0x1d4] ;  /* 0x0001d40001e67983 */ /* 0x000f220000300800 */
[----:B-1----:R-:W-:-:S03]  /*25bd0*/  F2FP.SATFINITE.E5M2.F32.PACK_AB_MERGE_C R0, R20, R21, RZ ;  /* 0x000000151400723e */ /* 0x002fc600048060ff */
        /* <DEDUP_REMOVED lines=14> */
[----:B------:R-:W-:Y:S04]  /*25cc0*/  STL [R1+0xf80], R40 ;  /* 0x000f802801007387 */ /* 0x000fe80000100800 */
[----:B------:R0:W-:Y:S01]  /*25cd0*/  STL [R1+0xf2c], R6 ;  /* 0x000f2c0601007387 */ /* 0x0001e20000100800 */
[----:B----4-:R-:W-:Y:S02]  /*25ce0*/  F2FP.SATFINITE.E5M2.F32.PACK_AB_MERGE_C R36, R36, R39, RZ ;  /* 0x000000272424723e */ /* 0x010fe400048060ff */
[----:B------:R-:W-:-:S03]  /*25cf0*/  F2FP.SATFINITE.E5M2.F32.PACK_AB_MERGE_C R35, R35, R37, RZ ;  /* 0x000000252323723e */ /* 0x000fc600048060ff */
[----:B------:R-:W-:Y:S01]  /*25d00*/  STL [R1+0x1030], R36 ;  /* 0x0010302401007387 */ /* 0x000fe20000100800 */
[----:B0-----:R-:W-:-:S03]  /*25d10*/  F2FP.SATFINITE.E5M2.F32.PACK_AB_MERGE_C R6, R33, R34, RZ ;  /* 0x000000222106723e */ /* 0x001fc600048060ff */
[----:B------:R-:W-:Y:S04]  /*25d20*/  STL [R1+0x102c], R35 ;  /* 0x00102c2301007387 */ /* 0x000fe80000100800 */
[----:B------:R0:W-:Y:S01]  /*25d30*/  STL [R1+0xfc8], R6 ;  /* 0x000fc80601007387 */ /* 0x0001e20000100800 */
[----:B------:R-:W-:-:S05]  /*25d40*/  F2FP.SATFINITE.E5M2.F32.PACK_AB_MERGE_C R31, R31, R32, RZ ;  /* 0x000000201f1f723e */ /* 0x000fca00048060ff */
[----:B------:R-:W-:Y:S01]  /*25d50*/  STL [R1+0xfe0], R31 ;  /* 0x000fe01f01007387 */ /* 0x000fe20000100800 */
[----:B0-----:R-:W-:-:S05]  /*25d60*/  F2FP.SATFINITE.E5M2.F32.PACK_AB_MERGE_C R6, R27, R28, RZ ;  /* 0x0000001c1b06723e */ /* 0x001fca00048060ff */
[----:B------:R0:W-:Y:S01]  /*25d70*/  STL [R1+0xed4], R6 ;  /* 0x000ed40601007387 */ /* 0x0001e20000100800 */
[----:B------:R-:W-:-:S03]  /*25d80*/  F2FP.SATFINITE.E5M2.F32.PACK_AB_MERGE_C R79, R25, R26, RZ ;  /* 0x0000001a194f723e */ /* 0x000fc600048060ff */
[----:B------:R-:W2:Y:S01]  /*25d90*/  LDL.LU R25, [R1] ;  /* 0x0000000001197983 */ /* 0x000ea20000300800 */
[----:B------:R-:W-:-:S03]  /*25da0*/  F2FP.SATFINITE.E5M2.F32.PACK_AB_MERGE_C R78, R224, R222, RZ ;  /* 0x000000dee04e723e */ /* 0x000fc600048060ff */
[----:B------:R-:W2:Y:S04]  /*25db0*/  LDL.LU R222, [R1+0x4] ;  /* 0x0000040001de7983 */ /* 0x000ea80000300800 */
[----:B------:R-:W3:Y:S01]  /*25dc0*/  LDL.LU R26, [R1+0x8] ;  /* 0x00000800011a7983 */ /* 0x000ee20000300800 */
[----:B------:R-:W-:Y:S02]  /*25dd0*/  F2FP.SATFINITE.E5M2.F32.PACK_AB_MERGE_C R246, R246, R226, RZ ;  /* 0x000000e2f6f6723e */ /* 0x000fe400048060ff */
[----:B------:R-:W-:Y:S02]  /*25de0*/  F2FP.SATFINITE.E5M2.F32.PACK_AB_MERGE_C R84, R29, R30, RZ ;  /* 0x0000001e1d54723e */ /* 0x000fe400048060ff */
[----:B------:R-:W-:Y:S02]  /*25df0*/  F2FP.SATFINITE.E5M2.F32.PACK_AB_MERGE_C R244, R244, R228, RZ ;  /* 0x000000e4f4f4723e */ /* 0x000fe400048060ff */
[----:B------:R-:W-:-:S02]  /*25e00*/  F2FP.SATFINITE.E5M2.F32.PACK_AB_MERGE_C R247, R247, R42, RZ ;  /* 0x0000002af7f7723e */ /* 0x000fc400048060ff */
[----:B------:R-:W-:Y:S02]  /*25e10*/  F2FP.SATFINITE.E5M2.F32.PACK_AB_MERGE_C R248, R248, R45, RZ ;  /* 0x0000002df8f8723e */ /* 0x000fe400048060ff */
[----:B------:R-:W-:Y:S02]  /*25e20*/  F2FP.SATFINITE.E5M2.F32.PACK_AB_MERGE_C R249, R249, R44, RZ ;  /* 0x0000002cf9f9723e */ /* 0x000fe400048060ff */
[----:B------:R-:W-:Y:S02]  /*25e30*/  F2FP.SATFINITE.E5M2.F32.PACK_AB_MERGE_C R250, R250, R47, RZ ;  /* 0x0000002ffafa723e */ /* 0x000fe400048060ff */
[----:B------:R-:W-:Y:S02]  /*25e40*/  F2FP.SATFINITE.E5M2.F32.PACK_AB_MERGE_C R251, R251, R46, RZ ;  /* 0x0000002efbfb723e */ /* 0x000fe400048060ff */
[----:B------:R-:W-:Y:S02]  /*25e50*/  F2FP.SATFINITE.E5M2.F32.PACK_AB_MERGE_C R252, R252, R49, RZ ;  /* 0x00000031fcfc723e */ /* 0x000fe400048060ff */
[----:B------:R-:W-:-:S02]  /*25e60*/  F2FP.SATFINITE.E5M2.F32.PACK_AB_MERGE_C R242, R242, R221, RZ ;  /* 0x000000ddf2f2723e */ /* 0x000fc400048060ff */
[----:B------:R-:W-:Y:S02]  /*25e70*/  F2FP.SATFINITE.E5M2.F32.PACK_AB_MERGE_C R80, R225, R223, RZ ;  /* 0x000000dfe150723e */ /* 0x000fe400048060ff */
[----:B------:R-:W-:Y:S02]  /*25e80*/  F2FP.SATFINITE.E5M2.F32.PACK_AB_MERGE_C R240, R240, R227, RZ ;  /* 0x000000e3f0f0723e */ /* 0x000fe400048060ff */
[----:B------:R-:W-:Y:S02]  /*25e90*/  F2FP.SATFINITE.E5M2.F32.PACK_AB_MERGE_C R228, R22, R23, RZ ;  /* 0x0000001716e4723e */ /* 0x000fe400048060ff */
[----:B------:R-:W3:Y:S04]  /*25ea0*/  LDL.LU R23, [R1+0xc] ;  /* 0x00000c0001177983 */ /* 0x000ee80000300800 */
[----:B------:R-:W4:Y:S01]  /*25eb0*/  LDL.LU R27, [R1+0x10] ;  /* 0x00001000011b7983 */ /* 0x000f220000300800 */
[----:B------:R-:W-:-:S03]  /*25ec0*/  F2FP.SATFINITE.E5M2.F32.PACK_AB_MERGE_C R226, R20, R21, RZ ;  /* 0x0000001514e2723e */ /* 0x000fc600048060ff */
[----:B------:R-:W4:Y:S04]  /*25ed0*/  LDL.LU R21, [R1+0x14] ;  /* 0x0000140001157983 */ /* 0x000f280000300800 */
[----:B------:R-:W4:Y:S01]  /*25ee0*/  LDL.LU R28, [R1+0x18] ;  /* 0x00001800011c7983 */ /* 0x000f220000300800 */
[----:B------:R-:W-:-:S03]  /*25ef0*/  F2FP.SATFINITE.E5M2.F32.PACK_AB_MERGE_C R224, R8, R9, RZ ;  /* 0x0000000908e0723e */ /* 0x000fc600048060ff */
[----:B------:R-:W4:Y:S04]  /*25f00*/  LDL.LU R9, [R1+0x1c] ;  /* 0x00001c0001097983 */ /* 0x000f280000300800 */
[----:B------:R-:W4:Y:S01]  /*25f10*/  LDL.LU R29, [R1+0x20] ;  /* 0x00002000011d7983 */ /* 0x000f220000300800 */
[----:B0-----:R-:W-:-:S03]  /*25f20*/  F2FP.SATFINITE.E5M2.F32.PACK_AB_MERGE_C R6, R2, R4, RZ ;  /* 0x000000040206723e */ /* 0x001fc600048060ff */
        /* <DEDUP_REMOVED lines=61> */
[----:B------:R-:W4:Y:S01]  /*26300*/  LDL.LU R245, [R1+0xfc] ;  /* 0x0000fc0001f57983 */ /* 0x000f220000300800 */
[----:B--2---:R-:W-:-:S03]  /*26310*/  F2FP.SATFINITE.E5M2.F32.PACK_AB_MERGE_C R222, R222, R25, RZ ;  /* 0x00000019dede723e */ /* 0x004fc600048060ff */
[----:B------:R-:W2:Y:S01]  /*26320*/  LDL.LU R25, [R1+0x14b4] ;  /* 0x0014b40001197983 */ /* 0x000ea20000300800 */
[----:B------:R-:W-:Y:S02]  /*26330*/  IMAD.MOV.U32 R153, RZ, RZ, R62 ;  /* 0x000000ffff997224 */ /* 0x000fe400078e003e */
[----:B------:R-:W-:Y:S02]  /*26340*/  IMAD.MOV.U32 R155, RZ, RZ, R65 ;  /* 0x000000ffff9b7224 */ /* 0x000fe400078e0041 */
[----:B------:R-:W-:Y:S01]  /*26350*/  IMAD.MOV.U32 R163, RZ, RZ, R153 ;  /* 0x000000ffffa37224 */ /* 0x000fe200078e0099 */
[----:B------:R-:W-:Y:S01]  /*26360*/  F2FP.SATFINITE.E5M2.F32.PACK_AB_MERGE_C R153, R165, R164, RZ ;  /* 0x000000a4a599723e */ /* 0x000fe200048060ff */
[----:B------:R-:W-:Y:S02]  /*26370*/  IMAD.MOV.U32 R159, RZ, RZ, R64 ;  /* 0x000000ffff9f7224 */ /* 0x000fe400078e0040 */
[----:B------:R-:W-:Y:S01]  /*26380*/  IMAD.MOV.U32 R161, RZ, RZ, R67 ;  /* 0x000000ffffa17224 */ /* 0x000fe200078e0043 */
[----:B---3--:R-:W-:-:S02]  /*26390*/  F2FP.SATFINITE.E5M2.F32.PACK_AB_MERGE_C R23, R23, R26, RZ ;  /* 0x0000001a1717723e */ /* 0x008fc400048060ff */
[----:B------:R-:W3:Y:S01]  /*263a0*/  LDL.LU R26, [R1+0x14b0] ;  /* 0x0014b000011a7983 */ /* 0x000ee20000300800 */
[----:B----4-:R-:W-:-:S03]  /*263b0*/  F2FP.SATFINITE.E5M2.F32.PACK_AB_MERGE_C R21, R21, R27, RZ ;  /* 0x0000001b1515723e */ /* 0x010fc600048060ff */
[----:B------:R-:W3:Y:S01]  /*263c0*/  LDL.LU R27, [R1+0x14ac] ;  /* 0x0014ac00011b7983 */ /* 0x000ee20000300800 */
[----:B------:R-:W-:-:S03]  /*263d0*/  F2FP.SATFINITE.E5M2.F32.PACK_AB_MERGE_C R9, R9, R28, RZ ;  /* 0x0000001c0909723e */ /* 0x000fc600048060ff */
[----:B------:R-:W4:Y:S01]  /*263e0*/  LDL.LU R28, [R1+0x14a8] ;  /* 0x0014a800011c7983 */ /* 0x000f220000300800 */
[----:B------:R-:W-:-:S03]  /*263f0*/  F2FP.SATFINITE.E5M2.F32.PACK_AB_MERGE_C R4, R4, R29, RZ ;  /* 0x0000001d0404723e */ /* 0x000fc600048060ff */
[----:B------:R-:W4:Y:S01]  /*26400*/  LDL.LU R29, [R1+0x14a4] ;  /* 0x0014a400011d7983 */ /* 0x000f220000300800 */
[----:B------:R-:W-:-:S03]  /*26410*/  F2FP.SATFINITE.E5M2.F32.PACK_AB_MERGE_C R2, R2, R30, RZ ;  /* 0x0000001e0202723e */ /* 0x000fc600048060ff */
[----:B------:R-:W3:Y:S01]  /*26420*/  LDL.LU R30, [R1+0x14a0] ;  /* 0x0014a000011e7983 */ /* 0x000ee20000300800 */
[----:B------:R-:W-:-:S03]  /*26430*/  F2FP.SATFINITE.E5M2.F32.PACK_AB_MERGE_C R32, R32, R31, RZ ;  /* 0x0000001f2020723e */ /* 0x000fc600048060ff */
[----:B------:R-:W3:Y:S04]  /*26440*/  LDL.LU R31, [R1+0x149c] ;  /* 0x00149c00011f7983 */ /* 0x000ee80000300800 */
[----:B------:R0:W-:Y:S01]  /*26450*/  STL [R1+0xebc], R32 ;  /* 0x000ebc2001007387 */ /* 0x0001e20000100800 */
[----:B------:R-:W-:-:S03]  /*26460*/  F2FP.SATFINITE.E5M2.F32.PACK_AB_MERGE_C R34, R34, R33, RZ ;  /* 0x000000212222723e */ /* 0x000fc600048060ff */
[----:B0-----:R-:W3:Y:S01]  /*26470*/  LDL.LU R32, [R1+0x1498] ;  /* 0x0014980001207983 */ /* 0x001ee20000300800 */
        /* <DEDUP_REMOVED lines=9> */
[----:B0-----:R-:W4:Y:S04]  /*26510*/  LDL.LU R37, [R1+0x1488] ;  /* 0x0014880001257983 */ /* 0x001f280000300800 */
[----:B------:R-:W4:Y:S04]  /*26520*/  LDL.LU R36, [R1+0x1484] ;  /* 0x0014840001247983 */ /* 0x000f280000300800 */
[----:B------:R0:W-:Y:S01]  /*26530*/  STL [R1+0xf98], R39 ;  /* 0x000f982701007387 */ /* 0x0001e20000100800 */
[----:B------:R-:W-:Y:S02]  /*26540*/  F2FP.SATFINITE.E5M2.F32.PACK_AB_MERGE_C R85, R85, R42, RZ ;  /* 0x0000002a5555723e */ /* 0x000fe400048060ff */
[----:B------:R-:W-:Y:S01]  /*26550*/  F2FP.SATFINITE.E5M2.F32.PACK_AB_MERGE_C R82, R82, R45, RZ ;  /* 0x0000002d5252723e */ /* 0x000fe200048060ff */
[----:B0-----:R-:W3:Y:S04]  /*26560*/  LDL.LU R39, [R1+0x1480] ;  /* 0x0014800001277983 */ /* 0x001ee80000300800 */
[----:B------:R-:W3:Y:S04]  /*26570*/  LDL.LU R38, [R1+0x147c] ;  /* 0x00147c0001267983 */ /* 0x000ee80000300800 */
[----:B------:R0:W-:Y:S01]  /*26580*/  STL [R1+0xee4], R41 ;  /* 0x000ee42901007387 */ /* 0x0001e20000100800 */
[----:B------:R-:W-:-:S02]  /*26590*/  F2FP.SATFINITE.E5M2.F32.PACK_AB_MERGE_C R216, R216, R44, RZ ;  /* 0x0000002cd8d8723e */ /* 0x000fc400048060ff */
        /* <DEDUP_REMOVED lines=8> */
[----:B------:R-:W3:Y:S01]  /*26620*/  LDL.LU R45, [R1+0x1468] ;  /* 0x00146800012d7983 */ /* 0x000ee20000300800 */
[----:B------:R-:W-:-:S03]  /*26630*/  F2FP.SATFINITE.E5M2.F32.PACK_AB_MERGE_C R22, R22, R48, RZ ;  /* 0x000000301616723e */ /* 0x000fc600048060ff */
        /* <DEDUP_REMOVED lines=8> */
[----:B------:R-:W3:Y:S04]  /*266c0*/  LDL.LU R48, [R1+0x1454] ;  /* 0x0014540001307983 */ /* 0x000ee80000300800 */
[----:B------:R-:W3:Y:S01]  /*266d0*/  LDL.LU R51, [R1+0x1450] ;  /* 0x0014500001337983 */ /* 0x000ee20000300800 */
[----:B------:R-:W-:-:S03]  /*266e0*/  F2FP.SATFINITE.E5M2.F32.PACK_AB_MERGE_C R229, R229, R55, RZ ;  /* 0x00000037e5e5723e */ /* 0x000fc600048060ff */
[----:B------:R-:W3:Y:S01]  /*266f0*/  LDL.LU R50, [R1+0x144c] ;  /* 0x00144c0001327983 */ /* 0x000ee20000300800 */
[----:B------:R-:W-:-:S03]  /*26700*/  F2FP.SATFINITE.E5M2.F32.PACK_AB_MERGE_C R231, R231, R54, RZ ;  /* 0x00000036e7e7723e */ /* 0x000fc600048060ff */
[----:B------:R-:W3:Y:S04]  /*26710*/  LDL.LU R53, [R1+0x1448] ;  /* 0x0014480001357983 */ /* 0x000ee80000300800 */
        /* <DEDUP_REMOVED lines=17> */
[----:B------:R-:W3:Y:S04]  /*26830*/  LDL.LU R62, [R1+0x141c] ;  /* 0x00141c00013e7983 */ /* 0x000ee80000300800 */
[----:B------:R-:W3:Y:S04]  /*26840*/  LDL.LU R65, [R1+0x1418] ;  /* 0x0014180001417983 */ /* 0x000ee80000300800 */
[----:B------:R-:W3:Y:S04]  /*26850*/  LDL.LU R64, [R1+0x1414] ;  /* 0x0014140001407983 */ /* 0x000ee80000300800 */
[----:B------:R-:W3:Y:S04]  /*26860*/  LDL.LU R67, [R1+0x1410] ;  /* 0x0014100001437983 */ /* 0x000ee80000300800 */
[----:B------:R0:W-:Y:S01]  /*26870*/  STL [R1+0xeb4], R153 ;  /* 0x000eb49901007387 */ /* 0x0001e20000100800 */
[----:B------:R-:W-:-:S02]  /*26880*/  IMAD.MOV.U32 R168, RZ, RZ, R69 ;  /* 0x000000ffffa87224 */ /* 0x000fc400078e0045 */
[----:B0-----:R-:W-:Y:S01]  /*26890*/  IMAD.MOV.U32 R153, RZ, RZ, R66 ;  /* 0x000000ffff997224 */ /* 0x001fe200078e0042 */
[----:B------:R-:W-:-:S05]  /*268a0*/  F2FP.SATFINITE.E5M2.F32.PACK_AB_MERGE_C R66, R167, R166, RZ ;  /* 0x000000a6a742723e */ /* 0x000fca00048060ff */
[----:B------:R0:W-:Y:S01]  /*268b0*/  STL [R1+0xea4], R66 ;  /* 0x000ea44201007387 */ /* 0x0001e20000100800 */
[----:B------:R-:W-:-:S03]  /*268c0*/  IMAD.MOV.U32 R170, RZ, RZ, R71 ;  /* 0x000000ffffaa7224 */ /* 0x000fc600078e0047 */
[----:B0-----:R-:W3:Y:S04]  /*268d0*/  LDL.LU R66, [R1+0x140c] ;  /* 0x00140c0001427983 */ /* 0x001ee80000300800 */
[----:B------:R-:W3:Y:S04]  /*268e0*/  LDL.LU R69, [R1+0x1408] ;  /* 0x0014080001457983 */ /* 0x000ee80000300800 */
[----:B------:R0:W-:Y:S02]  /*268f0*/  STL [R1+0xf70], R169 ;  /* 0x000f70a901007387 */ /* 0x0001e40000100800 */
[----:B0-----:R-:W-:-:S02]  /*26900*/  IMAD.MOV.U32 R169, RZ, RZ, R68 ;  /* 0x000000ffffa97224 */ /* 0x001fc400078e0044 */
[----:B------:R-:W3:Y:S04]  /*26910*/  LDL.LU R68, [R1+0x1404] ;  /* 0x0014040001447983 */ /* 0x000ee80000300800 */
[----:B------:R-:W3:Y:S04]  /*26920*/  LDL.LU R71, [R1+0x1400] ;  /* 0x0014000001477983 */ /* 0x000ee80000300800 */
[----:B------:R0:W-:Y:S02]  /*26930*/  STL [R1+0xf6c], R171 ;  /* 0x000f6cab01007387 */ /* 0x0001e40000100800 */
[----:B0-----:R-:W-:-:S02]  /*26940*/  IMAD.MOV.U32 R171, RZ, RZ, R70 ;  /* 0x000000ffffab7224 */ /* 0x001fc400078e0046 */
[----:B------:R-:W3:Y:S04]  /*26950*/  LDL.LU R70, [R1+0x13fc] ;  /* 0x0013fc0001467983 */ /* 0x000ee80000300800 */
[----:B------:R0:W-:Y:S02]  /*26960*/  STL [R1+0xec8], R172 ;  /* 0x000ec8ac01007387 */ /* 0x0001e40000100800 */
[----:B0-----:R-:W-:Y:S01]  /*26970*/  IMAD.MOV.U32 R172, RZ, RZ, R170 ;  /* 0x000000ffffac7224 */ /* 0x001fe200078e00aa */
[----:B------:R-:W-:-:S05]  /*26980*/  F2FP.SATFINITE.E5M2.F32.PACK_AB_MERGE_C R170, R175, R174, RZ ;  /* 0x000000aeafaa723e */ /* 0x000fca00048060ff */
[----:B------:R0:W-:Y:S01]  /*26990*/  STL [R1+0xed8], R170 ;  /* 0x000ed8aa01007387 */ /* 0x0001e20000100800 */
[----:B------:R-:W-:Y:S01]  /*269a0*/  IMAD.MOV.U32 R179, RZ, RZ, R75 ;  /* 0x000000ffffb37224 */ /* 0x000fe200078e004b */
[----:B0-----:R-:W-:Y:S01]  /*269b0*/  F2FP.SATFINITE.E5M2.F32.PACK_AB_MERGE_C R170, R177, R176, RZ ;  /* 0x000000b0b1aa723e */ /* 0x001fe200048060ff */
[----:B------:R-:W-:Y:S02]  /*269c0*/  IMAD.MOV.U32 R176, RZ, RZ, R73 ;  /* 0x000000ffffb07224 */ /* 0x000fe400078e0049 */
[----:B------:R-:W-:Y:S01]  /*269d0*/  IMAD.MOV.U32 R177, RZ, RZ, R72 ;  /* 0x000000ffffb17224 */ /* 0x000fe200078e0048 */
[----:B------:R-:W3:Y:S04]  /*269e0*/  LDL.LU R73, [R1+0x13f8] ;  /* 0x0013f80001497983 */ /* 0x000ee80000300800 */
[----:B------:R-:W3:Y:S04]  /*269f0*/  LDL.LU R72, [R1+0x13f4] ;  /* 0x0013f40001487983 */ /* 0x000ee80000300800 */
[----:B------:R0:W-:Y:S04]  /*26a00*/  STL [R1+0xe8c], R178 ;  /* 0x000e8cb201007387 */ /* 0x0001e80000100800 */
[----:B------:R-:W3:Y:S01]  /*26a10*/  LDL.LU R75, [R1+0x13f0] ;  /* 0x0013f000014b7983 */ /* 0x000ee20000300800 */
[----:B0-----:R-:W-:-:S02]  /*26a20*/  IMAD.MOV.U32 R178, RZ, RZ, R177 ;  /* 0x000000ffffb27224 */ /* 0x001fc400078e00b1 */
[----:B------:R-:W-:Y:S01]  /*26a30*/  IMAD.MOV.U32 R177, RZ, RZ, R159 ;  /* 0x000000ffffb17224 */ /* 0x000fe200078e009f */
[----:B------:R-:W-:Y:S01]  /*26a40*/  F2FP.SATFINITE.E5M2.F32.PACK_AB_MERGE_C R159, R181, R180, RZ ;  /* 0x000000b4b59f723e */ /* 0x000fe200048060ff */
[----:B------:R-:W-:Y:S02]  /*26a50*/  IMAD.MOV.U32 R181, RZ, RZ, R74 ;  /* 0x000000ffffb57224 */ /* 0x000fe400078e004a */
[----:B------:R-:W-:Y:S01]  /*26a60*/  IMAD.MOV.U32 R180, RZ, RZ, R171 ;  /* 0x000000ffffb47224 */ /* 0x000fe200078e00ab */
[----:B------:R-:W3:Y:S01]  /*26a70*/  LDL.LU R74, [R1+0x13ec] ;  /* 0x0013ec00014a7983 */ /* 0x000ee20000300800 */
[----:B------:R-:W-:Y:S01]  /*26a80*/  F2FP.SATFINITE.E5M2.F32.PACK_AB_MERGE_C R171, R183, R182, RZ ;  /* 0x000000b6b7ab723e */ /* 0x000fe200048060ff */
[----:B------:R-:W-:Y:S02]  /*26a90*/  IMAD.MOV.U32 R183, RZ, RZ, R77 ;  /* 0x000000ffffb77224 */ /* 0x000fe400078e004d */
[----:B------:R-:W3:Y:S01]  /*26aa0*/  LDL.LU R77, [R1+0x13e8] ;  /* 0x0013e800014d7983 */ /* 0x000ee20000300800 */
[----:B------:R-:W-:-:S02]  /*26ab0*/  IMAD.MOV.U32 R182, RZ, RZ, R76 ;  /* 0x000000ffffb67224 */ /* 0x000fc400078e004c */
[----:B------:R-:W-:Y:S01]  /*26ac0*/  IMAD.MOV.U32 R185, RZ, RZ, R79 ;  /* 0x000000ffffb97224 */ /* 0x000fe200078e004f */
[----:B------:R-:W3:Y:S01]  /*26ad0*/  LDL.LU R76, [R1+0x13e4] ;  /* 0x0013e400014c7983 */ /* 0x000ee20000300800 */
[----:B------:R-:W-:Y:S01]  /*26ae0*/  IMAD.MOV.U32 R189, RZ, RZ, R163 ;  /* 0x000000ffffbd7224 */ /* 0x000fe200078e00a3 */
[----:B------:R-:W-:Y:S01]  /*26af0*/  F2FP.SATFINITE.E5M2.F32.PACK_AB_MERGE_C R163, R191, R190, RZ ;  /* 0x000000bebfa3723e */ /* 0x000fe200048060ff */
[----:B------:R-:W-:Y:S01]  /*26b00*/  IMAD.MOV.U32 R187, RZ, RZ, R78 ;  /* 0x000000ffffbb7224 */ /* 0x000fe200078e004e */
[----:B------:R-:W3:Y:S01]  /*26b10*/  LDL.LU R79, [R1+0x13e0] ;  /* 0x0013e000014f7983 */ /* 0x000ee20000300800 */
[----:B------:R-:W-:Y:S01]  /*26b20*/  IMAD.MOV.U32 R197, RZ, RZ, R161 ;  /* 0x000000ffffc57224 */ /* 0x000fe200078e00a1 */
[----:B------:R-:W-:Y:S01]  /*26b30*/  F2FP.SATFINITE.E5M2.F32.PACK_AB_MERGE_C R161, R199, R198, RZ ;  /* 0x000000c6c7a1723e */ /* 0x000fe200048060ff */
[----:B------:R-:W-:Y:S01]  /*26b40*/  IMAD.MOV.U32 R190, RZ, RZ, R81 ;  /* 0x000000ffffbe7224 */ /* 0x000fe200078e0051 */
[----:B------:R-:W3:Y:S01]  /*26b50*/  LDL.LU R78, [R1+0x13dc] ;  /* 0x0013dc00014e7983 */ /* 0x000ee20000300800 */
[----:B------:R-:W-:-:S02]  /*26b60*/  IMAD.MOV.U32 R198, RZ, RZ, R80 ;  /* 0x000000ffffc67224 */ /* 0x000fc400078e0050 */
[----:B------:R-:W-:Y:S01]  /*26b70*/  IMAD.MOV.U32 R199, RZ, RZ, R83 ;  /* 0x000000ffffc77224 */ /* 0x000fe200078e0053 */
[----:B------:R-:W3:Y:S01]  /*26b80*/  LDL.LU R81, [R1+0x13d8] ;  /* 0x0013d80001517983 */ /* 0x000ee20000300800 */
[----:B------:R-:W-:Y:S02]  /*26b90*/  IMAD.MOV.U32 R201, RZ, RZ, R82 ;  /* 0x000000ffffc97224 */ /* 0x000fe400078e0052 */
[----:B------:R-:W-:Y:S01]  /*26ba0*/  IMAD.MOV.U32 R205, RZ, RZ, R155 ;  /* 0x000000ffffcd7224 */ /* 0x000fe200078e009b */
[----:B------:R-:W3:Y:S01]  /*26bb0*/  LDL.LU R80, [R1+0x13d4] ;  /* 0x0013d40001507983 */ /* 0x000ee20000300800 */
[----:B------:R-:W-:Y:S01]  /*26bc0*/  IMAD.MOV.U32 R203, RZ, RZ, R216 ;  /* 0x000000ffffcb7224 */ /* 0x000fe200078e00d8 */
[----:B------:R-:W-:Y:S02]  /*26bd0*/  F2FP.SATFINITE.E5M2.F32.PACK_AB_MERGE_C R155, R207, R206, RZ ;  /* 0x000000cecf9b723e */ /* 0x000fe400048060ff */
[----:B------:R-:W3:Y:S01]  /*26be0*/  LDL.LU R83, [R1+0x13d0] ;  /* 0x0013d00001537983 */ /* 0x000ee20000300800 */
[----:B------:R-:W-:-:S03]  /*26bf0*/  IMAD.MOV.U32 R207, RZ, RZ, R85 ;  /* 0x000000ffffcf7224 */ /* 0x000fc600078e0055 */
[----:B------:R-:W3:Y:S01]  /*26c00*/  LDL.LU R82, [R1+0x13cc] ;  /* 0x0013cc0001527983 */ /* 0x000ee20000300800 */
[----:B------:R-:W-:-:S03]  /*26c10*/  IMAD.MOV.U32 R206, RZ, RZ, R84 ;  /* 0x000000ffffce7224 */ /* 0x000fc600078e0054 */
[----:B------:R-:W3:Y:S01]  /*26c20*/  LDL.LU R216, [R1+0x13c8] ;  /* 0x0013c80001d87983 */ /* 0x000ee20000300800 */
[----:B------:R-:W-:-:S03]  /*26c30*/  IMAD.MOV.U32 R209, RZ, RZ, R87 ;  /* 0x000000ffffd17224 */ /* 0x000fc600078e0057 */
[----:B------:R-:W3:Y:S01]  /*26c40*/  LDL.LU R85, [R1+0x13c4] ;  /* 0x0013c40001557983 */ /* 0x000ee20000300800 */
[----:B------:R-:W-:-:S03]  /*26c50*/  IMAD.MOV.U32 R211, RZ, RZ, R86 ;  /* 0x000000ffffd37224 */ /* 0x000fc600078e0056 */
[----:B------:R-:W3:Y:S04]  /*26c60*/  LDL.LU R84, [R1+0x13c0] ;  /* 0x0013c00001547983 */ /* 0x000ee80000300800 */
[----:B------:R-:W3:Y:S04]  /*26c70*/  LDL.LU R87, [R1+0x13bc] ;  /* 0x0013bc0001577983 */ /* 0x000ee80000300800 */
[----:B------:R-:W3:Y:S01]  /*26c80*/  LDL.LU R86, [R1+0x13b8] ;  /* 0x0013b80001567983 */ /* 0x000ee20000300800 */
[----:B------:R-:W-:Y:S02]  /*26c90*/  IMAD.MOV.U32 R213, RZ, RZ, R211 ;  /* 0x000000ffffd57224 */ /* 0x000fe400078e00d3 */
[----:B------:R-:W-:-:S02]  /*26ca0*/  IMAD.MOV.U32 R211, RZ, RZ, R209 ;  /* 0x000000ffffd37224 */ /* 0x000fc400078e00d1 */
[----:B------:R-:W-:Y:S01]  /*26cb0*/  IMAD.MOV.U32 R209, RZ, RZ, R207 ;  /* 0x000000ffffd17224 */ /* 0x000fe200078e00cf */
[----:B------:R-:W-:Y:S01]  /*26cc0*/  F2FP.SATFINITE.E5M2.F32.PACK_AB_MERGE_C R91, R101, R100, RZ ;  /* 0x00000064655b723e */ /* 0x000fe200048060ff */
[----:B------:R-:W-:Y:S01]  /*26cd0*/  IMAD.MOV.U32 R207, RZ, RZ, R206 ;  /* 0x000000ffffcf7224 */ /* 0x000fe200078e00ce */
[----:B------:R-:W-:Y:S01]  /*26ce0*/  F2FP.SATFINITE.E5M2.F32.PACK_AB_MERGE_C R89, R103, R102, RZ ;  /* 0x000000666759723e */ /* 0x000fe200048060ff */
[----:B------:R-:W-:Y:S02]  /*26cf0*/  IMAD.MOV.U32 R206, RZ, RZ, R182 ;  /* 0x000000ffffce7224 */ /* 0x000fe400078e00b6 */
[----:B------:R-:W-:Y:S01]  /*26d00*/  IMAD.MOV.U32 R182, RZ, RZ, R169 ;  /* 0x000000ffffb67224 */ /* 0x000fe200078e00a9 */
[----:B------:R-:W-:Y:S01]  /*26d10*/  F2FP.SATFINITE.E5M2.F32.PACK_AB_MERGE_C R169, R215, R214, RZ ;  /* 0x000000d6d7a9723e */ /* 0x000fe200048060ff */
[----:B------:R-:W-:Y:S02]  /*26d20*/  IMAD.MOV.U32 R214, RZ, RZ, R6 ;  /* 0x000000ffffd67224 */ /* 0x000fe400078e0006 */
[----:B------:R-:W3:Y:S04]  /*26d30*/  LDL.LU R6, [R1+0x13b4] ;  /* 0x0013b40001067983 */ /* 0x000ee80000300800 */
[----:B------:R-:W-:Y:S04]  /*26d40*/  STL [R1+0xf8c], R91 ;  /* 0x000f8c5b01007387 */ /* 0x000fe80000100800 */
[----:B------:R0:W-:Y:S01]  /*26d50*/  STL [R1+0xf88], R89 ;  /* 0x000f885901007387 */ /* 0x0001e20000100800 */
[----:B------:R-:W-:-:S02]  /*26d60*/  F2FP.SATFINITE.E5M2.F32.PACK_AB_MERGE_C R93, R107, R106, RZ ;  /* 0x0000006a6b5d723e */ /* 0x000fc400048060ff */
[----:B0-----:R-:W-:Y:S02]  /*26d70*/  F2FP.SATFINITE.E5M2.F32.PACK_AB_MERGE_C R89, R105, R104, RZ ;  /* 0x000000686959723e */ /* 0x001fe400048060ff */
[----:B------:R-:W-:-:S03]  /*26d80*/  F2FP.SATFINITE.E5M2.F32.PACK_AB_MERGE_C R91, R109, R108, RZ ;  /* 0x0000006c6d5b723e */ /* 0x000fc600048060ff */
[----:B------:R0:W-:Y:S04]  /*26d90*/  STL [R1+0xfa8], R89 ;  /* 0x000fa85901007387 */ /* 0x0001e80000100800 */
[----:B------:R1:W-:Y:S01]  /*26da0*/  STL [R1+0xfa4], R93 ;  /* 0x000fa45d01007387 */ /* 0x0003e20000100800 */
[----:B0-----:R-:W-:-:S03]  /*26db0*/  F2FP.SATFINITE.E5M2.F32.PACK_AB_MERGE_C R89, R111, R110, RZ ;  /* 0x0000006e6f59723e */ /* 0x001fc600048060ff */
[----:B------:R-:W-:Y:S04]  /*26dc0*/  STL [R1+0xfc4], R91 ;  /* 0x000fc45b01007387 */ /* 0x000fe80000100800 */
[----:B------:R0:W-:Y:S01]  /*26dd0*/  STL [R1+0xfc0], R89 ;  /* 0x000fc05901007387 */ /* 0x0001e20000100800 */
[----:B-1----:R-:W-:Y:S02]  /*26de0*/  F2FP.SATFINITE.E5M2.F32.PACK_AB_MERGE_C R93, R115, R114, RZ ;  /* 0x00000072735d723e */ /* 0x002fe400048060ff */
        /* <DEDUP_REMOVED lines=32> */
[----:B--2---:R-:W-:Y:S02]  /*26ff0*/  F2FP.SATFINITE.E5M2.F32.PACK_AB_MERGE_C R24, R25, R24, RZ ;  /* 0x000000181918723e */ /* 0x004fe400048060ff */
[----:B0-----:R-:W-:Y:S02]  /*27000*/  F2FP.SATFINITE.E5M2.F32.PACK_AB_MERGE_C R89, R145, R144, RZ ;  /* 0x000000909159723e */ /* 0x001fe400048060ff */
[----:B------:R-:W-:-:S03]  /*27010*/  F2FP.SATFINITE.E5M2.F32.PACK_AB_MERGE_C R91, R149, R148, RZ ;  /* 0x00000094955b723e */ /* 0x000fc600048060ff */
[----:B------:R0:W-:Y:S01]  /*27020*/  STL [R1+0x1070], R89 ;  /* 0x0010705901007387 */ /* 0x0001e20000100800 */
[----:B----4-:R-:W-:Y:S02]  /*27030*/  F2FP.SATFINITE.E5M2.F32.PACK_AB_MERGE_C R25, R37, R36, RZ ;  /* 0x000000242519723e */ /* 0x010fe400048060ff */
[----:B------:R-:W-:Y:S01]  /*27040*/  F2FP.SATFINITE.E5M2.F32.PACK_AB_MERGE_C R28, R29, R28, RZ ;  /* 0x0000001c1d1c723e */ /* 0x000fe200048060ff */
[----:B------:R-:W-:Y:S01]  /*27050*/  STL [R1+0x106c], R93 ;  /* 0x00106c5d01007387 */ /* 0x000fe20000100800 */
[----:B---3--:R-:W-:Y:S02]  /*27060*/  F2FP.SATFINITE.E5M2.F32.PACK_AB_MERGE_C R26, R27, R26, RZ ;  /* 0x0000001a1b1a723e */ /* 0x008fe400048060ff */
[----:B0-----:R-:W-:Y:S01]  /*27070*/  F2FP.SATFINITE.E5M2.F32.PACK_AB_MERGE_C R89, R151, R150, RZ ;  /* 0x000000969759723e */ /* 0x001fe200048060ff */
[----:B------:R-:W-:Y:S01]  /*27080*/  STL [R1+0x107c], R91 ;  /* 0x00107c5b01007387 */ /* 0x000fe20000100800 */
[----:B------:R-:W-:Y:S02]  /*27090*/  F2FP.SATFINITE.E5M2.F32.PACK_AB_MERGE_C R29, R39, R38, RZ ;  /* 0x00000026271d723e */ /* 0x000fe400048060ff */
[----:B------:R-:W-:Y:S01]  /*270a0*/  F2FP.SATFINITE.E5M2.F32.PACK_AB_MERGE_C R27, R41, R40, RZ ;  /* 0x00000028291b723e */ /* 0x000fe200048060ff */
[----:B------:R-:W-:Y:S04]  /*270b0*/  STL [R1+0x1078], R89 ;  /* 0x0010785901007387 */ /* 0x000fe80000100800 */
        /* <DEDUP_REMOVED lines=35> */
[----:B------:R0:W-:Y:S04]  /*272f0*/  STL [R1+0xffc], R27 ;  /* 0x000ffc1b01007387 */ /* 0x0001e80000100800 */
[----:B------:R2:W-:Y:S01]  /*27300*/  STL [R1+0xff8], R25 ;  /* 0x000ff81901007387 */ /* 0x0005e20000100800 */
[----:B-1----:R-:W-:Y:S02]  /*27310*/  F2FP.SATFINITE.E5M2.F32.PACK_AB_MERGE_C R29, R79, R78, RZ ;  /* 0x0000004e4f1d723e */ /* 0x002fe400048060ff */
[----:B0-----:R-:W-:Y:S02]  /*27320*/  F2FP.SATFINITE.E5M2.F32.PACK_AB_MERGE_C R27, R81, R80, RZ ;  /* 0x00000050511b723e */ /* 0x001fe400048060ff */
[----:B--2---:R-:W-:-:S05]  /*27330*/  F2FP.SATFINITE.E5M2.F32.PACK_AB_MERGE_C R25, R77, R76, RZ ;  /* 0x0000004c4d19723e */ /* 0x004fca00048060ff */
[----:B------:R0:W-:Y:S04]  /*27340*/  STL [R1+0x1018], R25 ;  /* 0x0010181901007387 */ /* 0x0001e80000100800 */
[----:B------:R1:W-:Y:S04]  /*27350*/  STL [R1+0x1014], R29 ;  /* 0x0010141d01007387 */ /* 0x0003e80000100800 */
[----:B------:R2:W-:Y:S01]  /*27360*/  STL [R1+0x1028], R27 ;  /* 0x0010281b01007387 */ /* 0x0005e20000100800 */
[----:B0-----:R-:W-:Y:S02]  /*27370*/  F2FP.SATFINITE.E5M2.F32.PACK_AB_MERGE_C R25, R83, R82, RZ ;  /* 0x000000525319723e */ /* 0x001fe400048060ff */
[----:B-1----:R-:W-:-:S03]  /*27380*/  F2FP.SATFINITE.E5M2.F32.PACK_AB_MERGE_C R29, R85, R84, RZ ;  /* 0x00000054551d723e */ /* 0x002fc600048060ff */
[----:B------:R0:W-:Y:S01]  /*27390*/  STL [R1+0x1024], R25 ;  /* 0x0010241901007387 */ /* 0x0001e20000100800 */
[----:B--2---:R-:W-:-:S03]  /*273a0*/  F2FP.SATFINITE.E5M2.F32.PACK_AB_MERGE_C R27, R87, R86, RZ ;  /* 0x00000056571b723e */ /* 0x004fc600048060ff */
[----:B------:R-:W-:Y:S04]  /*273b0*/  STL [R1+0x1040], R29 ;  /* 0x0010401d01007387 */ /* 0x000fe80000100800 */
[----:B------:R1:W-:Y:S04]  /*273c0*/  STL [R1+0x103c], R27 ;  /* 0x00103c1b01007387 */ /* 0x0003e80000100800 */
[----:B------:R-:W2:Y:S04]  /*273d0*/  LDL.LU R89, [R1+0x424] ;  /* 0x0004240001597983 */ /* 0x000ea80000300800 */
[----:B------:R-:W3:Y:S01]  /*273e0*/  LDL.LU R215, [R1+0x41c] ;  /* 0x00041c0001d77983 */ /* 0x000ee20000300800 */
[----:B0-----:R-:W-:-:S05]  /*273f0*/  VIADD R25, R216, 0x7f ;  /* 0x0000007fd8197836 */ /* 0x001fca0000000000 */
[----:B------:R-:W-:Y:S01]  /*27400*/  ISETP.GE.AND P0, PT, R25, UR11, PT ;  /* 0x0000000b19007c0c */ /* 0x000fe2000bf06270 */
[C---:B------:R-:W-:Y:S01]  /*27410*/  VIADD R25, R216.reuse, 0x2 ;  /* 0x00000002d8197836 */ /* 0x040fe20000000000 */
[----:B------:R-:W-:Y:S01]  /*27420*/  F2FP.SATFINITE.E5M2.F32.PACK_AB_MERGE_C R32, R33, R32, RZ ;  /* 0x000000202120723e */ /* 0x000fe200048060ff */
[----:B-1----:R-:W-:Y:S01]  /*27430*/  VIADD R27, R216, 0x7d ;  /* 0x0000007dd81b7836 */ /* 0x002fe20000000000 */
[----:B------:R-:W-:Y:S02]  /*27440*/  LOP3.LUT R38, R217, 0xffff, RZ, 0xc0, !PT ;  /* 0x0000ffffd9267812 */ /* 0x000fe400078ec0ff */
[----:B------:R-:W-:Y:S02]  /*27450*/  LOP3.LUT R243, R243, 0xffff, RZ, 0xc0, !PT ;  /* 0x0000fffff3f37812 */ /* 0x000fe400078ec0ff */
[----:B------:R-:W-:Y:S02]  /*27460*/  F2FP.SATFINITE.E5M2.F32.PACK_AB_MERGE_C R30, R31, R30, RZ ;  /* 0x0000001e1f1e723e */ /* 0x000fe400048060ff */
[----:B------:R-:W-:-:S02]  /*27470*/  LOP3.LUT R245, R245, 0xffff, RZ, 0xc0, !PT ;  /* 0x0000fffff5f57812 */ /* 0x000fc400078ec0ff */
[----:B------:R-:W-:Y:S02]  /*27480*/  LOP3.LUT R6, R6, 0xfff7ffff, RZ, 0xc0, !PT ;  /* 0xfff7ffff06067812 */ /* 0x000fe400078ec0ff */
[----:B------:R-:W-:Y:S02]  /*27490*/  LOP3.LUT R224, R224, 0xffff, RZ, 0xc0, !PT ;  /* 0x0000ffffe0e07812 */ /* 0x000fe400078ec0ff */
[----:B------:R-:W-:Y:S02]  /*274a0*/  LOP3.LUT R212, R212, 0xffff, RZ, 0xc0, !PT ;  /* 0x0000ffffd4d47812 */ /* 0x000fe400078ec0ff */
[----:B------:R-:W-:Y:S02]  /*274b0*/  F2FP.SATFINITE.E5M2.F32.PACK_AB_MERGE_C R34, R35, R34, RZ ;  /* 0x000000222322723e */ /* 0x000fe400048060ff */
[----:B------:R-:W-:Y:S02]  /*274c0*/  LOP3.LUT R239, R239, 0xffff, RZ, 0xc0, !PT ;  /* 0x0000ffffefef7812 */ /* 0x000fe400078ec0ff */
[----:B------:R-:W-:-:S02]  /*274d0*/  LOP3.LUT R241, R241, 0xffff, RZ, 0xc0, !PT ;  /* 0x0000fffff1f17812 */ /* 0x000fc400078ec0ff */
[----:B------:R-:W-:Y:S02]  /*274e0*/  LOP3.LUT R228, R228, 0xffff, RZ, 0xc0, !PT ;  /* 0x0000ffffe4e47812 */ /* 0x000fe400078ec0ff */
[----:B------:R-:W-:Y:S02]  /*274f0*/  LOP3.LUT R208, R208, 0xffff, RZ, 0xc0, !PT ;  /* 0x0000ffffd0d07812 */ /* 0x000fe400078ec0ff */
[----:B------:R-:W-:Y:S02]  /*27500*/  LOP3.LUT R235, R235, 0xffff, RZ, 0xc0, !PT ;  /* 0x0000ffffebeb7812 */ /* 0x000fe400078ec0ff */
[----:B------:R-:W-:Y:S02]  /*27510*/  LOP3.LUT R237, R237, 0xffff, RZ, 0xc0, !PT ;  /* 0x0000ffffeded7812 */ /* 0x000fe400078ec0ff */
        /* <DEDUP_REMOVED lines=10> */
[----:B------:R-:W-:Y:S01]  /*275c0*/  LOP3.LUT R223, R223, 0xffff, RZ, 0xc0, !PT ;  /* 0x0000ffffdfdf7812 */ /* 0x000fe200078ec0ff */
[----:B------:R-:W-:Y:S01]  /*275d0*/  IMAD.MOV.U32 R191, RZ, RZ, R153 ;  /* 0x000000ffffbf7224 */ /* 0x000fe200078e0099 */
[----:B------:R-:W-:Y:S01]  /*275e0*/  ISETP.GE.AND P1, PT, R25, UR6, PT ;  /* 0x0000000619007c0c */ /* 0x000fe2000bf26270 */
[----:B------:R-:W-:Y:S01]  /*275f0*/  VIADD R25, R216, 0x7e ;  /* 0x0000007ed8197836 */ /* 0x000fe20000000000 */
[----:B------:R-:W-:Y:S01]  /*27600*/  ULDC.64 UR6, c[0x0][0x228] ;  /* 0x00008a0000067ab9 */ /* 0x000fe20000000a00 */
[----:B------:R-:W-:Y:S02]  /*27610*/  LOP3.LUT R36, R18, 0xffff, RZ, 0xc0, !PT ;  /* 0x0000ffff12247812 */ /* 0x000fe400078ec0ff */
[----:B------:R-:W-:-:S02]  /*27620*/  LOP3.LUT R225, R225, 0xffff, RZ, 0xc0, !PT ;  /* 0x0000ffffe1e17812 */ /* 0x000fc400078ec0ff */
[----:B------:R-:W-:Y:S02]  /*27630*/  LOP3.LUT R240, R240, 0xffff, RZ, 0xc0, !PT ;  /* 0x0000fffff0f07812 */ /* 0x000fe400078ec0ff */
[----:B------:R-:W-:Y:S02]  /*27640*/  LOP3.LUT R222, R222, 0xffff, RZ, 0xc0, !PT ;  /* 0x0000ffffdede7812 */ /* 0x000fe400078ec0ff */
[----:B------:R-:W-:Y:S02]  /*27650*/  LOP3.LUT R252, R252, 0xffff, RZ, 0xc0, !PT ;  /* 0x0000fffffcfc7812 */ /* 0x000fe400078ec0ff */
[----:B------:R-:W-:Y:S01]  /*27660*/  LOP3.LUT R152, R152, 0xffff, RZ, 0xc0, !PT ;  /* 0x0000ffff98987812 */ /* 0x000fe200078ec0ff */
[----:B------:R-:W0:Y:S01]  /*27670*/  S2R R137, SR_TID.X ;  /* 0x0000000000897919 */ /* 0x000e220000002100 */
[----:B------:R-:W-:Y:S02]  /*27680*/  ISETP.GE.AND P3, PT, R25, UR7, PT ;  /* 0x0000000719007c0c */ /* 0x000fe4000bf66270 */
        /* <DEDUP_REMOVED lines=34> */
[----:B------:R-:W-:Y:S01]  /*278b0*/  LOP3.LUT R94, R94, 0xffff, RZ, 0xc0, !PT ;  /* 0x0000ffff5e5e7812 */ /* 0x000fe200078ec0ff */
[----:B------:R-:W-:Y:S01]  /*278c0*/  BAR.SYNC.DEFER_BLOCKING 0x0 ;  /* 0x0000000000007b1d */ /* 0x000fe20000010000 */
[----:B------:R-:W-:Y:S02]  /*278d0*/  LOP3.LUT R59, R220, 0xffff, RZ, 0xc0, !PT ;  /* 0x0000ffffdc3b7812 */ /* 0x000fe400078ec0ff */
[----:B------:R-:W-:-:S02]  /*278e0*/  LOP3.LUT R58, R11, 0xffff, RZ, 0xc0, !PT ;  /* 0x0000ffff0b3a7812 */ /* 0x000fc400078ec0ff */
[----:B------:R-:W-:Y:S02]  /*278f0*/  LOP3.LUT R69, R7, 0xffff, RZ, 0xc0, !PT ;  /* 0x0000ffff07457812 */ /* 0x000fe400078ec0ff */
[----:B------:R-:W-:Y:S02]  /*27900*/  LOP3.LUT R96, R96, 0xffff, RZ, 0xc0, !PT ;  /* 0x0000ffff60607812 */ /* 0x000fe400078ec0ff */
[----:B------:R-:W-:Y:S02]  /*27910*/  LOP3.LUT R98, R98, 0xffff, RZ, 0xc0, !PT ;  /* 0x0000ffff62627812 */ /* 0x000fe400078ec0ff */
[----:B------:R-:W-:Y:S01]  /*27920*/  LOP3.LUT R244, R244, 0xffff, RZ, 0xc0, !PT ;  /* 0x0000fffff4f47812 */ /* 0x000fe200078ec0ff */
[----:B------:R-:W-:Y:S01]  /*27930*/  IMAD.MOV.U32 R147, RZ, RZ, R199 ;  /* 0x000000ffff937224 */ /* 0x000fe200078e00c7 */
[----:B------:R-:W-:Y:S01]  /*27940*/  LOP3.LUT R79, R22, 0xffff, RZ, 0xc0, !PT ;  /* 0x0000ffff164f7812 */ /* 0x000fe200078ec0ff */
[----:B------:R-:W-:Y:S01]  /*27950*/  IMAD.MOV.U32 R143, RZ, RZ, R182 ;  /* 0x000000ffff8f7224 */ /* 0x000fe200078e00b6 */
[----:B------:R-:W-:Y:S01]  /*27960*/  LOP3.LUT R26, R26, 0xffff, RZ, 0xc0, !PT ;  /* 0x0000ffff1a1a7812 */ /* 0x000fe200078ec0ff */
[----:B------:R-:W-:Y:S01]  /*27970*/  IMAD.MOV.U32 R145, RZ, RZ, R209 ;  /* 0x000000ffff917224 */ /* 0x000fe200078e00d1 */
[----:B------:R-:W-:Y:S01]  /*27980*/  LOP3.LUT R28, R28, 0xffff, RZ, 0xc0, !PT ;  /* 0x0000ffff1c1c7812 */ /* 0x000fe200078ec0ff */
[----:B------:R-:W-:Y:S01]  /*27990*/  IMAD.MOV.U32 R144, RZ, RZ, R181 ;  /* 0x000000ffff907224 */ /* 0x000fe200078e00b5 */
[----:B------:R-:W-:Y:S01]  /*279a0*/  ULDC UR11, c[0x0][0x248] ;  /* 0x00009200000b7ab9 */ /* 0x000fe20000000800 */
[----:B--2---:R-:W-:-:S02]  /*279b0*/  LOP3.LUT R25, R89, 0xffff, RZ, 0xc0, !PT ;  /* 0x0000ffff59197812 */ /* 0x004fc400078ec0ff */
[----:B---3--:R-:W-:Y:S01]  /*279c0*/  LOP3.LUT R33, R215, 0xffff, RZ, 0xc0, !PT ;  /* 0x0000ffffd7217812 */ /* 0x008fe200078ec0ff */
[----:B------:R-:W2:Y:S01]  /*279d0*/  LDL.LU R89, [R1+0x418] ;  /* 0x0004180001597983 */ /* 0x000ea20000300800 */
[----:B------:R-:W-:Y:S02]  /*279e0*/  ISETP.GE.AND P2, PT, R27, UR5, PT ;  /* 0x000000051b007c0c */ /* 0x000fe4000bf46270 */
[----:B------:R-:W-:Y:S01]  /*279f0*/  PRMT R35, R243, 0x3340, R35 ;  /* 0x00003340f3237816 */ /* 0x000fe20000000023 */
[----:B------:R-:W3:Y:S01]  /*27a00*/  LDL.LU R215, [R1+0x318] ;  /* 0x0003180001d77983 */ /* 0x000ee20000300800 */
[----:B------:R-:W-:Y:S01]  /*27a10*/  VIADD R27, R216, 0x7c ;  /* 0x0000007cd81b7836 */ /* 0x000fe20000000000 */
        /* <DEDUP_REMOVED lines=10> */
[----:B------:R-:W-:Y:S01]  /*27ac0*/  F2FP.SATFINITE.E5M2.F32.PACK_AB_MERGE_C R153, R193, R192, RZ ;  /* 0x000000c0c199723e */ /* 0x000fe200048060ff */
[C---:B0-----:R-:W-:Y:S01]  /*27ad0*/  IMAD.SHL.U32 R80, R137.reuse, 0x10, RZ ;  /* 0x0000001089507824 */ /* 0x041fe200078e00ff */
[----:B------:R-:W-:Y:S01]  /*27ae0*/  @P2 LOP3.LUT R6, R6, 0x80000, RZ, 0xfc, !PT ;  /* 0x0008000006062812 */ /* 0x000fe200078efcff */
[----:B------:R-:W-:Y:S01]  /*27af0*/  IMAD.SHL.U32 R84, R137, 0x40, RZ ;  /* 0x0000004089547824 */ /* 0x000fe200078e00ff */
[----:B------:R-:W-:Y:S01]  /*27b00*/  ISETP.GE.AND P2, PT, R27, UR9, PT ;  /* 0x000000091b007c0c */ /* 0x000fe2000bf46270 */
[----:B------:R-:W-:Y:S01]  /*27b10*/  ULDC UR5, c[0x0][0x244] ;  /* 0x0000910000057ab9 */ /* 0x000fe20000000800 */
[----:B------:R-:W-:Y:S02]  /*27b20*/  LOP3.LUT R27, R19, 0xffff, RZ, 0xc0, !PT ;  /* 0x0000ffff131b7812 */ /* 0x000fe400078ec0ff */
[----:B------:R-:W-:Y:S01]  /*27b30*/  LOP3.LUT R30, R30, 0xffff, RZ, 0xc0, !PT ;  /* 0x0000ffff1e1e7812 */ /* 0x000fe200078ec0ff */
[----:B------:R-:W4:Y:S01]  /*27b40*/  LDL.LU R19, [R1+0x13b0] ;  /* 0x0013b00001137983 */ /* 0x000f220000300800 */
[----:B------:R-:W-:Y:S01]  /*27b50*/  PRMT R41, R41, 0x5410, R35 ;  /* 0x0000541029297816 */ /* 0x000fe20000000023 */
[----:B------:R-:W-:Y:S01]  /*27b60*/  IMAD.MOV.U32 R210, RZ, RZ, R197 ;  /* 0x000000ffffd27224 */ /* 0x000fe200078e00c5 */
[----:B------:R-:W-:Y:S01]  /*27b70*/  PRMT R44, R25, 0x3340, R27 ;  /* 0x00003340192c7816 */ /* 0x000fe2000000001b */
[----:B------:R-:W4:Y:S01]  /*27b80*/  LDL.LU R217, [R1+0x13ac] ;  /* 0x0013ac0001d97983 */ /* 0x000f220000300800 */
[----:B------:R-:W-:Y:S01]  /*27b90*/  IMAD.MOV.U32 R139, RZ, RZ, R191 ;  /* 0x000000ffff8b7224 */ /* 0x000fe200078e00bf */
[----:B------:R-:W-:Y:S01]  /*27ba0*/  ULDC UR7, c[0x0][0x248] ;  /* 0x0000920000077ab9 */ /* 0x000fe20000000800 */
[----:B--2---:R-:W-:Y:S01]  /*27bb0*/  LOP3.LUT R29, R89, 0xffff, RZ, 0xc0, !PT ;  /* 0x0000ffff591d7812 */ /* 0x004fe200078ec0ff */
[----:B------:R-:W2:Y:S01]  /*27bc0*/  LDL.LU R18, [R1+0x13a8] ;  /* 0x0013a80001127983 */ /* 0x000ea20000300800 */
[----:B---3--:R-:W-:Y:S01]  /*27bd0*/  LOP3.LUT R31, R215, 0xffff, RZ, 0xc0, !PT ;  /* 0x0000ffffd71f7812 */ /* 0x008fe200078ec0ff */
[----:B------:R-:W-:Y:S01]  /*27be0*/  IMAD.MOV.U32 R209, RZ, RZ, R180 ;  /* 0x000000ffffd17224 */ /* 0x000fe200078e00b4 */
[----:B------:R-:W-:Y:S01]  /*27bf0*/  PRMT R42, R29, 0x3340, R36 ;  /* 0x000033401d2a7816 */ /* 0x000fe20000000024 */
[----:B------:R-:W-:Y:S01]  /*27c00*/  IMAD.MOV.U32 R138, RZ, RZ, R179 ;  /* 0x000000ffff8a7224 */ /* 0x000fe200078e00b3 */
[----:B------:R-:W-:Y:S01]  /*27c10*/  PRMT R43, R31, 0x3340, R224 ;  /* 0x000033401f2b7816 */ /* 0x000fe200000000e0 */
[----:B------:R-:W-:Y:S01]  /*27c20*/  ULDC UR9, c[0x0][0x248] ;  /* 0x0000920000097ab9 */ /* 0x000fe20000000800 */
[----:B------:R-:W-:-:S02]  /*27c30*/  PRMT R37, R42, 0x5410, R37 ;  /* 0x000054102a257816 */ /* 0x000fc40000000025 */
[----:B------:R-:W-:Y:S01]  /*27c40*/  PRMT R35, R43, 0x5410, R39 ;  /* 0x000054102b237816 */ /* 0x000fe20000000027 */
[----:B------:R-:W-:Y:S04]  /*27c50*/  STL [R1+0x10f4], R41 ;  /* 0x0010f42901007387 */ /* 0x000fe80000100800 */
[----:B------:R-:W-:Y:S04]  /*27c60*/  STL [R1+0x10f0], R37 ;  /* 0x0010f02501007387 */ /* 0x000fe80000100800 */
[----:B------:R0:W-:Y:S04]  /*27c70*/  STL [R1+0x10ec], R35 ;  /* 0x0010ec2301007387 */ /* 0x0001e80000100800 */
[----:B------:R-:W3:Y:S04]  /*27c80*/  LDL.LU R93, [R1+0x42c] ;  /* 0x00042c00015d7983 */ /* 0x000ee80000300800 */
[----:B------:R-:W4:Y:S01]  /*27c90*/  LDL.LU R91, [R1+0x428] ;  /* 0x00042800015b7983 */ /* 0x000f220000300800 */
[----:B0-----:R-:W-:-:S02]  /*27ca0*/  PRMT R35, R44, 0x5410, R40 ;  /* 0x000054102c237816 */ /* 0x001fc40000000028 */
[----:B------:R-:W-:-:S03]  /*27cb0*/  LOP3.LUT R40, R14, 0xffff, RZ, 0xc0, !PT ;  /* 0x0000ffff0e287812 */ /* 0x000fc600078ec0ff */
[----:B------:R4:W-:Y:S01]  /*27cc0*/  STL [R1+0x10e8], R35 ;  /* 0x0010e82301007387 */ /* 0x0009e20000100800 */
[----:B------:R-:W-:-:S03]  /*27cd0*/  LOP3.LUT R39, R13, 0xffff, RZ, 0xc0, !PT ;  /* 0x0000ffff0d277812 */ /* 0x000fc600078ec0ff */
        /* <DEDUP_REMOVED lines=10> */
[----:B------:R-:W-:Y:S02]  /*27d80*/  LOP3.LUT R41, R215, 0xffff, RZ, 0xc0, !PT ;  /* 0x0000ffffd7297812 */ /* 0x000fe400078ec0ff */
[----:B------:R-:W-:Y:S02]  /*27d90*/  PRMT R48, R42, 0x3340, R44 ;  /* 0x000033402a307816 */ /* 0x000fe4000000002c */
[----:B------:R-:W-:-:S02]  /*27da0*/  PRMT R49, R41, 0x3340, R228 ;  /* 0x0000334029317816 */ /* 0x000fc400000000e4 */
[----:B------:R-:W-:-:S04]  /*27db0*/  PRMT R43, R241, 0x3340, R0 ;  /* 0x00003340f12b7816 */ /* 0x000fc80000000000 */
[----:B------:R-:W-:Y:S02]  /*27dc0*/  PRMT R48, R48, 0x5410, R43 ;  /* 0x0000541030307816 */ /* 0x000fe4000000002b */
[----:B------:R-:W-:Y:S02]  /*27dd0*/  PRMT R43, R49, 0x5410, R45 ;  /* 0x00005410312b7816 */ /* 0x000fe4000000002d */
[----:B------:R-:W-:Y:S01]  /*27de0*/  PRMT R51, R35, 0x3340, R39 ;  /* 0x0000334023337816 */ /* 0x000fe20000000027 */
[----:B------:R-:W-:Y:S01]  /*27df0*/  STL [R1+0x10e4], R48 ;  /* 0x0010e43001007387 */ /* 0x000fe20000100800 */
[----:B------:R-:W-:-:S03]  /*27e00*/  PRMT R45, R50, 0x5410, R46 ;  /* 0x00005410322d7816 */ /* 0x000fc6000000002e */
[----:B------:R0:W-:Y:S04]  /*27e10*/  STL [R1+0x10e0], R43 ;  /* 0x0010e02b01007387 */ /* 0x0001e80000100800 */
[----:B------:R-:W2:Y:S01]  /*27e20*/  LDL.LU R93, [R1+0x434] ;  /* 0x00043400015d7983 */ /* 0x000ea20000300800 */
[----:B0-----:R-:W-:-:S03]  /*27e30*/  PRMT R43, R51, 0x5410, R47 ;  /* 0x00005410332b7816 */ /* 0x001fc6000000002f */
[----:B------:R-:W-:Y:S04]  /*27e40*/  STL [R1+0x10dc], R45 ;  /* 0x0010dc2d01007387 */ /* 0x000fe80000100800 */
[----:B------:R-:W3:Y:S04]  /*27e50*/  LDL.LU R91, [R1+0x430] ;  /* 0x00043000015b7983 */ /* 0x000ee80000300800 */
[----:B------:R2:W-:Y:S04]  /*27e60*/  STL [R1+0x10d8], R43 ;  /* 0x0010d82b01007387 */ /* 0x0005e80000100800 */
[----:B------:R-:W4:Y:S04]  /*27e70*/  LDL.LU R89, [R1+0x32c] ;  /* 0x00032c0001597983 */ /* 0x000f280000300800 */
[----:B------:R-:W4:Y:S01]  /*27e80*/  LDL.LU R215, [R1+0x324] ;  /* 0x0003240001d77983 */ /* 0x000f220000300800 */
[----:B------:R-:W-:-:S02]  /*27e90*/  LOP3.LUT R47, R12, 0xffff, RZ, 0xc0, !PT ;  /* 0x0000ffff0c2f7812 */ /* 0x000fc400078ec0ff */
[----:B------:R-:W-:Y:S01]  /*27ea0*/  LOP3.LUT R49, R10, 0xffff, RZ, 0xc0, !PT ;  /* 0x0000ffff0a317812 */ /* 0x000fe200078ec0ff */
[----:B------:R-:W4:Y:S01]  /*27eb0*/  LDL.LU R12, [R1+0x1398] ;  /* 0x00139800010c7983 */ /* 0x000f220000300800 */
[--C-:B------:R-:W-:Y:S02]  /*27ec0*/  PRMT R48, R204, 0x3340, R0.reuse ;  /* 0x00003340cc307816 */ /* 0x100fe40000000000 */
[----:B------:R-:W-:Y:S01]  /*27ed0*/  PRMT R51, R231, 0x3340, R0 ;  /* 0x00003340e7337816 */ /* 0x000fe20000000000 */
[----:B------:R-:W4:Y:S01]  /*27ee0*/  LDL.LU R10, [R1+0x1394] ;  /* 0x00139400010a7983 */ /* 0x000f220000300800 */
[----:B--2---:R-:W-:-:S04]  /*27ef0*/  LOP3.LUT R43, R93, 0xffff, RZ, 0xc0, !PT ;  /* 0x0000ffff5d2b7812 */ /* 0x004fc800078ec0ff */
[----:B------:R-:W-:Y:S02]  /*27f00*/  PRMT R55, R43, 0x3340, R47 ;  /* 0x000033402b377816 */ /* 0x000fe4000000002f */
[----:B---3--:R-:W-:-:S04]  /*27f10*/  LOP3.LUT R46, R91, 0xffff, RZ, 0xc0, !PT ;  /* 0x0000ffff5b2e7812 */ /* 0x008fc800078ec0ff */
[----:B------:R-:W-:Y:S02]  /*27f20*/  PRMT R56, R46, 0x3340, R49 ;  /* 0x000033402e387816 */ /* 0x000fe40000000031 */
[----:B----4-:R-:W-:-:S04]  /*27f30*/  LOP3.LUT R50, R215, 0xffff, RZ, 0xc0, !PT ;  /* 0x0000ffffd7327812 */ /* 0x010fc800078ec0ff */
[----:B------:R-:W-:Y:S02]  /*27f40*/  PRMT R54, R50, 0x3340, R230 ;  /* 0x0000334032367816 */ /* 0x000fe400000000e6 */
[----:B------:R-:W-:Y:S02]  /*27f50*/  LOP3.LUT R45, R89, 0xffff, RZ, 0xc0, !PT ;  /* 0x0000ffff592d7812 */ /* 0x000fe400078ec0ff */
[----:B------:R-:W-:Y:S02]  /*27f60*/  PRMT R54, R54, 0x5410, R48 ;  /* 0x0000541036367816 */ /* 0x000fe40000000030 */
[----:B------:R-:W-:Y:S02]  /*27f70*/  PRMT R51, R55, 0x5410, R51 ;  /* 0x0000541037337816 */ /* 0x000fe40000000033 */
[----:B------:R-:W-:Y:S01]  /*27f80*/  PRMT R48, R56, 0x5410, R52 ;  /* 0x0000541038307816 */ /* 0x000fe20000000034 */
[----:B------:R-:W-:Y:S01]  /*27f90*/  STL [R1+0x10d4], R54 ;  /* 0x0010d43601007387 */ /* 0x000fe20000100800 */
[----:B------:R-:W-:-:S03]  /*27fa0*/  PRMT R57, R45, 0x3340, R234 ;  /* 0x000033402d397816 */ /* 0x000fc600000000ea */
[----:B------:R-:W-:Y:S04]  /*27fb0*/  STL [R1+0x10d0], R51 ;  /* 0x0010d03301007387 */ /* 0x000fe80000100800 */
[----:B------:R0:W-:Y:S04]  /*27fc0*/  STL [R1+0x10cc], R48 ;  /* 0x0010cc3001007387 */ /* 0x0001e80000100800 */
[----:B------:R-:W2:Y:S04]  /*27fd0*/  LDL.LU R93, [R1+0x444] ;  /* 0x00044400015d7983 */ /* 0x000ea80000300800 */
[----:B------:R-:W3:Y:S01]  /*27fe0*/  LDL.LU R91, [R1+0x43c] ;  /* 0x00043c00015b7983 */ /* 0x000ee20000300800 */
[----:B0-----:R-:W-:-:S05]  /*27ff0*/  PRMT R48, R57, 0x5410, R53 ;  /* 0x0000541039307816 */ /* 0x001fca0000000035 */
[----:B------:R2:W-:Y:S04]  /*28000*/  STL [R1+0x10c8], R48 ;  /* 0x0010c83001007387 */ /* 0x0005e80000100800 */
[----:B------:R-:W4:Y:S04]  /*28010*/  LDL.LU R89, [R1+0x438] ;  /* 0x0004380001597983 */ /* 0x000f280000300800 */
[----:B------:R-:W2:Y:S01]  /*28020*/  LDL.LU R215, [R1+0x330] ;  /* 0x0003300001d77983 */ /* 0x000ea20000300800 */
[--C-:B------:R-:W-:Y:S02]  /*28030*/  PRMT R52, R227, 0x3340, R0.reuse ;  /* 0x00003340e3347816 */ /* 0x100fe40000000000 */
[----:B------:R-:W-:-:S02]  /*28040*/  PRMT R56, R229, 0x3340, R0 ;  /* 0x00003340e5387816 */ /* 0x000fc40000000000 */
[----:B------:R-:W-:Y:S02]  /*28050*/  PRMT R57, R196, 0x3340, R0 ;  /* 0x00003340c4397816 */ /* 0x000fe40000000000 */
[----:B------:R-:W-:Y:S02]  /*28060*/  LOP3.LUT R53, R17, 0xffff, RZ, 0xc0, !PT ;  /* 0x0000ffff11357812 */ /* 0x000fe400078ec0ff */
[----:B------:R-:W2:Y:S04]  /*28070*/  LDL.LU R17, [R1+0x1390] ;  /* 0x0013900001117983 */ /* 0x000ea80000300800 */
[----:B------:R-:W2:Y:S04]  /*28080*/  LDL.LU R220, [R1+0x138c] ;  /* 0x00138c0001dc7983 */ /* 0x000ea80000300800 */
[----:B------:R-:W2:Y:S01]  /*28090*/  LDL.LU R11, [R1+0x1388] ;  /* 0x00138800010b7983 */ /* 0x000ea20000300800 */
[----:B---3--:R-:W-:-:S04]  /*280a0*/  LOP3.LUT R54, R91, 0xffff, RZ, 0xc0, !PT ;  /* 0x0000ffff5b367812 */ /* 0x008fc800078ec0ff */
[----:B------:R-:W-:Y:S02]  /*280b0*/  PRMT R61, R54, 0x3340, R59 ;  /* 0x00003340363d7816 */ /* 0x000fe4000000003b */
[----:B----4-:R-:W-:Y:S02]  /*280c0*/  LOP3.LUT R51, R89, 0xffff, RZ, 0xc0, !PT ;  /* 0x0000ffff59337812 */ /* 0x010fe400078ec0ff */
[----:B--2---:R-:W-:Y:S02]  /*280d0*/  LOP3.LUT R55, R215, 0xffff, RZ, 0xc0, !PT ;  /* 0x0000ffffd7377812 */ /* 0x004fe400078ec0ff */
[----:B------:R-:W-:Y:S02]  /*280e0*/  PRMT R62, R51, 0x3340, R58 ;  /* 0x00003340333e7816 */ /* 0x000fe4000000003a */
[----:B------:R-:W-:Y:S02]  /*280f0*/  PRMT R63, R55, 0x3340, R236 ;  /* 0x00003340373f7816 */ /* 0x000fe400000000ec */
[----:B------:R-:W-:-:S02]  /*28100*/  LOP3.LUT R48, R93, 0xffff, RZ, 0xc0, !PT ;  /* 0x0000ffff5d307812 */ /* 0x000fc400078ec0ff */
        /* <DEDUP_REMOVED lines=11> */
[----:B------:R-:W4:Y:S01]  /*281c0*/  LDL.LU R215, [R1+0x440] ;  /* 0x0004400001d77983 */ /* 0x000f220000300800 */
[----:B------:R-:W-:Y:S02]  /*281d0*/  LOP3.LUT R63, R23, 0xffff, RZ, 0xc0, !PT ;  /* 0x0000ffff173f7812 */ /* 0x000fe400078ec0ff */
[----:B------:R-:W-:Y:S02]  /*281e0*/  PRMT R23, R225, 0x3340, R0 ;  /* 0x00003340e1177816 */ /* 0x000fe40000000000 */
[----:B------:R-:W-:Y:S02]  /*281f0*/  LOP3.LUT R62, R17, 0xffff, RZ, 0xc0, !PT ;  /* 0x0000ffff113e7812 */ /* 0x000fe400078ec0ff */
[----:B------:R-:W-:Y:S01]  /*28200*/  LOP3.LUT R153, R153, 0xffff, RZ, 0xc0, !PT ;  /* 0x0000ffff99997812 */ /* 0x000fe200078ec0ff */
[----:B------:R-:W3:Y:S01]  /*28210*/  LDL.LU R17, [R1+0x1384] ;  /* 0x0013840001117983 */ /* 0x000ee20000300800 */
[----:B------:R-:W-:-:S02]  /*28220*/  LOP3.LUT R57, R14, 0xffff, RZ, 0xc0, !PT ;  /* 0x0000ffff0e397812 */ /* 0x000fc400078ec0ff */
[----:B------:R-:W-:Y:S01]  /*28230*/  LOP3.LUT R60, R18, 0xffff, RZ, 0xc0, !PT ;  /* 0x0000ffff123c7812 */ /* 0x000fe200078ec0ff */
[----:B------:R-:W3:Y:S01]  /*28240*/  LDL.LU R14, [R1+0x1380] ;  /* 0x00138000010e7983 */ /* 0x000ee20000300800 */
[----:B------:R-:W-:Y:S02]  /*28250*/  PRMT R61, R153, 0x3340, R0 ;  /* 0x00003340993d7816 */ /* 0x000fe40000000000 */
[----:B------:R-:W-:Y:S01]  /*28260*/  PRMT R74, R62, 0x3340, R240 ;  /* 0x000033403e4a7816 */ /* 0x000fe200000000f0 */
[----:B------:R-:W3:Y:S04]  /*28270*/  LDL.LU R18, [R1+0x137c] ;  /* 0x00137c0001127983 */ /* 0x000ee80000300800 */
[----:B------:R-:W3:Y:S01]  /*28280*/  LDL.LU R7, [R1+0x1378] ;  /* 0x0013780001077983 */ /* 0x000ee20000300800 */
[----:B----4-:R-:W-:-:S04]  /*28290*/  LOP3.LUT R64, R215, 0xffff, RZ, 0xc0, !PT ;  /* 0x0000ffffd7407812 */ /* 0x010fc800078ec0ff */
[----:B------:R-:W-:-:S04]  /*282a0*/  PRMT R71, R64, 0x3340, R69 ;  /* 0x0000334040477816 */ /* 0x000fc80000000045 */
[----:B------:R-:W-:-:S05]  /*282b0*/  PRMT R23, R71, 0x5410, R23 ;  /* 0x0000541047177816 */ /* 0x000fca0000000017 */
[----:B------:R0:W-:Y:S01]  /*282c0*/  STL [R1+0x10b4], R23 ;  /* 0x0010b41701007387 */ /* 0x0001e20000100800 */
[----:B--2---:R-:W-:Y:S02]  /*282d0*/  LOP3.LUT R52, R91, 0xffff, RZ, 0xc0, !PT ;  /* 0x0000ffff5b347812 */ /* 0x004fe400078ec0ff */
[----:B---3--:R-:W-:Y:S01]  /*282e0*/  LOP3.LUT R56, R89, 0xffff, RZ, 0xc0, !PT ;  /* 0x0000ffff59387812 */ /* 0x008fe200078ec0ff */
[----:B------:R-:W2:Y:S01]  /*282f0*/  LDL.LU R91, [R1+0x44c] ;  /* 0x00044c00015b7983 */ /* 0x000ea20000300800 */
[----:B0-----:R-:W-:-:S05]  /*28300*/  PRMT R23, R74, 0x5410, R61 ;  /* 0x000054104a177816 */ /* 0x001fca000000003d */
[----:B------:R0:W-:Y:S04]  /*28310*/  STL [R1+0x10b0], R23 ;  /* 0x0010b01701007387 */ /* 0x0001e80000100800 */
[----:B------:R-:W3:Y:S04]  /*28320*/  LDL.LU R89, [R1+0x414] ;  /* 0x0004140001597983 */ /* 0x000ee80000300800 */
[----:B------:R-:W4:Y:S01]  /*28330*/  LDL.LU R215, [R1+0x410] ;  /* 0x0004100001d77983 */ /* 0x000f220000300800 */
[----:B------:R-:W-:Y:S02]  /*28340*/  PRMT R65, R63, 0x3340, R0 ;  /* 0x000033403f417816 */ /* 0x000fe40000000000 */
[----:B------:R-:W-:-:S02]  /*28350*/  PRMT R75, R56, 0x3340, R60 ;  /* 0x00003340384b7816 */ /* 0x000fc4000000003c */
[----:B------:R-:W-:Y:S02]  /*28360*/  PRMT R66, R222, 0x3340, R0 ;  /* 0x00003340de427816 */ /* 0x000fe40000000000 */
[----:B------:R-:W-:Y:S02]  /*28370*/  PRMT R67, R52, 0x3340, R57 ;  /* 0x0000334034437816 */ /* 0x000fe40000000039 */
[----:B0-----:R-:W-:Y:S02]  /*28380*/  PRMT R23, R75, 0x5410, R65 ;  /* 0x000054104b177816 */ /* 0x001fe40000000041 */
[----:B------:R-:W-:Y:S02]  /*28390*/  LOP3.LUT R75, R219, 0xffff, RZ, 0xc0, !PT ;  /* 0x0000ffffdb4b7812 */ /* 0x000fe400078ec0ff */
[----:B------:R-:W-:Y:S01]  /*283a0*/  PRMT R61, R67, 0x5410, R66 ;  /* 0x00005410433d7816 */ /* 0x000fe20000000042 */
[----:B------:R-:W4:Y:S01]  /*283b0*/  LDL.LU R219, [R1+0x1374] ;  /* 0x0013740001db7983 */ /* 0x000f220000300800 */
[----:B--2---:R-:W-:-:S03]  /*283c0*/  LOP3.LUT R74, R91, 0xffff, RZ, 0xc0, !PT ;  /* 0x0000ffff5b4a7812 */ /* 0x004fc600078ec0ff */
[----:B------:R-:W2:Y:S01]  /*283d0*/  LDL.LU R91, [R1+0x50c] ;  /* 0x00050c00015b7983 */ /* 0x000ea20000300800 */
[----:B---3--:R-:W-:-:S03]  /*283e0*/  LOP3.LUT R66, R89, 0xffff, RZ, 0xc0, !PT ;  /* 0x0000ffff59427812 */ /* 0x008fc600078ec0ff */
[----:B------:R-:W3:Y:S01]  /*283f0*/  LDL.LU R89, [R1+0x508] ;  /* 0x0005080001597983 */ /* 0x000ee20000300800 */
[----:B------:R-:W-:Y:S02]  /*28400*/  PRMT R71, R79, 0x3340, R0 ;  /* 0x000033404f477816 */ /* 0x000fe40000000000 */
[----:B----4-:R-:W-:Y:S02]  /*28410*/  LOP3.LUT R67, R215, 0xffff, RZ, 0xc0, !PT ;  /* 0x0000ffffd7437812 */ /* 0x010fe400078ec0ff */
[----:B------:R-:W-:Y:S01]  /*28420*/  PRMT R76, R74, 0x3340, R75 ;  /* 0x000033404a4c7816 */ /* 0x000fe2000000004b */
[----:B------:R-:W4:Y:S03]  /*28430*/  LDL.LU R215, [R1+0x448] ;  /* 0x0004480001d77983 */ /* 0x000f260000300800 */
[----:B------:R-:W-:Y:S02]  /*28440*/  PRMT R71, R76, 0x5410, R71 ;  /* 0x000054104c477816 */ /* 0x000fe40000000047 */
[----:B------:R-:W-:-:S02]  /*28450*/  LOP3.LUT R86, R220, 0xffff, RZ, 0xc0, !PT ;  /* 0x0000ffffdc567812 */ /* 0x000fc400078ec0ff */
[----:B------:R-:W-:Y:S01]  /*28460*/  LOP3.LUT R82, R217, 0xffff, RZ, 0xc0, !PT ;  /* 0x0000ffffd9527812 */ /* 0x000fe200078ec0ff */
[----:B------:R0:W-:Y:S04]  /*28470*/  STL [R1+0x10ac], R71 ;  /* 0x0010ac4701007387 */ /* 0x0001e80000100800 */
[----:B------:R-:W2:Y:S04]  /*28480*/  LDL.LU R220, [R1+0x1370] ;  /* 0x0013700001dc7983 */ /* 0x000ea80000300800 */
[----:B------:R-:W2:Y:S01]  /*28490*/  LDL.LU R217, [R1+0x136c] ;  /* 0x00136c0001d97983 */ /* 0x000ea20000300800 */
[----:B------:R-:W-:-:S02]  /*284a0*/  PRMT R22, R152, 0x3340, R0 ;  /* 0x0000334098167816 */ /* 0x000fc40000000000 */
[----:B------:R-:W-:Y:S02]  /*284b0*/  PRMT R77, R66, 0x3340, R252 ;  /* 0x00003340424d7816 */ /* 0x000fe400000000fc */
[----:B------:R-:W-:Y:S02]  /*284c0*/  LOP3.LUT R81, R19, 0xffff, RZ, 0xc0, !PT ;  /* 0x0000ffff13517812 */ /* 0x000fe400078ec0ff */
[----:B------:R-:W-:Y:S01]  /*284d0*/  PRMT R22, R77, 0x5410, R22 ;  /* 0x000054104d167816 */ /* 0x000fe20000000016 */
[----:B------:R-:W2:Y:S01]  /*284e0*/  LDL.LU R19, [R1+0x1368] ;  /* 0x0013680001137983 */ /* 0x000ea20000300800 */
[----:B---3--:R-:W-:Y:S02]  /*284f0*/  LOP3.LUT R77, R89, 0xffff, RZ, 0xc0, !PT ;  /* 0x0000ffff594d7812 */ /* 0x008fe400078ec0ff */
[----:B------:R-:W-:Y:S02]  /*28500*/  LOP3.LUT R89, R5, 0xffff, RZ, 0xc0, !PT ;  /* 0x0000ffff05597812 */ /* 0x000fe400078ec0ff */
[----:B------:R-:W3:Y:S01]  /*28510*/  LDL.LU R5, [R1+0x1364] ;  /* 0x0013640001057983 */ /* 0x000ee20000300800 */
[----:B----4-:R-:W-:-:S02]  /*28520*/  LOP3.LUT R83, R215, 0xffff, RZ, 0xc0, !PT ;  /* 0x0000ffffd7537812 */ /* 0x010fc400078ec0ff */
[--C-:B------:R-:W-:Y:S02]  /*28530*/  PRMT R65, R154, 0x3340, R0.reuse ;  /* 0x000033409a417816 */ /* 0x100fe40000000000 */
[----:B------:R-:W-:Y:S02]  /*28540*/  PRMT R78, R67, 0x3340, R251 ;  /* 0x00003340434e7816 */ /* 0x000fe400000000fb */
[----:B--2---:R-:W-:Y:S02]  /*28550*/  LOP3.LUT R76, R91, 0xffff, RZ, 0xc0, !PT ;  /* 0x0000ffff5b4c7812 */ /* 0x004fe400078ec0ff */
[----:B------:R-:W-:Y:S02]  /*28560*/  LOP3.LUT R91, R9, 0xffff, RZ, 0xc0, !PT ;  /* 0x0000ffff095b7812 */ /* 0x000fe400078ec0ff */
[----:B------:R-:W-:Y:S02]  /*28570*/  PRMT R9, R221, 0x3340, R0 ;  /* 0x00003340dd097816 */ /* 0x000fe40000000000 */
[----:B------:R-:W-:-:S02]  /*28580*/  PRMT R87, R83, 0x3340, R89 ;  /* 0x0000334053577816 */ /* 0x000fc40000000059 */
[----:B0-----:R-:W-:Y:S02]  /*28590*/  PRMT R71, R188, 0x3340, R0 ;  /* 0x00003340bc477816 */ /* 0x001fe40000000000 */
[----:B------:R-:W-:Y:S02]  /*285a0*/  PRMT R93, R86, 0x3340, R242 ;  /* 0x00003340565d7816 */ /* 0x000fe400000000f2 */
[----:B------:R-:W-:Y:S02]  /*285b0*/  LOP3.LUT R80, R80, 0xf0, RZ, 0xc0, !PT ;  /* 0x000000f050507812 */ /* 0x000fe400078ec0ff */
[----:B------:R-:W-:Y:S02]  /*285c0*/  LOP3.LUT R84, R84, 0x400, RZ, 0xc0, !PT ;  /* 0x0000040054547812 */ /* 0x000fe400078ec0ff */
[----:B------:R-:W-:Y:S02]  /*285d0*/  PRMT R65, R78, 0x5410, R65 ;  /* 0x000054104e417816 */ /* 0x000fe40000000041 */
[----:B------:R-:W-:-:S02]  /*285e0*/  PRMT R78, R21, 0x3340, R0 ;  /* 0x00003340154e7816 */ /* 0x000fc40000000000 */
[----:B------:R-:W-:Y:S02]  /*285f0*/  PRMT R95, R76, 0x3340, R82 ;  /* 0x000033404c5f7816 */ /* 0x000fe40000000052 */
[----:B------:R-:W-:Y:S02]  /*28600*/  PRMT R87, R87, 0x5410, R9 ;  /* 0x0000541057577816 */ /* 0x000fe40000000009 */
[----:B------:R-:W-:Y:S02]  /*28610*/  PRMT R9, R93, 0x5410, R71 ;  /* 0x000054105d097816 */ /* 0x000fe40000000047 */
[----:B------:R-:W-:Y:S02]  /*28620*/  IADD3 R84, R84, UR58, R80 ;  /* 0x0000003a54547c10 */ /* 0x000fe4000fffe050 */
[----:B------:R-:W-:Y:S02]  /*28630*/  LOP3.LUT R93, R217, 0xffff, RZ, 0xc0, !PT ;  /* 0x0000ffffd95d7812 */ /* 0x000fe400078ec0ff */
[----:B------:R-:W-:-:S02]  /*28640*/  PRMT R80, R91, 0x3340, R0 ;  /* 0x000033405b507816 */ /* 0x000fc40000000000 */
[----:B------:R-:W-:Y:S02]  /*28650*/  PRMT R85, R77, 0x3340, R81 ;  /* 0x000033404d557816 */ /* 0x000fe40000000051 */
[----:B------:R-:W-:Y:S01]  /*28660*/  PRMT R71, R95, 0x5410, R78 ;  /* 0x000054105f477816 */ /* 0x000fe2000000004e */
[----:B------:R0:W-:Y:S01]  /*28670*/  STL [R1+0x10a8], R87 ;  /* 0x0010a85701007387 */ /* 0x0001e20000100800 */
[----:B------:R-:W-:Y:S02]  /*28680*/  LOP3.LUT R95, R220, 0xffff, RZ, 0xc0, !PT ;  /* 0x0000ffffdc5f7812 */ /* 0x000fe400078ec0ff */
[----:B------:R-:W-:Y:S01]  /*28690*/  LOP3.LUT R97, R219, 0xffff, RZ, 0xc0, !PT ;  /* 0x0000ffffdb617812 */ /* 0x000fe200078ec0ff */
[----:B------:R1:W-:Y:S01]  /*286a0*/  STL [R1+0x10a4], R9 ;  /* 0x0010a40901007387 */ /* 0x0003e20000100800 */
[----:B------:R-:W-:Y:S02]  /*286b0*/  PRMT R8, R104, 0x3340, R0 ;  /* 0x0000334068087816 */ /* 0x000fe40000000000 */
[----:B------:R-:W-:Y:S01]  /*286c0*/  PRMT R78, R93, 0x3340, R100 ;  /* 0x000033405d4e7816 */ /* 0x000fe20000000064 */
[----:B------:R-:W2:Y:S01]  /*286d0*/  LDL.LU R217, [R1+0x1360] ;  /* 0x0013600001d97983 */ /* 0x000ea20000300800 */
[----:B------:R-:W-:-:S02]  /*286e0*/  PRMT R20, R105, 0x3340, R0 ;  /* 0x0000334069147816 */ /* 0x000fc40000000000 */
[----:B0-----:R-:W-:Y:S01]  /*286f0*/  PRMT R87, R102, 0x3340, R0 ;  /* 0x0000334066577816 */ /* 0x001fe20000000000 */
[----:B------:R-:W4:Y:S01]  /*28700*/  LDL.LU R220, [R1+0x135c] ;  /* 0x00135c0001dc7983 */ /* 0x000f220000300800 */
[----:B-1----:R-:W-:Y:S02]  /*28710*/  PRMT R9, R85, 0x5410, R80 ;  /* 0x0000541055097816 */ /* 0x002fe40000000050 */
[----:B------:R-:W-:Y:S01]  /*28720*/  PRMT R80, R95, 0x3340, R101 ;  /* 0x000033405f507816 */ /* 0x000fe20000000065 */
[----:B------:R-:W4:Y:S01]  /*28730*/  LDL.LU R219, [R1+0x1358] ;  /* 0x0013580001db7983 */ /* 0x000f220000300800 */
[----:B------:R-:W-:Y:S02]  /*28740*/  PRMT R107, R97, 0x3340, R250 ;  /* 0x00003340616b7816 */ /* 0x000fe400000000fa */
[----:B------:R-:W-:Y:S02]  /*28750*/  PRMT R78, R78, 0x5410, R8 ;  /* 0x000054104e4e7816 */ /* 0x000fe40000000008 */
[----:B------:R-:W-:-:S02]  /*28760*/  LOP3.LUT R99, R7, 0xffff, RZ, 0xc0, !PT ;  /* 0x0000ffff07637812 */ /* 0x000fc400078ec0ff */
[----:B------:R-:W4:Y:S01]  /*28770*/  LDL.LU R7, [R1+0x1354] ;  /* 0x0013540001077983 */ /* 0x000f220000300800 */
[----:B------:R-:W-:Y:S02]  /*28780*/  PRMT R8, R80, 0x5410, R20 ;  /* 0x0000541050087816 */ /* 0x000fe40000000014 */
[----:B------:R-:W-:Y:S01]  /*28790*/  PRMT R87, R107, 0x5410, R87 ;  /* 0x000054106b577816 */ /* 0x000fe20000000057 */
[----:B------:R-:W4:Y:S01]  /*287a0*/  LDL.LU R218, [R1+0x1350] ;  /* 0x0013500001da7983 */ /* 0x000f220000300800 */
[----:B------:R-:W-:Y:S02]  /*287b0*/  LOP3.LUT R109, R17, 0xffff, RZ, 0xc0, !PT ;  /* 0x0000ffff116d7812 */ /* 0x000fe400078ec0ff */
[----:B------:R-:W-:Y:S01]  /*287c0*/  LOP3.LUT R107, R18, 0xffff, RZ, 0xc0, !PT ;  /* 0x0000ffff126b7812 */ /* 0x000fe200078ec0ff */
[----:B------:R-:W4:Y:S01]  /*287d0*/  LDL.LU R3, [R1+0x134c] ;  /* 0x00134c0001037983 */ /* 0x000f220000300800 */
[--C-:B------:R-:W-:Y:S02]  /*287e0*/  PRMT R85, R103, 0x3340, R0.reuse ;  /* 0x0000334067557816 */ /* 0x100fe40000000000 */
[----:B------:R-:W-:Y:S01]  /*287f0*/  PRMT R106, R99, 0x3340, R249 ;  /* 0x00003340636a7816 */ /* 0x000fe200000000f9 */
[----:B------:R0:W-:Y:S01]  /*28800*/  STL [R1+0x1098], R78 ;  /* 0x0010984e01007387 */ /* 0x0001e20000100800 */
[----:B------:R-:W-:-:S02]  /*28810*/  PRMT R4, R184, 0x3340, R0 ;  /* 0x00003340b8047816 */ /* 0x000fc40000000000 */
[----:B------:R-:W-:Y:S02]  /*28820*/  PRMT R114, R109, 0x3340, R246 ;  /* 0x000033406d727816 */ /* 0x000fe400000000f6 */
[----:B------:R-:W-:Y:S02]  /*28830*/  PRMT R112, R107, 0x3340, R248 ;  /* 0x000033406b707816 */ /* 0x000fe400000000f8 */
[----:B------:R-:W-:Y:S02]  /*28840*/  PRMT R85, R106, 0x5410, R85 ;  /* 0x000054106a557816 */ /* 0x000fe40000000055 */
[----:B------:R-:W-:Y:S02]  /*28850*/  LOP3.LUT R106, R19, 0xffff, RZ, 0xc0, !PT ;  /* 0x0000ffff136a7812 */ /* 0x000fe400078ec0ff */
[----:B------:R-:W-:Y:S02]  /*28860*/  PRMT R4, R114, 0x5410, R4 ;  /* 0x0000541072047816 */ /* 0x000fe40000000004 */
[----:B0-----:R-:W-:-:S02]  /*28870*/  PRMT R78, R2, 0x3340, R0 ;  /* 0x00003340024e7816 */ /* 0x001fc40000000000 */
[----:B------:R-:W-:Y:S02]  /*28880*/  PRMT R113, R106, 0x3340, R110 ;  /* 0x000033406a717816 */ /* 0x000fe4000000006e */
[----:B------:R-:W-:Y:S02]  /*28890*/  SHF.R.U32.HI R33, RZ, 0x8, R33 ;  /* 0x00000008ff217819 */ /* 0x000fe40000011621 */
[----:B------:R-:W-:Y:S02]  /*288a0*/  PRMT R114, R162, 0x3340, R0 ;  /* 0x00003340a2727816 */ /* 0x000fe40000000000 */
[----:B------:R-:W-:Y:S02]  /*288b0*/  SHF.R.U32.HI R25, RZ, 0x8, R25 ;  /* 0x00000008ff197819 */ /* 0x000fe40000011619 */
[----:B------:R-:W-:Y:S02]  /*288c0*/  SHF.R.U32.HI R27, RZ, 0x8, R27 ;  /* 0x00000008ff1b7819 */ /* 0x000fe4000001161b */
[----:B------:R-:W-:-:S02]  /*288d0*/  PRMT R78, R113, 0x5410, R78 ;  /* 0x00005410714e7816 */ /* 0x000fc4000000004e */
[----:B------:R-:W-:Y:S02]  /*288e0*/  LOP3.LUT R113, R33, 0xffff, RZ, 0xc0, !PT ;  /* 0x0000ffff21717812 */ /* 0x000fe400078ec0ff */
[----:B------:R-:W-:Y:S02]  /*288f0*/  LOP3.LUT R25, R25, 0xffff, RZ, 0xc0, !PT ;  /* 0x0000ffff19197812 */ /* 0x000fe400078ec0ff */
[----:B------:R-:W-:-:S04]  /*28900*/  LOP3.LUT R27, R27, 0xffff, RZ, 0xc0, !PT ;  /* 0x0000ffff1b1b7812 */ /* 0x000fc800078ec0ff */
[----:B------:R-:W-:Y:S02]  /*28910*/  PRMT R129, R25, 0x3340, R27 ;  /* 0x0000334019817816 */ /* 0x000fe4000000001b */
[----:B------:R-:W-:Y:S02]  /*28920*/  SHF.R.U32.HI R35, RZ, 0x8, R35 ;  /* 0x00000008ff237819 */ /* 0x000fe40000011623 */
[----:B------:R-:W-:Y:S02]  /*28930*/  SHF.R.U32.HI R39, RZ, 0x8, R39 ;  /* 0x00000008ff277819 */ /* 0x000fe40000011627 */
[----:B------:R-:W-:Y:S02]  /*28940*/  LOP3.LUT R35, R35, 0xffff, RZ, 0xc0, !PT ;  /* 0x0000ffff23237812 */ /* 0x000fe400078ec0ff */
[----:B------:R-:W-:Y:S02]  /*28950*/  LOP3.LUT R39, R39, 0xffff, RZ, 0xc0, !PT ;  /* 0x0000ffff27277812 */ /* 0x000fe400078ec0ff */
[----:B------:R-:W-:-:S02]  /*28960*/  SHF.R.U32.HI R46, RZ, 0x8, R46 ;  /* 0x00000008ff2e7819 */ /* 0x000fc4000001162e */
[----:B------:R-:W-:Y:S02]  /*28970*/  SHF.R.U32.HI R49, RZ, 0x8, R49 ;  /* 0x00000008ff317819 */ /* 0x000fe40000011631 */
[----:B------:R-:W-:Y:S02]  /*28980*/  LOP3.LUT R46, R46, 0xffff, RZ, 0xc0, !PT ;  /* 0x0000ffff2e2e7812 */ /* 0x000fe400078ec0ff */
[----:B------:R-:W-:Y:S02]  /*28990*/  LOP3.LUT R49, R49, 0xffff, RZ, 0xc0, !PT ;  /* 0x0000ffff31317812 */ /* 0x000fe400078ec0ff */
[----:B------:R-:W-:Y:S02]  /*289a0*/  SHF.R.U32.HI R43, RZ, 0x8, R43 ;  /* 0x00000008ff2b7819 */ /* 0x000fe4000001162b */
[----:B------:R-:W-:Y:S02]  /*289b0*/  SHF.R.U32.HI R47, RZ, 0x8, R47 ;  /* 0x00000008ff2f7819 */ /* 0x000fe4000001162f */
[----:B------:R-:W-:-:S02]  /*289c0*/  LOP3.LUT R43, R43, 0xffff, RZ, 0xc0, !PT ;  /* 0x0000ffff2b2b7812 */ /* 0x000fc400078ec0ff */
[----:B------:R-:W-:Y:S02]  /*289d0*/  LOP3.LUT R47, R47, 0xffff, RZ, 0xc0, !PT ;  /* 0x0000ffff2f2f7812 */ /* 0x000fe400078ec0ff */
[----:B------:R-:W-:Y:S02]  /*289e0*/  SHF.R.U32.HI R45, RZ, 0x8, R45 ;  /* 0x00000008ff2d7819 */ /* 0x000fe4000001162d */
[----:B------:R-:W-:Y:S02]  /*289f0*/  SHF.R.U32.HI R234, RZ, 0x8, R234 ;  /* 0x00000008ffea7819 */ /* 0x000fe400000116ea */
[----:B------:R-:W-:Y:S02]  /*28a00*/  LOP3.LUT R45, R45, 0xffff, RZ, 0xc0, !PT ;  /* 0x0000ffff2d2d7812 */ /* 0x000fe400078ec0ff */
[----:B------:R-:W-:Y:S02]  /*28a10*/  LOP3.LUT R234, R234, 0xffff, RZ, 0xc0, !PT ;  /* 0x0000ffffeaea7812 */ /* 0x000fe400078ec0ff */
[----:B------:R-:W-:-:S02]  /*28a20*/  LOP3.LUT R123, R12, 0xffff, RZ, 0xc0, !PT ;  /* 0x0000ffff0c7b7812 */ /* 0x000fc400078ec0ff */
[----:B------:R-:W-:Y:S02]  /*28a30*/  SHF.R.U32.HI R54, RZ, 0x8, R54 ;  /* 0x00000008ff367819 */ /* 0x000fe40000011636 */
[----:B------:R-:W-:Y:S02]  /*28a40*/  SHF.R.U32.HI R59, RZ, 0x8, R59 ;  /* 0x00000008ff3b7819 */ /* 0x000fe4000001163b */
[----:B------:R-:W-:Y:S02]  /*28a50*/  LOP3.LUT R54, R54, 0xffff, RZ, 0xc0, !PT ;  /* 0x0000ffff36367812 */ /* 0x000fe400078ec0ff */
[----:B------:R-:W-:Y:S02]  /*28a60*/  LOP3.LUT R59, R59, 0xffff, RZ, 0xc0, !PT ;  /* 0x0000ffff3b3b7812 */ /* 0x000fe400078ec0ff */
[----:B------:R-:W-:Y:S02]  /*28a70*/  SHF.R.U32.HI R55, RZ, 0x8, R55 ;  /* 0x00000008ff377819 */ /* 0x000fe40000011637 */
[----:B------:R-:W-:-:S02]  /*28a80*/  SHF.R.U32.HI R236, RZ, 0x8, R236 ;  /* 0x00000008ffec7819 */ /* 0x000fc400000116ec */
[----:B------:R-:W-:Y:S02]  /*28a90*/  SHF.R.U32.HI R51, RZ, 0x8, R51 ;  /* 0x00000008ff337819 */ /* 0x000fe40000011633 */
[----:B------:R-:W-:Y:S02]  /*28aa0*/  SHF.R.U32.HI R58, RZ, 0x8, R58 ;  /* 0x00000008ff3a7819 */ /* 0x000fe4000001163a */
[----:B------:R-:W-:Y:S02]  /*28ab0*/  LOP3.LUT R55, R55, 0xffff, RZ, 0xc0, !PT ;  /* 0x0000ffff37377812 */ /* 0x000fe400078ec0ff */
        /* <DEDUP_REMOVED lines=10> */
[----:B------:R-:W-:Y:S02]  /*28b60*/  LOP3.LUT R48, R48, 0xffff, RZ, 0xc0, !PT ;  /* 0x0000ffff30307812 */ /* 0x000fe400078ec0ff */
[----:B------:R-:W-:Y:S02]  /*28b70*/  LOP3.LUT R53, R53, 0xffff, RZ, 0xc0, !PT ;  /* 0x0000ffff35357812 */ /* 0x000fe400078ec0ff */
[----:B------:R-:W-:Y:S02]  /*28b80*/  LOP3.LUT R27, R27, 0xffff, RZ, 0xc0, !PT ;  /* 0x0000ffff1b1b7812 */ /* 0x000fe400078ec0ff */
[----:B------:R-:W-:Y:S02]  /*28b90*/  LOP3.LUT R122, R10, 0xffff, RZ, 0xc0, !PT ;  /* 0x0000ffff0a7a7812 */ /* 0x000fe400078ec0ff */
[----:B------:R-:W-:-:S02]  /*28ba0*/  PRMT R151, R27, 0x3340, R151 ;  /* 0x000033401b977816 */ /* 0x000fc40000000097 */
[----:B---3--:R-:W-:Y:S02]  /*28bb0*/  LOP3.LUT R20, R5, 0xffff, RZ, 0xc0, !PT ;  /* 0x0000ffff05147812 */ /* 0x008fe400078ec0ff */
[----:B------:R-:W3:Y:S04]  /*28bc0*/  LDL.LU R5, [R1+0x1348] ;  /* 0x0013480001057983 */ /* 0x000ee80000300800 */
[----:B------:R0:W-:Y:S04]  /*28bd0*/  STL [R1+0x10a0], R8 ;  /* 0x0010a00801007387 */ /* 0x0001e80000100800 */
[----:B------:R-:W3:Y:S04]  /*28be0*/  LDL.LU R19, [R1+0x1344] ;  /* 0x0013440001137983 */ /* 0x000ee80000300800 */
[----:B------:R-:W3:Y:S01]  /*28bf0*/  LDL.LU R18, [R1+0x1340] ;  /* 0x0013400001127983 */ /* 0x000ee20000300800 */
[----:B0-----:R-:W-:-:S03]  /*28c00*/  PRMT R8, R160, 0x3340, R0 ;  /* 0x00003340a0087816 */ /* 0x001fc60000000000 */
[----:B------:R-:W3:Y:S01]  /*28c10*/  LDL.LU R17, [R1+0x133c] ;  /* 0x00133c0001117983 */ /* 0x000ee20000300800 */
[----:B------:R-:W-:Y:S02]  /*28c20*/  PRMT R8, R112, 0x5410, R8 ;  /* 0x0000541070087816 */ /* 0x000fe40000000008 */
[----:B------:R-:W-:Y:S01]  /*28c30*/  LOP3.LUT R112, R14, 0xffff, RZ, 0xc0, !PT ;  /* 0x0000ffff0e707812 */ /* 0x000fe200078ec0ff */
[----:B------:R-:W3:Y:S04]  /*28c40*/  LDL.LU R16, [R1+0x1338] ;  /* 0x0013380001107983 */ /* 0x000ee80000300800 */
[----:B------:R-:W3:Y:S04]  /*28c50*/  LDL.LU R15, [R1+0x1334] ;  /* 0x00133400010f7983 */ /* 0x000ee80000300800 */
[----:B------:R0:W-:Y:S04]  /*28c60*/  STL [R1+0x109c], R4 ;  /* 0x00109c0401007387 */ /* 0x0001e80000100800 */
[----:B------:R-:W3:Y:S01]  /*28c70*/  LDL.LU R14, [R1+0x1330] ;  /* 0x00133000010e7983 */ /* 0x000ee20000300800 */
[----:B0-----:R-:W-:-:S04]  /*28c80*/  PRMT R4, R112, 0x3340, R247 ;  /* 0x0000334070047816 */ /* 0x001fc800000000f7 */
[----:B------:R-:W-:Y:S02]  /*28c90*/  PRMT R33, R4, 0x5410, R114 ;  /* 0x0000541004217816 */ /* 0x000fe40000000072 */
[----:B------:R-:W-:Y:S02]  /*28ca0*/  LOP3.LUT R4, R13, 0xffff, RZ, 0xc0, !PT ;  /* 0x0000ffff0d047812 */ /* 0x000fe400078ec0ff */
[----:B------:R-:W3:Y:S02]  /*28cb0*/  LDL.LU R13, [R1+0x132c] ;  /* 0x00132c00010d7983 */ /* 0x000ee40000300800 */
[----:B------:R-:W-:Y:S02]  /*28cc0*/  SHF.R.U32.HI R25, RZ, 0x8, R4 ;  /* 0x00000008ff197819 */ /* 0x000fe40000011604 */
[----:B------:R-:W-:Y:S02]  /*28cd0*/  PRMT R127, R4, 0x3340, R226 ;  /* 0x00003340047f7816 */ /* 0x000fe400000000e2 */
[----:B------:R-:W-:-:S02]  /*28ce0*/  SHF.R.U32.HI R4, RZ, 0x8, R136 ;  /* 0x00000008ff047819 */ /* 0x000fc40000011688 */
[----:B------:R-:W-:Y:S02]  /*28cf0*/  SHF.R.U32.HI R226, RZ, 0x8, R226 ;  /* 0x00000008ffe27819 */ /* 0x000fe400000116e2 */
[----:B------:R-:W-:Y:S02]  /*28d00*/  LOP3.LUT R4, R4, 0xffff, RZ, 0xc0, !PT ;  /* 0x0000ffff04047812 */ /* 0x000fe400078ec0ff */
[----:B------:R-:W-:Y:S02]  /*28d10*/  LOP3.LUT R25, R25, 0xffff, RZ, 0xc0, !PT ;  /* 0x0000ffff19197812 */ /* 0x000fe400078ec0ff */
[----:B------:R-:W-:Y:S02]  /*28d20*/  LOP3.LUT R226, R226, 0xffff, RZ, 0xc0, !PT ;  /* 0x0000ffffe2e27812 */ /* 0x000fe400078ec0ff */
[----:B------:R-:W-:Y:S02]  /*28d30*/  PRMT R167, R4, 0x3340, R167 ;  /* 0x0000334004a77816 */ /* 0x000fe400000000a7 */
[----:B------:R-:W-:-:S05]  /*28d40*/  PRMT R4, R25, 0x3340, R226 ;  /* 0x0000334019047816 */ /* 0x000fca00000000e2 */
[----:B------:R0:W-:Y:S02]  /*28d50*/  STL [R1+0xf04], R4 ;  /* 0x000f040401007387 */ /* 0x0001e40000100800 */
[----:B0-----:R-:W-:-:S05]  /*28d60*/  PRMT R4, R35, 0x3340, R39 ;  /* 0x0000334023047816 */ /* 0x001fca0000000027 */
[----:B------:R0:W-:Y:S02]  /*28d70*/  STL [R1+0xf0c], R4 ;  /* 0x000f0c0401007387 */ /* 0x0001e40000100800 */
[----:B0-----:R-:W-:-:S05]  /*28d80*/  PRMT R4, R46, 0x3340, R49 ;  /* 0x000033402e047816 */ /* 0x001fca0000000031 */
[----:B------:R0:W-:Y:S02]  /*28d90*/  STL [R1+0xf08], R4 ;  /* 0x000f080401007387 */ /* 0x0001e40000100800 */
[----:B0-----:R-:W-:-:S05]  /*28da0*/  PRMT R4, R43, 0x3340, R47 ;  /* 0x000033402b047816 */ /* 0x001fca000000002f */
[----:B------:R0:W-:Y:S01]  /*28db0*/  STL [R1+0xefc], R4 ;  /* 0x000efc0401007387 */ /* 0x0001e20000100800 */
[----:B------:R-:W-:-:S03]  /*28dc0*/  SHF.R.U32.HI R25, RZ, 0x8, R123 ;  /* 0x00000008ff197819 */ /* 0x000fc6000001167b */
[----:B------:R-:W3:Y:S01]  /*28dd0*/  LDL.LU R12, [R1+0x1328] ;  /* 0x00132800010c7983 */ /* 0x000ee20000300800 */
[----:B0-----:R-:W-:-:S05]  /*28de0*/  PRMT R4, R45, 0x3340, R234 ;  /* 0x000033402d047816 */ /* 0x001fca00000000ea */
[----:B------:R0:W-:Y:S01]  /*28df0*/  STL [R1+0xf28], R4 ;  /* 0x000f280401007387 */ /* 0x0001e20000100800 */
[----:B------:R-:W-:Y:S02]  /*28e00*/  LOP3.LUT R25, R25, 0xffff, RZ, 0xc0, !PT ;  /* 0x0000ffff19197812 */ /* 0x000fe400078ec0ff */
[----:B0-----:R-:W-:-:S04]  /*28e10*/  SHF.R.U32.HI R4, RZ, 0x8, R232 ;  /* 0x00000008ff047819 */ /* 0x001fc800000116e8 */
[----:B------:R-:W-:-:S04]  /*28e20*/  LOP3.LUT R4, R4, 0xffff, RZ, 0xc0, !PT ;  /* 0x0000ffff04047812 */ /* 0x000fc800078ec0ff */
[----:B------:R-:W-:Y:S02]  /*28e30*/  PRMT R25, R25, 0x3340, R4 ;  /* 0x0000334019197816 */ /* 0x000fe40000000004 */
[----:B------:R-:W-:-:S03]  /*28e40*/  PRMT R4, R54, 0x3340, R59 ;  /* 0x0000334036047816 */ /* 0x000fc6000000003b */
[----:B------:R0:W-:Y:S04]  /*28e50*/  STL [R1+0xf14], R25 ;  /* 0x000f141901007387 */ /* 0x0001e80000100800 */
[----:B------:R1:W-:Y:S01]  /*28e60*/  STL [R1+0xf10], R4 ;  /* 0x000f100401007387 */ /* 0x0003e20000100800 */
[----:B0-----:R-:W-:Y:S02]  /*28e70*/  PRMT R25, R55, 0x3340, R236 ;  /* 0x0000334037197816 */ /* 0x001fe400000000ec */
[----:B-1----:R-:W-:-:S03]  /*28e80*/  PRMT R4, R51, 0x3340, R58 ;  /* 0x0000334033047816 */ /* 0x002fc6000000003a */
[----:B------:R-:W-:Y:S04]  /*28e90*/  STL [R1+0xf34], R25 ;  /* 0x000f341901007387 */ /* 0x000fe80000100800 */
[----:B------:R0:W-:Y:S02]  /*28ea0*/  STL [R1+0xf30], R4 ;  /* 0x000f300401007387 */ /* 0x0001e40000100800 */
[----:B0-----:R-:W-:Y:S02]  /*28eb0*/  PRMT R4, R64, 0x3340, R69 ;  /* 0x0000334040047816 */ /* 0x001fe40000000045 */
[----:B------:R-:W-:Y:S01]  /*28ec0*/  SHF.R.U32.HI R29, RZ, 0x8, R29 ;  /* 0x00000008ff1d7819 */ /* 0x000fe2000001161d */
[----:B------:R-:W0:Y:S02]  /*28ed0*/  LDC R69, c[0x0][0x244] ;  /* 0x00009100ff457b82 */ /* 0x000e240000000800 */
[----:B------:R1:W-:Y:S04]  /*28ee0*/  STL [R1+0xf20], R4 ;  /* 0x000f200401007387 */ /* 0x0003e80000100800 */
[----:B------:R-:W3:Y:S01]  /*28ef0*/  LDL.LU R10, [R1+0x1324] ;  /* 0x00132400010a7983 */ /* 0x000ee20000300800 */
[----:B-1----:R-:W-:-:S05]  /*28f00*/  PRMT R4, R48, 0x3340, R53 ;  /* 0x0000334030047816 */ /* 0x002fca0000000035 */
[----:B------:R1:W-:Y:S04]  /*28f10*/  STL [R1+0xf1c], R4 ;  /* 0x000f1c0401007387 */ /* 0x0003e80000100800 */
[----:B------:R-:W2:Y:S01]  /*28f20*/  LDL.LU R27, [R1+0x131c] ;  /* 0x00131c00011b7983 */ /* 0x000ea20000300800 */
[----:B------:R-:W-:Y:S02]  /*28f30*/  SHF.R.U32.HI R36, RZ, 0x8, R36 ;  /* 0x00000008ff247819 */ /* 0x000fe40000011624 */
[----:B------:R-:W-:Y:S02]  /*28f40*/  SHF.R.U32.HI R62, RZ, 0x8, R62 ;  /* 0x00000008ff3e7819 */ /* 0x000fe4000001163e */
[----:B------:R-:W-:Y:S02]  /*28f50*/  SHF.R.U32.HI R240, RZ, 0x8, R240 ;  /* 0x00000008fff07819 */ /* 0x000fe400000116f0 */
[----:B-1----:R-:W-:-:S02]  /*28f60*/  SHF.R.U32.HI R4, RZ, 0x8, R122 ;  /* 0x00000008ff047819 */ /* 0x002fc4000001167a */
[--C-:B------:R-:W-:Y:S02]  /*28f70*/  PRMT R122, R122, 0x3340, R238.reuse ;  /* 0x000033407a7a7816 */ /* 0x100fe400000000ee */
[----:B------:R-:W-:Y:S02]  /*28f80*/  SHF.R.U32.HI R25, RZ, 0x8, R195 ;  /* 0x00000008ff197819 */ /* 0x000fe400000116c3 */
[----:B------:R-:W-:Y:S02]  /*28f90*/  SHF.R.U32.HI R238, RZ, 0x8, R238 ;  /* 0x00000008ffee7819 */ /* 0x000fe400000116ee */
[----:B------:R-:W-:Y:S02]  /*28fa0*/  LOP3.LUT R29, R29, 0xffff, RZ, 0xc0, !PT ;  /* 0x0000ffff1d1d7812 */ /* 0x000fe400078ec0ff */
[----:B------:R-:W-:Y:S02]  /*28fb0*/  LOP3.LUT R36, R36, 0xffff, RZ, 0xc0, !PT ;  /* 0x0000ffff24247812 */ /* 0x000fe400078ec0ff */
[----:B------:R-:W-:-:S02]  /*28fc0*/  LOP3.LUT R62, R62, 0xffff, RZ, 0xc0, !PT ;  /* 0x0000ffff3e3e7812 */ /* 0x000fc400078ec0ff */
[----:B------:R-:W-:Y:S02]  /*28fd0*/  LOP3.LUT R240, R240, 0xffff, RZ, 0xc0, !PT ;  /* 0x0000fffff0f07812 */ /* 0x000fe400078ec0ff */
[----:B------:R-:W-:Y:S02]  /*28fe0*/  LOP3.LUT R25, R25, 0xffff, RZ, 0xc0, !PT ;  /* 0x0000ffff19197812 */ /* 0x000fe400078ec0ff */
[----:B------:R-:W-:Y:S02]  /*28ff0*/  LOP3.LUT R4, R4, 0xffff, RZ, 0xc0, !PT ;  /* 0x0000ffff04047812 */ /* 0x000fe400078ec0ff */
[----:B------:R-:W-:Y:S02]  /*29000*/  LOP3.LUT R238, R238, 0xffff, RZ, 0xc0, !PT ;  /* 0x0000ffffeeee7812 */ /* 0x000fe400078ec0ff */
[----:B------:R-:W-:Y:S02]  /*29010*/  PRMT R120, R29, 0x3340, R36 ;  /* 0x000033401d787816 */ /* 0x000fe40000000024 */
[----:B------:R-:W-:-:S02]  /*29020*/  SHF.R.U32.HI R74, RZ, 0x8, R74 ;  /* 0x00000008ff4a7819 */ /* 0x000fc4000001164a */
[----:B------:R-:W-:Y:S02]  /*29030*/  SHF.R.U32.HI R75, RZ, 0x8, R75 ;  /* 0x00000008ff4b7819 */ /* 0x000fe4000001164b */
[----:B------:R-:W-:Y:S02]  /*29040*/  PRMT R29, R62, 0x3340, R240 ;  /* 0x000033403e1d7816 */ /* 0x000fe400000000f0 */
[----:B------:R-:W-:Y:S02]  /*29050*/  PRMT R135, R25, 0x3340, R135 ;  /* 0x0000334019877816 */ /* 0x000fe40000000087 */
[----:B------:R-:W-:Y:S02]  /*29060*/  SHF.R.U32.HI R83, RZ, 0x8, R83 ;  /* 0x00000008ff537819 */ /* 0x000fe40000011653 */
[----:B------:R-:W-:Y:S02]  /*29070*/  SHF.R.U32.HI R89, RZ, 0x8, R89 ;  /* 0x00000008ff597819 */ /* 0x000fe40000011659 */
[----:B------:R-:W-:-:S02]  /*29080*/  SHF.R.U32.HI R37, RZ, 0x8, R37 ;  /* 0x00000008ff257819 */ /* 0x000fc40000011625 */
[----:B------:R-:W-:Y:S02]  /*29090*/  SHF.R.U32.HI R40, RZ, 0x8, R40 ;  /* 0x00000008ff287819 */ /* 0x000fe40000011628 */
[----:B------:R-:W-:Y:S02]  /*290a0*/  PRMT R25, R4, 0x3340, R238 ;  /* 0x0000334004197816 */ /* 0x000fe400000000ee */
[----:B------:R-:W-:Y:S02]  /*290b0*/  SHF.R.U32.HI R86, RZ, 0x8, R86 ;  /* 0x00000008ff567819 */ /* 0x000fe40000011656 */
[----:B------:R-:W-:Y:S02]  /*290c0*/  SHF.R.U32.HI R242, RZ, 0x8, R242 ;  /* 0x00000008fff27819 */ /* 0x000fe400000116f2 */
[----:B------:R-:W-:Y:S02]  /*290d0*/  SHF.R.U32.HI R95, RZ, 0x8, R95 ;  /* 0x00000008ff5f7819 */ /* 0x000fe4000001165f */
[----:B------:R-:W-:-:S02]  /*290e0*/  SHF.R.U32.HI R101, RZ, 0x8, R101 ;  /* 0x00000008ff657819 */ /* 0x000fc40000011665 */
[----:B------:R-:W-:Y:S02]  /*290f0*/  LOP3.LUT R74, R74, 0xffff, RZ, 0xc0, !PT ;  /* 0x0000ffff4a4a7812 */ /* 0x000fe400078ec0ff */
[----:B------:R-:W-:Y:S01]  /*29100*/  LOP3.LUT R75, R75, 0xffff, RZ, 0xc0, !PT ;  /* 0x0000ffff4b4b7812 */ /* 0x000fe200078ec0ff */
[----:B------:R-:W-:Y:S01]  /*29110*/  STL [R1+0xf50], R29 ;  /* 0x000f501d01007387 */ /* 0x000fe20000100800 */
[----:B------:R-:W-:Y:S02]  /*29120*/  LOP3.LUT R83, R83, 0xffff, RZ, 0xc0, !PT ;  /* 0x0000ffff53537812 */ /* 0x000fe400078ec0ff */
[----:B------:R-:W-:Y:S01]  /*29130*/  LOP3.LUT R89, R89, 0xffff, RZ, 0xc0, !PT ;  /* 0x0000ffff59597812 */ /* 0x000fe200078ec0ff */
[----:B------:R1:W-:Y:S01]  /*29140*/  STL [R1+0xf4c], R25 ;  /* 0x000f4c1901007387 */ /* 0x0003e20000100800 */
[----:B------:R-:W-:Y:S02]  /*29150*/  LOP3.LUT R37, R37, 0xffff, RZ, 0xc0, !PT ;  /* 0x0000ffff25257812 */ /* 0x000fe400078ec0ff */
[----:B------:R-:W-:-:S02]  /*29160*/  LOP3.LUT R40, R40, 0xffff, RZ, 0xc0, !PT ;  /* 0x0000ffff28287812 */ /* 0x000fc400078ec0ff */
[----:B------:R-:W-:Y:S02]  /*29170*/  LOP3.LUT R86, R86, 0xffff, RZ, 0xc0, !PT ;  /* 0x0000ffff56567812 */ /* 0x000fe400078ec0ff */
[----:B------:R-:W-:Y:S02]  /*29180*/  LOP3.LUT R242, R242, 0xffff, RZ, 0xc0, !PT ;  /* 0x0000fffff2f27812 */ /* 0x000fe400078ec0ff */
[----:B------:R-:W-:Y:S02]  /*29190*/  LOP3.LUT R95, R95, 0xffff, RZ, 0xc0, !PT ;  /* 0x0000ffff5f5f7812 */ /* 0x000fe400078ec0ff */
[----:B------:R-:W-:Y:S02]  /*291a0*/  LOP3.LUT R101, R101, 0xffff, RZ, 0xc0, !PT ;  /* 0x0000ffff65657812 */ /* 0x000fe400078ec0ff */
[----:B-1----:R-:W-:Y:S02]  /*291b0*/  PRMT R25, R74, 0x3340, R75 ;  /* 0x000033404a197816 */ /* 0x002fe4000000004b */
[----:B------:R-:W-:-:S02]  /*291c0*/  PRMT R29, R83, 0x3340, R89 ;  /* 0x00003340531d7816 */ /* 0x000fc40000000059 */
[----:B------:R-:W-:Y:S02]  /*291d0*/  SHF.R.U32.HI R66, RZ, 0x8, R66 ;  /* 0x00000008ff427819 */ /* 0x000fe40000011642 */
[----:B------:R-:W-:Y:S02]  /*291e0*/  SHF.R.U32.HI R252, RZ, 0x8, R252 ;  /* 0x00000008fffc7819 */ /* 0x000fe400000116fc */
[----:B------:R-:W-:Y:S02]  /*291f0*/  SHF.R.U32.HI R21, RZ, 0x8, R21 ;  /* 0x00000008ff157819 */ /* 0x000fe40000011615 */
[----:B------:R-:W-:Y:S02]  /*29200*/  PRMT R131, R37, 0x3340, R40 ;  /* 0x0000334025837816 */ /* 0x000fe40000000028 */
[----:B------:R-:W-:Y:S01]  /*29210*/  PRMT R40, R95, 0x3340, R101 ;  /* 0x000033405f287816 */ /* 0x000fe20000000065 */
[----:B------:R1:W-:Y:S01]  /*29220*/  STL [R1+0xf48], R25 ;  /* 0x000f481901007387 */ /* 0x0003e20000100800 */
[----:B------:R-:W-:-:S02]  /*29230*/  LOP3.LUT R36, R66, 0xffff, RZ, 0xc0, !PT ;  /* 0x0000ffff42247812 */ /* 0x000fc400078ec0ff */
[----:B------:R-:W-:Y:S01]  /*29240*/  LOP3.LUT R252, R252, 0xffff, RZ, 0xc0, !PT ;  /* 0x0000fffffcfc7812 */ /* 0x000fe200078ec0ff */
[----:B------:R4:W-:Y:S01]  /*29250*/  STL [R1+0xf3c], R29 ;  /* 0x000f3c1d01007387 */ /* 0x0009e20000100800 */
[----:B------:R-:W-:Y:S02]  /*29260*/  LOP3.LUT R21, R21, 0xffff, RZ, 0xc0, !PT ;  /* 0x0000ffff15157812 */ /* 0x000fe400078ec0ff */
[----:B------:R-:W-:Y:S02]  /*29270*/  PRMT R36, R36, 0x3340, R252 ;  /* 0x0000334024247816 */ /* 0x000fe400000000fc */
[----:B------:R-:W-:-:S04]  /*29280*/  SHF.R.U32.HI R252, RZ, 0x8, R109 ;  /* 0x00000008fffc7819 */ /* 0x000fc8000001166d */
[----:B------:R-:W-:Y:S02]  /*29290*/  LOP3.LUT R252, R252, 0xffff, RZ, 0xc0, !PT ;  /* 0x0000fffffcfc7812 */ /* 0x000fe400078ec0ff */
[----:B------:R-:W-:Y:S02]  /*292a0*/  SHF.R.U32.HI R50, RZ, 0x8, R50 ;  /* 0x00000008ff327819 */ /* 0x000fe40000011632 */
[----:B------:R-:W-:Y:S02]  /*292b0*/  SHF.R.U32.HI R230, RZ, 0x8, R230 ;  /* 0x00000008ffe67819 */ /* 0x000fe400000116e6 */
[----:B------:R-:W-:Y:S02]  /*292c0*/  PRMT R115, R20, 0x3340, R108 ;  /* 0x0000334014737816 */ /* 0x000fe4000000006c */
[----:B------:R-:W-:Y:S02]  /*292d0*/  SHF.R.U32.HI R47, RZ, 0x8, R110 ;  /* 0x00000008ff2f7819 */ /* 0x000fe4000001166e */
[----:B------:R-:W-:-:S02]  /*292e0*/  SHF.R.U32.HI R20, RZ, 0x8, R20 ;  /* 0x00000008ff147819 */ /* 0x000fc40000011614 */
[----:B------:R-:W-:Y:S02]  /*292f0*/  SHF.R.U32.HI R108, RZ, 0x8, R108 ;  /* 0x00000008ff6c7819 */ /* 0x000fe4000001166c */
[----:B------:R-:W-:Y:S02]  /*29300*/  LOP3.LUT R50, R50, 0xffff, RZ, 0xc0, !PT ;  /* 0x0000ffff32327812 */ /* 0x000fe400078ec0ff */
[----:B------:R-:W-:Y:S02]  /*29310*/  LOP3.LUT R130, R230, 0xffff, RZ, 0xc0, !PT ;  /* 0x0000ffffe6827812 */ /* 0x000fe400078ec0ff */
[----:B------:R-:W-:Y:S02]  /*29320*/  LOP3.LUT R47, R47, 0xffff, RZ, 0xc0, !PT ;  /* 0x0000ffff2f2f7812 */ /* 0x000fe400078ec0ff */
[----:B------:R-:W-:Y:S02]  /*29330*/  SHF.R.U32.HI R2, RZ, 0x8, R2 ;  /* 0x00000008ff027819 */ /* 0x000fe40000011602 */
[----:B------:R-:W-:-:S02]  /*29340*/  LOP3.LUT R20, R20, 0xffff, RZ, 0xc0, !PT ;  /* 0x0000ffff14147812 */ /* 0x000fc400078ec0ff */
[----:B------:R-:W-:Y:S02]  /*29350*/  LOP3.LUT R108, R108, 0xffff, RZ, 0xc0, !PT ;  /* 0x0000ffff6c6c7812 */ /* 0x000fe400078ec0ff */
[----:B------:R-:W-:Y:S02]  /*29360*/  PRMT R130, R50, 0x3340, R130 ;  /* 0x0000334032827816 */ /* 0x000fe40000000082 */
[----:B------:R-:W-:Y:S02]  /*29370*/  LOP3.LUT R50, R2, 0xffff, RZ, 0xc0, !PT ;  /* 0x0000ffff02327812 */ /* 0x000fe400078ec0ff */
[----:B------:R-:W-:Y:S02]  /*29380*/  LOP3.LUT R74, R186, 0xffff, RZ, 0xc0, !PT ;  /* 0x0000ffffba4a7812 */ /* 0x000fe400078ec0ff */
[----:B------:R-:W-:Y:S02]  /*29390*/  PRMT R2, R20, 0x3340, R108 ;  /* 0x0000334014027816 */ /* 0x000fe4000000006c */
[----:B------:R-:W-:-:S02]  /*293a0*/  PRMT R20, R61, 0x4210, R88 ;  /* 0x000042103d147816 */ /* 0x000fc40000000058 */
[----:B------:R-:W-:Y:S02]  /*293b0*/  PRMT R22, R22, 0x4210, R24 ;  /* 0x0000421016167816 */ /* 0x000fe40000000018 */
[----:B------:R-:W-:Y:S02]  /*293c0*/  SHF.R.U32.HI R38, RZ, 0x8, R38 ;  /* 0x00000008ff267819 */ /* 0x000fe40000011626 */
[----:B------:R-:W-:Y:S02]  /*293d0*/  SHF.R.U32.HI R49, RZ, 0x8, R74 ;  /* 0x00000008ff317819 */ /* 0x000fe4000001164a */
[----:B------:R-:W-:Y:S02]  /*293e0*/  LOP3.LUT R38, R38, 0xffff, RZ, 0xc0, !PT ;  /* 0x0000ffff26267812 */ /* 0x000fe400078ec0ff */
[----:B------:R-:W-:Y:S02]  /*293f0*/  PRMT R80, R111, 0x3340, R0 ;  /* 0x000033406f507816 */ /* 0x000fe40000000000 */
[----:B------:R-:W-:-:S02]  /*29400*/  SHF.R.U32.HI R67, RZ, 0x8, R67 ;  /* 0x00000008ff437819 */ /* 0x000fc40000011643 */
[----:B------:R-:W-:Y:S02]  /*29410*/  SHF.R.U32.HI R251, RZ, 0x8, R251 ;  /* 0x00000008fffb7819 */ /* 0x000fe400000116fb */
[----:B------:R-:W-:Y:S02]  /*29420*/  SHF.R.U32.HI R154, RZ, 0x8, R154 ;  /* 0x00000008ff9a7819 */ /* 0x000fe4000001169a */
[----:B------:R-:W-:Y:S02]  /*29430*/  LOP3.LUT R49, R49, 0xffff, RZ, 0xc0, !PT ;  /* 0x0000ffff31317812 */ /* 0x000fe400078ec0ff */
[----:B------:R-:W-:Y:S02]  /*29440*/  SHF.R.U32.HI R111, RZ, 0x8, R111 ;  /* 0x00000008ff6f7819 */ /* 0x000fe4000001166f */
[----:B------:R-:W-:Y:S02]  /*29450*/  PRMT R113, R113, 0x3340, R38 ;  /* 0x0000334071717816 */ /* 0x000fe40000000026 */
[----:B------:R-:W-:-:S02]  /*29460*/  LOP3.LUT R35, R67, 0xffff, RZ, 0xc0, !PT ;  /* 0x0000ffff43237812 */ /* 0x000fc400078ec0ff */
[----:B------:R-:W-:Y:S02]  /*29470*/  LOP3.LUT R251, R251, 0xffff, RZ, 0xc0, !PT ;  /* 0x0000fffffbfb7812 */ /* 0x000fe400078ec0ff */
[----:B------:R-:W-:Y:S02]  /*29480*/  LOP3.LUT R38, R154, 0xffff, RZ, 0xc0, !PT ;  /* 0x0000ffff9a267812 */ /* 0x000fe400078ec0ff */
[----:B------:R-:W-:Y:S02]  /*29490*/  PRMT R119, R49, 0x3340, R119 ;  /* 0x0000334031777816 */ /* 0x000fe40000000077 */
[----:B------:R-:W-:Y:S02]  /*294a0*/  LOP3.LUT R49, R111, 0xffff, RZ, 0xc0, !PT ;  /* 0x0000ffff6f317812 */ /* 0x000fe400078ec0ff */
[----:B------:R-:W-:Y:S02]  /*294b0*/  PRMT R35, R35, 0x3340, R251 ;  /* 0x0000334023237816 */ /* 0x000fe400000000fb */
[----:B------:R-:W-:-:S02]  /*294c0*/  PRMT R38, R38, 0x3340, R0 ;  /* 0x0000334026267816 */ /* 0x000fc40000000000 */
[----:B------:R-:W-:Y:S02]  /*294d0*/  PRMT R49, R49, 0x3340, R0 ;  /* 0x0000334031317816 */ /* 0x000fe40000000000 */
[----:B------:R-:W-:Y:S02]  /*294e0*/  SHF.R.U32.HI R31, RZ, 0x8, R31 ;  /* 0x00000008ff1f7819 */ /* 0x000fe4000001161f */
[----:B------:R-:W-:Y:S02]  /*294f0*/  SHF.R.U32.HI R224, RZ, 0x8, R224 ;  /* 0x00000008ffe07819 */ /* 0x000fe400000116e0 */
[----:B------:R-:W-:Y:S02]  /*29500*/  LOP3.LUT R31, R31, 0xffff, RZ, 0xc0, !PT ;  /* 0x0000ffff1f1f7812 */ /* 0x000fe400078ec0ff */
[----:B------:R-:W-:Y:S02]  /*29510*/  LOP3.LUT R114, R224, 0xffff, RZ, 0xc0, !PT ;  /* 0x0000ffffe0727812 */ /* 0x000fe400078ec0ff */
[----:B------:R-:W-:-:S02]  /*29520*/  SHF.R.U32.HI R56, RZ, 0x8, R56 ;  /* 0x00000008ff387819 */ /* 0x000fc40000011638 */
[----:B------:R-:W-:Y:S02]  /*29530*/  SHF.R.U32.HI R60, RZ, 0x8, R60 ;  /* 0x00000008ff3c7819 */ /* 0x000fe4000001163c */
[----:B------:R-:W-:Y:S02]  /*29540*/  SHF.R.U32.HI R63, RZ, 0x8, R63 ;  /* 0x00000008ff3f7819 */ /* 0x000fe4000001163f */
[----:B------:R-:W-:Y:S02]  /*29550*/  SHF.R.U32.HI R52, RZ, 0x8, R52 ;  /* 0x00000008ff347819 */ /* 0x000fe40000011634 */
[----:B------:R-:W-:Y:S02]  /*29560*/  SHF.R.U32.HI R57, RZ, 0x8, R57 ;  /* 0x00000008ff397819 */ /* 0x000fe40000011639 */
[----:B------:R-:W-:Y:S02]  /*29570*/  SHF.R.U32.HI R222, RZ, 0x8, R222 ;  /* 0x00000008ffde7819 */ /* 0x000fe400000116de */
[----:B------:R-:W-:-:S02]  /*29580*/  SHF.R.U32.HI R152, RZ, 0x8, R152 ;  /* 0x00000008ff987819 */ /* 0x000fc40000011698 */
[----:B------:R-:W-:Y:S02]  /*29590*/  PRMT R114, R31, 0x3340, R114 ;  /* 0x000033401f727816 */ /* 0x000fe40000000072 */
[----:B-1----:R-:W-:Y:S02]  /*295a0*/  LOP3.LUT R25, R56, 0xffff, RZ, 0xc0, !PT ;  /* 0x0000ffff38197812 */ /* 0x002fe400078ec0ff */
[----:B------:R-:W-:Y:S02]  /*295b0*/  LOP3.LUT R60, R60, 0xffff, RZ, 0xc0, !PT ;  /* 0x0000ffff3c3c7812 */ /* 0x000fe400078ec0ff */
[----:B------:R-:W-:Y:S02]  /*295c0*/  LOP3.LUT R57, R57, 0xffff, RZ, 0xc0, !PT ;  /* 0x0000ffff39397812 */ /* 0x000fe400078ec0ff */
[----:B----4-:R-:W-:Y:S02]  /*295d0*/  LOP3.LUT R29, R222, 0xffff, RZ, 0xc0, !PT ;  /* 0x0000ffffde1d7812 */ /* 0x010fe400078ec0ff */
[----:B------:R-:W-:-:S02]  /*295e0*/  LOP3.LUT R31, R63, 0xffff, RZ, 0xc0, !PT ;  /* 0x0000ffff3f1f7812 */ /* 0x000fc400078ec0ff */
[----:B------:R-:W-:Y:S02]  /*295f0*/  LOP3.LUT R37, R152, 0xffff, RZ, 0xc0, !PT ;  /* 0x0000ffff98257812 */ /* 0x000fe400078ec0ff */
[----:B------:R-:W-:Y:S02]  /*29600*/  PRMT R25, R25, 0x3340, R60 ;  /* 0x0000334019197816 */ /* 0x000fe4000000003c */
[--C-:B------:R-:W-:Y:S02]  /*29610*/  PRMT R29, R29, 0x3340, R0.reuse ;  /* 0x000033401d1d7816 */ /* 0x100fe40000000000 */
[--C-:B------:R-:W-:Y:S02]  /*29620*/  PRMT R31, R31, 0x3340, R0.reuse ;  /* 0x000033401f1f7816 */ /* 0x100fe40000000000 */
[----:B------:R-:W-:Y:S02]  /*29630*/  PRMT R37, R37, 0x3340, R0 ;  /* 0x0000334025257816 */ /* 0x000fe40000000000 */
[----:B--2---:R-:W-:-:S02]  /*29640*/  LOP3.LUT R4, R27, 0x300, RZ, 0xc0, !PT ;  /* 0x000003001b047812 */ /* 0x004fc400078ec0ff */
[----:B------:R-:W-:-:S05]  /*29650*/  PRMT R27, R86, 0x3340, R242 ;  /* 0x00003340561b7816 */ /* 0x000fca00000000f2 */
[----:B------:R-:W-:Y:S04]  /*29660*/  STL [R1+0xf40], R27 ;  /* 0x000f401b01007387 */ /* 0x000fe80000100800 */
[----:B------:R1:W-:Y:S02]  /*29670*/  STL [R1+0xf38], R40 ;  /* 0x000f382801007387 */ /* 0x0003e40000100800 */
[----:B-1----:R-:W-:Y:S02]  /*29680*/  PRMT R40, R21, 0x3340, R0 ;  /* 0x0000334015287816 */ /* 0x002fe40000000000 */
[----:B------:R-:W-:-:S04]  /*29690*/  SHF.R.U32.HI R21, RZ, 0x8, R246 ;  /* 0x00000008ff157819 */ /* 0x000fc800000116f6 */
[----:B------:R-:W-:-:S04]  /*296a0*/  LOP3.LUT R21, R21, 0xffff, RZ, 0xc0, !PT ;  /* 0x0000ffff15157812 */ /* 0x000fc800078ec0ff */
[----:B------:R-:W-:Y:S02]  /*296b0*/  PRMT R252, R252, 0x3340, R21 ;  /* 0x00003340fcfc7816 */ /* 0x000fe40000000015 */
[----:B------:R-:W-:-:S04]  /*296c0*/  SHF.R.U32.HI R21, RZ, 0x8, R106 ;  /* 0x00000008ff157819 */ /* 0x000fc8000001166a */
[----:B------:R-:W-:Y:S01]  /*296d0*/  LOP3.LUT R21, R21, 0xffff, RZ, 0xc0, !PT ;  /* 0x0000ffff15157812 */ /* 0x000fe200078ec0ff */
[----:B------:R-:W-:-:S03]  /*296e0*/  IMAD.IADD R4, R84, 0x1, R4 ;  /* 0x0000000154047824 */ /* 0x000fc600078e0204 */
[----:B------:R-:W-:Y:S02]  /*296f0*/  PRMT R47, R21, 0x3340, R47 ;  /* 0x00003340152f7816 */ /* 0x000fe4000000002f */
[----:B------:R-:W-:Y:S02]  /*29700*/  PRMT R21, R23, 0x4210, R90 ;  /* 0x0000421017157816 */ /* 0x000fe4000000005a */
[----:B------:R-:W-:-:S05]  /*29710*/  PRMT R23, R65, 0x4210, R26 ;  /* 0x0000421041177816 */ /* 0x000fca000000001a */
[----:B------:R1:W-:Y:S02]  /*29720*/  STSM.16.M88.4 [R4], R20 ;  /* 0x0000001404007844 */ /* 0x0003e40000000200 */
[----:B-1----:R-:W-:Y:S02]  /*29730*/  PRMT R23, R35, 0x5410, R38 ;  /* 0x0000541023177816 */ /* 0x002fe40000000026 */
[----:B------:R-:W-:Y:S02]  /*29740*/  PRMT R35, R2, 0x5410, R49 ;  /* 0x0000541002237816 */ /* 0x000fe40000000031 */
[----:B------:R-:W-:-:S04]  /*29750*/  LOP3.LUT R2, R137, 0x7f, RZ, 0xc0, !PT ;  /* 0x0000007f89027812 */ /* 0x000fc800078ec0ff */
[----:B------:R-:W-:Y:S01]  /*29760*/  LEA R2, R2, UR58, 0x4 ;  /* 0x0000003a02027c11 */ /* 0x000fe2000f8e20ff */
[----:B------:R-:W-:Y:S01]  /*29770*/  BAR.SYNC.DEFER_BLOCKING 0x0 ;  /* 0x0000000000007b1d */ /* 0x000fe20000010000 */
[----:B------:R-:W-:-:S04]  /*29780*/  LOP3.LUT R27, R52, 0xffff, RZ, 0xc0, !PT ;  /* 0x0000ffff341b7812 */ /* 0x000fc800078ec0ff */
[----:B------:R-:W-:Y:S02]  /*29790*/  PRMT R27, R27, 0x3340, R57 ;  /* 0x000033401b1b7816 */ /* 0x000fe40000000039 */
[----:B------:R-:W-:Y:S02]  /*297a0*/  SHF.R.U32.HI R46, RZ, 0x8, R184 ;  /* 0x00000008ff2e7819 */ /* 0x000fe400000116b8 */
[----:B------:R-:W-:Y:S02]  /*297b0*/  SHF.R.U32.HI R42, RZ, 0x8, R42 ;  /* 0x00000008ff2a7819 */ /* 0x000fe4000001162a */
[----:B------:R-:W-:Y:S02]  /*297c0*/  SHF.R.U32.HI R44, RZ, 0x8, R44 ;  /* 0x00000008ff2c7819 */ /* 0x000fe4000001162c */
[----:B------:R-:W-:Y:S02]  /*297d0*/  SHF.R.U32.HI R41, RZ, 0x8, R41 ;  /* 0x00000008ff297819 */ /* 0x000fe40000011629 */
[----:B------:R-:W-:-:S02]  /*297e0*/  SHF.R.U32.HI R228, RZ, 0x8, R228 ;  /* 0x00000008ffe47819 */ /* 0x000fc400000116e4 */
[----:B------:R-:W-:Y:S02]  /*297f0*/  SHF.R.U32.HI R76, RZ, 0x8, R76 ;  /* 0x00000008ff4c7819 */ /* 0x000fe4000001164c */
[----:B------:R-:W-:Y:S02]  /*29800*/  SHF.R.U32.HI R82, RZ, 0x8, R82 ;  /* 0x00000008ff527819 */ /* 0x000fe40000011652 */
[----:B------:R-:W-:Y:S02]  /*29810*/  SHF.R.U32.HI R77, RZ, 0x8, R77 ;  /* 0x00000008ff4d7819 */ /* 0x000fe4000001164d */
[----:B------:R-:W-:Y:S01]  /*29820*/  SHF.R.U32.HI R81, RZ, 0x8, R81 ;  /* 0x00000008ff517819 */ /* 0x000fe20000011651 */
[----:B------:R-:W1:Y:S01]  /*29830*/  LDS.128 R64, [R2] ;  /* 0x0000000002407984 */ /* 0x000e620000000c00 */
[----:B------:R-:W-:Y:S02]  /*29840*/  PRMT R20, R27, 0x5410, R29 ;  /* 0x000054101b147816 */ /* 0x000fe4000000001d */
[----:B------:R-:W-:-:S02]  /*29850*/  SHF.R.U32.HI R91, RZ, 0x8, R91 ;  /* 0x00000008ff5b7819 */ /* 0x000fc4000001165b */
[----:B------:R-:W-:Y:S02]  /*29860*/  SHF.R.U32.HI R97, RZ, 0x8, R97 ;  /* 0x00000008ff617819 */ /* 0x000fe40000011661 */
[----:B------:R-:W-:Y:S02]  /*29870*/  SHF.R.U32.HI R250, RZ, 0x8, R250 ;  /* 0x00000008fffa7819 */ /* 0x000fe400000116fa */
[----:B------:R-:W-:Y:S02]  /*29880*/  SHF.R.U32.HI R102, RZ, 0x8, R102 ;  /* 0x00000008ff667819 */ /* 0x000fe40000011666 */
[----:B------:R-:W-:Y:S02]  /*29890*/  SHF.R.U32.HI R99, RZ, 0x8, R99 ;  /* 0x00000008ff637819 */ /* 0x000fe40000011663 */
[----:B------:R-:W-:Y:S02]  /*298a0*/  SHF.R.U32.HI R249, RZ, 0x8, R249 ;  /* 0x00000008fff97819 */ /* 0x000fe400000116f9 */
[----:B------:R-:W-:-:S02]  /*298b0*/  PRMT R80, R115, 0x5410, R80 ;  /* 0x0000541073507816 */ /* 0x000fc40000000050 */
[----:B------:R-:W-:Y:S02]  /*298c0*/  SHF.R.U32.HI R54, RZ, 0x8, R248 ;  /* 0x00000008ff367819 */ /* 0x000fe400000116f8 */
[----:B------:R-:W-:Y:S02]  /*298d0*/  SHF.R.U32.HI R53, RZ, 0x8, R160 ;  /* 0x00000008ff357819 */ /* 0x000fe400000116a0 */
[----:B------:R-:W-:Y:S02]  /*298e0*/  LOP3.LUT R6, R6, 0xffefffff, RZ, 0xc0, !PT ;  /* 0xffefffff06067812 */ /* 0x000fe400078ec0ff */
[----:B------:R-:W-:Y:S02]  /*298f0*/  SHF.R.U32.HI R153, RZ, 0x8, R153 ;  /* 0x00000008ff997819 */ /* 0x000fe40000011699 */
[----:B------:R-:W-:Y:S02]  /*29900*/  SHF.R.U32.HI R221, RZ, 0x8, R221 ;  /* 0x00000008ffdd7819 */ /* 0x000fe400000116dd */
[----:B------:R-:W-:Y:S01]  /*29910*/  SHF.R.U32.HI R200, RZ, 0x8, R200 ;  /* 0x00000008ffc87819 */ /* 0x000fe200000116c8 */
[----:B------:R-:W-:Y:S01]  /*29920*/  IMAD.MOV.U32 R224, RZ, RZ, R211 ;  /* 0x000000ffffe07224 */ /* 0x000fe200078e00d3 */
[----:B------:R-:W-:-:S02]  /*29930*/  PRMT R21, R25, 0x5410, R31 ;  /* 0x0000541019157816 */ /* 0x000fc4000000001f */
[----:B------:R-:W-:Y:S02]  /*29940*/  SHF.R.U32.HI R239, RZ, 0x8, R239 ;  /* 0x00000008ffef7819 */ /* 0x000fe400000116ef */
[----:B------:R-:W-:Y:S02]  /*29950*/  SHF.R.U32.HI R196, RZ, 0x8, R196 ;  /* 0x00000008ffc47819 */ /* 0x000fe400000116c4 */
[----:B------:R-:W-:Y:S02]  /*29960*/  SHF.R.U32.HI R212, RZ, 0x8, R212 ;  /* 0x00000008ffd47819 */ /* 0x000fe400000116d4 */
[----:B------:R-:W-:Y:S02]  /*29970*/  SHF.R.U32.HI R235, RZ, 0x8, R235 ;  /* 0x00000008ffeb7819 */ /* 0x000fe400000116eb */
[----:B------:R-:W-:Y:S02]  /*29980*/  SHF.R.U32.HI R243, RZ, 0x8, R243 ;  /* 0x00000008fff37819 */ /* 0x000fe400000116f3 */
[----:B------:R-:W-:-:S02]  /*29990*/  SHF.R.U32.HI R245, RZ, 0x8, R245 ;  /* 0x00000008fff57819 */ /* 0x000fc400000116f5 */
[----:B------:R-:W-:Y:S01]  /*299a0*/  SHF.R.U32.HI R241, RZ, 0x8, R241 ;  /* 0x00000008fff17819 */ /* 0x000fe200000116f1 */
[----:B------:R-:W-:Y:S01]  /*299b0*/  IMAD.MOV.U32 R215, RZ, RZ, R183 ;  /* 0x000000ffffd77224 */ /* 0x000fe200078e00b7 */
[----:B------:R-:W-:Y:S01]  /*299c0*/  PRMT R22, R36, 0x5410, R37 ;  /* 0x0000541024167816 */ /* 0x000fe20000000025 */
[----:B------:R-:W-:Y:S01]  /*299d0*/  ULDC UR58, c[0x0][0x248] ;  /* 0x00009200003a7ab9 */ /* 0x000fe20000000800 */
[----:B------:R-:W-:Y:S01]  /*299e0*/  PRMT R20, R20, 0x5210, R88 ;  /* 0x0000521014147816 */ /* 0x000fe20000000058 */
[----:B------:R-:W2:Y:S01]  /*299f0*/  LDC R36, c[0x0][0x244] ;  /* 0x00009100ff247b82 */ /* 0x000ea20000000800 */
[----:B------:R-:W-:Y:S02]  /*29a00*/  PRMT R21, R21, 0x5210, R90 ;  /* 0x0000521015157816 */ /* 0x000fe4000000005a */
[----:B------:R-:W-:Y:S02]  /*29a10*/  PRMT R22, R22, 0x5210, R24 ;  /* 0x0000521016167816 */ /* 0x000fe40000000018 */
[----:B------:R-:W-:-:S03]  /*29a20*/  PRMT R23, R23, 0x5210, R26 ;  /* 0x0000521017177816 */ /* 0x000fc6000000001a */
[----:B------:R-:W-:Y:S06]  /*29a30*/  BAR.SYNC.DEFER_BLOCKING 0x0 ;  /* 0x0000000000007b1d */ /* 0x000fec0000010000 */
[----:B------:R4:W-:Y:S02]  /*29a40*/  STSM.16.M88.4 [R4], R20 ;  /* 0x0000001404007844 */ /* 0x0009e40000000200 */
[----:B------:R-:W-:Y:S01]  /*29a50*/  BAR.SYNC.DEFER_BLOCKING 0x0 ;  /* 0x0000000000007b1d */ /* 0x000fe20000010000 */
[----:B------:R-:W-:Y:S02]  /*29a60*/  PRMT R24, R71, 0x4210, R92 ;  /* 0x0000421047187816 */ /* 0x000fe4000000005c */
[----:B------:R-:W-:-:S03]  /*29a70*/  PRMT R25, R9, 0x4210, R94 ;  /* 0x0000421009197816 */ /* 0x000fc6000000005e */
[----:B------:R-:W1:Y:S01]  /*29a80*/  LDS.128 R60, [R2] ;  /* 0x00000000023c7984 */ /* 0x000e620000000c00 */
[----:B------:R-:W-:Y:S02]  /*29a90*/  PRMT R26, R87, 0x4210, R28 ;  /* 0x00004210571a7816 */ /* 0x000fe4000000001c */
[----:B------:R-:W-:Y:S01]  /*29aa0*/  PRMT R27, R85, 0x4210, R30 ;  /* 0x00004210551b7816 */ /* 0x000fe2000000001e */
[----:B------:R-:W-:Y:S06]  /*29ab0*/  BAR.SYNC.DEFER_BLOCKING 0x0 ;  /* 0x0000000000007b1d */ /* 0x000fec0000010000 */
[----:B------:R-:W-:Y:S02]  /*29ac0*/  STSM.16.M88.4 [R4], R24 ;  /* 0x0000001804007844 */ /* 0x000fe40000000200 */
[----:B------:R-:W-:Y:S01]  /*29ad0*/  BAR.SYNC.DEFER_BLOCKING 0x0 ;  /* 0x0000000000007b1d */ /* 0x000fe20000010000 */
[----:B------:R-:W-:-:S02]  /*29ae0*/  LOP3.LUT R46, R46, 0xffff, RZ, 0xc0, !PT ;  /* 0x0000ffff2e2e7812 */ /* 0x000fc400078ec0ff */
[----:B------:R-:W-:Y:S02]  /*29af0*/  LOP3.LUT R42, R42, 0xffff, RZ, 0xc0, !PT ;  /* 0x0000ffff2a2a7812 */ /* 0x000fe400078ec0ff */
[----:B------:R-:W-:Y:S02]  /*29b00*/  LOP3.LUT R44, R44, 0xffff, RZ, 0xc0, !PT ;  /* 0x0000ffff2c2c7812 */ /* 0x000fe400078ec0ff */
[----:B------:R-:W-:Y:S02]  /*29b10*/  LOP3.LUT R41, R41, 0xffff, RZ, 0xc0, !PT ;  /* 0x0000ffff29297812 */ /* 0x000fe400078ec0ff */
[----:B------:R-:W-:Y:S02]  /*29b20*/  LOP3.LUT R121, R228, 0xffff, RZ, 0xc0, !PT ;  /* 0x0000ffffe4797812 */ /* 0x000fe400078ec0ff */
[----:B------:R-:W-:Y:S02]  /*29b30*/  PRMT R118, R46, 0x3340, R118 ;  /* 0x000033402e767816 */ /* 0x000fe40000000076 */
[----:B------:R-:W-:-:S02]  /*29b40*/  SHF.R.U32.HI R46, RZ, 0x8, R103 ;  /* 0x00000008ff2e7819 */ /* 0x000fc40000011667 */
[----:B------:R-:W-:Y:S02]  /*29b50*/  PRMT R115, R42, 0x3340, R44 ;  /* 0x000033402a737816 */ /* 0x000fe4000000002c */
[----:B------:R-:W-:Y:S01]  /*29b60*/  PRMT R121, R41, 0x3340, R121 ;  /* 0x0000334029797816 */ /* 0x000fe20000000079 */
[----:B------:R-:W1:Y:S01]  /*29b70*/  LDS.128 R56, [R2] ;  /* 0x0000000002387984 */ /* 0x000e620000000c00 */
        /* <DEDUP_REMOVED lines=11> */
[----:B------:R-:W-:Y:S02]  /*29c30*/  PRMT R39, R39, 0x3340, R82 ;  /* 0x0000334027277816 */ /* 0x000fe40000000052 */
[----:B------:R-:W-:Y:S02]  /*29c40*/  PRMT R41, R41, 0x3340, R250 ;  /* 0x0000334029297816 */ /* 0x000fe400000000fa */
[----:B------:R-:W-:Y:S02]  /*29c50*/  PRMT R42, R42, 0x3340, R81 ;  /* 0x000033402a2a7816 */ /* 0x000fe40000000051 */
[--C-:B------:R-:W-:Y:S02]  /*29c60*/  PRMT R43, R43, 0x3340, R0.reuse ;  /* 0x000033402b2b7816 */ /* 0x100fe40000000000 */
[----:B------:R-:W-:-:S02]  /*29c70*/  PRMT R44, R44, 0x3340, R0 ;  /* 0x000033402c2c7816 */ /* 0x000fc40000000000 */
[----:B------:R-:W-:Y:S02]  /*29c80*/  PRMT R45, R45, 0x3340, R249 ;  /* 0x000033402d2d7816 */ /* 0x000fe400000000f9 */
[----:B------:R-:W-:Y:S02]  /*29c90*/  PRMT R46, R46, 0x3340, R0 ;  /* 0x000033402e2e7816 */ /* 0x000fe40000000000 */
[----:B------:R-:W-:Y:S02]  /*29ca0*/  PRMT R39, R39, 0x5410, R40 ;  /* 0x0000541027277816 */ /* 0x000fe40000000028 */
[----:B------:R-:W-:Y:S02]  /*29cb0*/  PRMT R42, R42, 0x5410, R43 ;  /* 0x000054102a2a7816 */ /* 0x000fe4000000002b */
[----:B------:R-:W-:Y:S02]  /*29cc0*/  PRMT R41, R41, 0x5410, R44 ;  /* 0x0000541029297816 */ /* 0x000fe4000000002c */
[----:B------:R-:W-:-:S02]  /*29cd0*/  PRMT R45, R45, 0x5410, R46 ;  /* 0x000054102d2d7816 */ /* 0x000fc4000000002e */
[----:B----4-:R-:W-:Y:S02]  /*29ce0*/  PRMT R20, R39, 0x5210, R92 ;  /* 0x0000521027147816 */ /* 0x010fe4000000005c */
[----:B------:R-:W-:Y:S02]  /*29cf0*/  PRMT R21, R42, 0x5210, R94 ;  /* 0x000052102a157816 */ /* 0x000fe4000000005e */
[----:B------:R-:W-:Y:S02]  /*29d00*/  PRMT R22, R41, 0x5210, R28 ;  /* 0x0000521029167816 */ /* 0x000fe4000000001c */
[----:B------:R-:W-:Y:S01]  /*29d10*/  PRMT R23, R45, 0x5210, R30 ;  /* 0x000052102d177816 */ /* 0x000fe2000000001e */
[----:B------:R-:W-:Y:S01]  /*29d20*/  BAR.SYNC.DEFER_BLOCKING 0x0 ;  /* 0x0000000000007b1d */ /* 0x000fe20000010000 */
[----:B------:R-:W-:Y:S02]  /*29d30*/  SHF.R.U32.HI R52, RZ, 0x8, R107 ;  /* 0x00000008ff347819 */ /* 0x000fe4000001166b */
[----:B------:R-:W-:-:S02]  /*29d40*/  LOP3.LUT R54, R54, 0xffff, RZ, 0xc0, !PT ;  /* 0x0000ffff36367812 */ /* 0x000fc400078ec0ff */
[----:B------:R-:W-:-:S03]  /*29d50*/  LOP3.LUT R52, R52, 0xffff, RZ, 0xc0, !PT ;  /* 0x0000ffff34347812 */ /* 0x000fc600078ec0ff */
[----:B------:R-:W4:Y:S01]  /*29d60*/  LDC R28, c[0x0][0x244] ;  /* 0x00009100ff1c7b82 */ /* 0x000f220000000800 */
[----:B------:R-:W-:Y:S01]  /*29d70*/  LOP3.LUT R53, R53, 0xffff, RZ, 0xc0, !PT ;  /* 0x0000ffff35357812 */ /* 0x000fe200078ec0ff */
[----:B------:R2:W-:Y:S01]  /*29d80*/  STSM.16.M88.4 [R4], R20 ;  /* 0x0000001404007844 */ /* 0x0005e20000000200 */
[----:B------:R-:W-:Y:S02]  /*29d90*/  PRMT R52, R52, 0x3340, R54 ;  /* 0x0000334034347816 */ /* 0x000fe40000000036 */
[----:B------:R-:W-:-:S04]  /*29da0*/  PRMT R53, R53, 0x3340, R0 ;  /* 0x0000334035357816 */ /* 0x000fc80000000000 */
[----:B------:R-:W-:Y:S01]  /*29db0*/  PRMT R29, R52, 0x5410, R53 ;  /* 0x00005410341d7816 */ /* 0x000fe20000000035 */
[----:B------:R-:W-:Y:S01]  /*29dc0*/  BAR.SYNC.DEFER_BLOCKING 0x0 ;  /* 0x0000000000007b1d */ /* 0x000fe20000010000 */
[----:B------:R-:W-:Y:S01]  /*29dd0*/  IMAD R31, R217, UR5, RZ ;  /* 0x00000005d91f7c24 */ /* 0x000fe2000f8e02ff */
[----:B------:R-:W-:Y:S02]  /*29de0*/  @P3 LOP3.LUT R6, R6, 0x100000, RZ, 0xfc, !PT ;  /* 0x0010000006063812 */ /* 0x000fe400078efcff */
[----:B------:R-:W-:Y:S02]  /*29df0*/  LOP3.LUT R9, R32, 0xffff, RZ, 0xc0, !PT ;  /* 0x0000ffff20097812 */ /* 0x000fe400078ec0ff */
[----:B------:R-:W-:Y:S02]  /*29e00*/  LOP3.LUT R6, R6, 0xfffbffff, RZ, 0xc0, !PT ;  /* 0xfffbffff06067812 */ /* 0x000fe400078ec0ff */
[----:B------:R-:W-:Y:S01]  /*29e10*/  LOP3.LUT R153, R153, 0xffff, RZ, 0xc0, !PT ;  /* 0x0000ffff99997812 */ /* 0x000fe200078ec0ff */
[----:B--2---:R-:W-:Y:S01]  /*29e20*/  IMAD R21, R36, 0x80, R31 ;  /* 0x0000008024157824 */ /* 0x004fe200078e021f */
[----:B------:R-:W2:Y:S01]  /*29e30*/  LDS.128 R52, [R2] ;  /* 0x0000000002347984 */ /* 0x000ea20000000c00 */
[----:B------:R-:W-:-:S02]  /*29e40*/  LOP3.LUT R22, R34, 0xffff, RZ, 0xc0, !PT ;  /* 0x0000ffff22167812 */ /* 0x000fc400078ec0ff */
[----:B------:R-:W-:Y:S02]  /*29e50*/  PRMT R24, R80, 0x4210, R96 ;  /* 0x0000421050187816 */ /* 0x000fe40000000060 */
[----:B------:R-:W-:Y:S02]  /*29e60*/  PRMT R25, R78, 0x4210, R98 ;  /* 0x000042104e197816 */ /* 0x000fe40000000062 */
[----:B------:R-:W-:Y:S01]  /*29e70*/  LOP3.LUT R221, R221, 0xffff, RZ, 0xc0, !PT ;  /* 0x0000ffffdddd7812 */ /* 0x000fe200078ec0ff */
[----:B------:R-:W-:Y:S01]  /*29e80*/  IMAD.MOV.U32 R211, RZ, RZ, R190 ;  /* 0x000000ffffd37224 */ /* 0x000fe200078e00be */
[----:B------:R-:W-:Y:S01]  /*29e90*/  PRMT R26, R8, 0x4210, R9 ;  /* 0x00004210081a7816 */ /* 0x000fe20000000009 */
[----:B----4-:R-:W-:Y:S01]  /*29ea0*/  IMAD R8, R28, 0x80, R21 ;  /* 0x000000801c087824 */ /* 0x010fe200078e0215 */
[----:B------:R-:W-:Y:S02]  /*29eb0*/  @P2 LOP3.LUT R6, R6, 0x40000, RZ, 0xfc, !PT ;  /* 0x0004000006062812 */ /* 0x000fe400078efcff */
[----:B------:R-:W-:-:S02]  /*29ec0*/  LOP3.LUT R200, R200, 0xffff, RZ, 0xc0, !PT ;  /* 0x0000ffffc8c87812 */ /* 0x000fc400078ec0ff */
[----:B------:R-:W-:Y:S01]  /*29ed0*/  SHF.R.U32.HI R48, RZ, 0x8, R244 ;  /* 0x00000008ff307819 */ /* 0x000fe200000116f4 */
[----:B------:R-:W-:Y:S01]  /*29ee0*/  IMAD.MOV.U32 R228, RZ, RZ, R198 ;  /* 0x000000ffffe47224 */ /* 0x000fe200078e00c6 */
[----:B------:R-:W-:Y:S01]  /*29ef0*/  PRMT R27, R33, 0x4210, R22 ;  /* 0x00004210211b7816 */ /* 0x000fe20000000016 */
[----:B------:R-:W-:Y:S01]  /*29f00*/  BAR.SYNC.DEFER_BLOCKING 0x0 ;  /* 0x0000000000007b1d */ /* 0x000fe20000010000 */
[----:B------:R-:W-:Y:S01]  /*29f10*/  IADD3 R20, P3, R21, UR14, RZ ;  /* 0x0000000e15147c10 */ /* 0x000fe2000ff7e0ff */
[----:B0-----:R-:W-:Y:S01]  /*29f20*/  IMAD R69, R69, 0x80, R8 ;  /* 0x0000008045457824 */ /* 0x001fe200078e0208 */
[----:B------:R-:W-:Y:S02]  /*29f30*/  IADD3 R30, P2, R31, UR12, RZ ;  /* 0x0000000c1f1e7c10 */ /* 0x000fe4000ff5e0ff */
[----:B------:R-:W-:Y:S01]  /*29f40*/  PRMT R134, R153, 0x3340, R134 ;  /* 0x0000334099867816 */ /* 0x000fe20000000086 */
[----:B------:R-:W-:Y:S01]  /*29f50*/  ULDC UR5, c[0x0][0x248] ;  /* 0x0000920000057ab9 */ /* 0x000fe20000000800 */
[----:B------:R-:W-:-:S02]  /*29f60*/  LOP3.LUT R153, R11, 0xffff, RZ, 0xc0, !PT ;  /* 0x0000ffff0b997812 */ /* 0x000fc400078ec0ff */
[----:B------:R-:W-:Y:S01]  /*29f70*/  LEA.HI.X.SX32 R21, R21, UR15, 0x1, P3 ;  /* 0x0000000f15157c11 */ /* 0x000fe200098f0eff */
[----:B------:R-:W-:Y:S01]  /*29f80*/  ULDC.64 UR14, c[0x0][0x220] ;  /* 0x00008800000e7ab9 */ /* 0x000fe20000000a00 */
[----:B------:R-:W-:Y:S01]  /*29f90*/  LEA.HI.X.SX32 R31, R31, UR13, 0x1, P2 ;  /* 0x0000000d1f1f7c11 */ /* 0x000fe200090f0eff */
[----:B------:R-:W-:Y:S01]  /*29fa0*/  ULDC.64 UR12, c[0x0][0x220] ;  /* 0x00008800000c7ab9 */ /* 0x000fe20000000a00 */
[----:B------:R-:W-:Y:S01]  /*29fb0*/  PRMT R125, R221, 0x3340, R125 ;  /* 0x00003340dd7d7816 */ /* 0x000fe2000000007d */
[----:B------:R-:W-:Y:S01]  /*29fc0*/  IMAD R190, R216, UR29, RZ ;  /* 0x0000001dd8be7c24 */ /* 0x000fe2000f8e02ff */
[----:B------:R-:W-:Y:S01]  /*29fd0*/  SHF.R.U32.HI R221, RZ, 0x8, R153 ;  /* 0x00000008ffdd7819 */ /* 0x000fe20000011699 */
[----:B------:R-:W4:Y:S01]  /*29fe0*/  LDL.LU R11, [R1+0x1320] ;  /* 0x00132000010b7983 */ /* 0x000f220000300800 */
[----:B------:R-:W-:-:S03]  /*29ff0*/  IADD3 R28, P2, R8, UR12, RZ ;  /* 0x0000000c081c7c10 */ /* 0x000fc6000ff5e0ff */
[----:B------:R0:W-:Y:S01]  /*2a000*/  STSM.16.M88.4 [R4], R24 ;  /* 0x0000001804007844 */ /* 0x0001e20000000200 */
[----:B------:R-:W-:Y:S02]  /*2a010*/  LOP3.LUT R239, R239, 0xffff, RZ, 0xc0, !PT ;  /* 0x0000ffffefef7812 */ /* 0x000fe400078ec0ff */
[----:B------:R-:W-:Y:S02]  /*2a020*/  PRMT R150, R200, 0x3340, R150 ;  /* 0x00003340c8967816 */ /* 0x000fe40000000096 */
[----:B------:R-:W-:Y:S02]  /*2a030*/  LOP3.LUT R48, R48, 0xffff, RZ, 0xc0, !PT ;  /* 0x0000ffff30307812 */ /* 0x000fe400078ec0ff */
[----:B------:R-:W-:Y:S02]  /*2a040*/  PRMT R34, R29, 0x5210, R9 ;  /* 0x000052101d227816 */ /* 0x000fe40000000009 */
[----:B------:R-:W-:Y:S02]  /*2a050*/  SHF.R.U32.HI R112, RZ, 0x8, R112 ;  /* 0x00000008ff707819 */ /* 0x000fe40000011670 */
[----:B------:R-:W-:-:S02]  /*2a060*/  SHF.R.U32.HI R247, RZ, 0x8, R247 ;  /* 0x00000008fff77819 */ /* 0x000fc400000116f7 */
[----:B------:R-:W-:Y:S02]  /*2a070*/  SHF.R.U32.HI R51, RZ, 0x8, R162 ;  /* 0x00000008ff337819 */ /* 0x000fe400000116a2 */
[----:B------:R-:W-:Y:S02]  /*2a080*/  LOP3.LUT R196, R196, 0xffff, RZ, 0xc0, !PT ;  /* 0x0000ffffc4c47812 */ /* 0x000fe400078ec0ff */
[----:B------:R-:W-:Y:S01]  /*2a090*/  SHF.R.U32.HI R188, RZ, 0x8, R188 ;  /* 0x00000008ffbc7819 */ /* 0x000fe200000116bc */
[----:B------:R-:W-:Y:S01]  /*2a0a0*/  VIADD R182, R190, UR61 ;  /* 0x0000003dbeb67c36 */ /* 0x000fe20008000000 */
[----:B0-----:R-:W-:Y:S01]  /*2a0b0*/  IADD3 R24, P3, R69, UR14, RZ ;  /* 0x0000000e45187c10 */ /* 0x001fe2000ff7e0ff */
[----:B------:R-:W-:Y:S01]  /*2a0c0*/  ULDC UR14, c[0x0][0x248] ;  /* 0x00009200000e7ab9 */ /* 0x000fe20000000800 */
[----:B------:R-:W-:Y:S01]  /*2a0d0*/  LOP3.LUT R221, R221, 0xffff, RZ, 0xc0, !PT ;  /* 0x0000ffffdddd7812 */ /* 0x000fe200078ec0ff */
[----:B------:R-:W-:Y:S01]  /*2a0e0*/  ULDC UR12, c[0x0][0x248] ;  /* 0x00009200000c7ab9 */ /* 0x000fe20000000800 */
[----:B------:R-:W-:-:S02]  /*2a0f0*/  LEA.HI.X.SX32 R69, R69, UR15, 0x1, P3 ;  /* 0x0000000f45457c11 */ /* 0x000fc400098f0eff */
[----:B------:R-:W-:Y:S02]  /*2a100*/  LOP3.LUT R212, R212, 0xffff, RZ, 0xc0, !PT ;  /* 0x0000ffffd4d47812 */ /* 0x000fe400078ec0ff */
[----:B------:R-:W-:Y:S02]  /*2a110*/  PRMT R50, R50, 0x3340, R0 ;  /* 0x0000334032327816 */ /* 0x000fe40000000000 */
[----:B------:R-:W-:Y:S02]  /*2a120*/  LOP3.LUT R156, R235, 0xffff, RZ, 0xc0, !PT ;  /* 0x0000ffffeb9c7812 */ /* 0x000fe400078ec0ff */
[----:B------:R-:W-:Y:S02]  /*2a130*/  LOP3.LUT R243, R243, 0xffff, RZ, 0xc0, !PT ;  /* 0x0000fffff3f37812 */ /* 0x000fe400078ec0ff */
[----:B------:R-:W-:Y:S02]  /*2a140*/  PRMT R32, R35, 0x5210, R96 ;  /* 0x0000521023207816 */ /* 0x000fe40000000060 */
[----:B------:R-:W-:-:S02]  /*2a150*/  LOP3.LUT R245, R245, 0xffff, RZ, 0xc0, !PT ;  /* 0x0000fffff5f57812 */ /* 0x000fc400078ec0ff */
[----:B------:R-:W-:Y:S02]  /*2a160*/  LOP3.LUT R241, R241, 0xffff, RZ, 0xc0, !PT ;  /* 0x0000fffff1f17812 */ /* 0x000fe400078ec0ff */
[----:B------:R-:W-:Y:S02]  /*2a170*/  SHF.R.U32.HI R208, RZ, 0x8, R208 ;  /* 0x00000008ffd07819 */ /* 0x000fe400000116d0 */
[----:B------:R-:W-:Y:S02]  /*2a180*/  SHF.R.U32.HI R237, RZ, 0x8, R237 ;  /* 0x00000008ffed7819 */ /* 0x000fe400000116ed */
[----:B------:R-:W-:Y:S02]  /*2a190*/  SHF.R.U32.HI R233, RZ, 0x8, R233 ;  /* 0x00000008ffe97819 */ /* 0x000fe400000116e9 */
[----:B------:R-:W-:Y:S02]  /*2a1a0*/  PRMT R123, R123, 0x3340, R232 ;  /* 0x000033407b7b7816 */ /* 0x000fe400000000e8 */
[----:B------:R-:W-:-:S02]  /*2a1b0*/  SHF.R.U32.HI R231, RZ, 0x8, R231 ;  /* 0x00000008ffe77819 */ /* 0x000fc400000116e7 */
[----:B------:R-:W-:Y:S02]  /*2a1c0*/  SHF.R.U32.HI R229, RZ, 0x8, R229 ;  /* 0x00000008ffe57819 */ /* 0x000fe400000116e5 */
[----:B------:R-:W-:Y:S02]  /*2a1d0*/  SHF.R.U32.HI R79, RZ, 0x8, R79 ;  /* 0x00000008ff4f7819 */ /* 0x000fe4000001164f */
[----:B------:R-:W-:Y:S02]  /*2a1e0*/  SHF.R.U32.HI R227, RZ, 0x8, R227 ;  /* 0x00000008ffe37819 */ /* 0x000fe400000116e3 */
[----:B------:R-:W-:Y:S02]  /*2a1f0*/  SHF.R.U32.HI R225, RZ, 0x8, R225 ;  /* 0x00000008ffe17819 */ /* 0x000fe400000116e1 */
[----:B------:R-:W-:Y:S02]  /*2a200*/  SHF.R.U32.HI R223, RZ, 0x8, R223 ;  /* 0x00000008ffdf7819 */ /* 0x000fe400000116df */
[----:B------:R-:W-:-:S02]  /*2a210*/  SHF.R.U32.HI R93, RZ, 0x8, R93 ;  /* 0x00000008ff5d7819 */ /* 0x000fc4000001165d */
[----:B------:R-:W-:Y:S02]  /*2a220*/  SHF.R.U32.HI R100, RZ, 0x8, R100 ;  /* 0x00000008ff647819 */ /* 0x000fe40000011664 */
[----:B------:R-:W-:Y:S02]  /*2a230*/  SHF.R.U32.HI R104, RZ, 0x8, R104 ;  /* 0x00000008ff687819 */ /* 0x000fe40000011668 */
[----:B------:R-:W-:Y:S01]  /*2a240*/  SHF.R.U32.HI R204, RZ, 0x8, R204 ;  /* 0x00000008ffcc7819 */ /* 0x000fe200000116cc */
[----:B------:R-:W-:Y:S01]  /*2a250*/  IMAD.MOV.U32 R202, RZ, RZ, R211 ;  /* 0x000000ffffca7224 */ /* 0x000fe200078e00d3 */
[----:B------:R-:W-:Y:S01]  /*2a260*/  LEA.HI.X.SX32 R29, R8, UR13, 0x1, P2 ;  /* 0x0000000d081d7c11 */ /* 0x000fe200090f0eff */
[----:B------:R-:W-:Y:S01]  /*2a270*/  ULDC UR29, c[0x0][0x248] ;  /* 0x00009200001d7ab9 */ /* 0x000fe20000000800 */
[----:B------:R-:W-:Y:S02]  /*2a280*/  SHF.R.S32.HI R9, RZ, 0x1f, R190 ;  /* 0x0000001fff097819 */ /* 0x000fe400000114be */
[----:B------:R-:W-:-:S02]  /*2a290*/  PRMT R164, R239, 0x3340, R164 ;  /* 0x00003340efa47816 */ /* 0x000fc400000000a4 */
[----:B------:R-:W-:Y:S02]  /*2a2a0*/  LOP3.LUT R247, R247, 0xffff, RZ, 0xc0, !PT ;  /* 0x0000fffff7f77812 */ /* 0x000fe400078ec0ff */
[----:B------:R-:W-:Y:S02]  /*2a2b0*/  LOP3.LUT R51, R51, 0xffff, RZ, 0xc0, !PT ;  /* 0x0000ffff33337812 */ /* 0x000fe400078ec0ff */
[----:B------:R-:W-:Y:S02]  /*2a2c0*/  PRMT R142, R196, 0x3340, R142 ;  /* 0x00003340c48e7816 */ /* 0x000fe4000000008e */
[----:B------:R-:W-:Y:S01]  /*2a2d0*/  LOP3.LUT R188, R188, 0xffff, RZ, 0xc0, !PT ;  /* 0x0000ffffbcbc7812 */ /* 0x000fe200078ec0ff */
[----:B------:R-:W-:Y:S01]  /*2a2e0*/  VIADD R25, R182, UR28 ;  /* 0x0000001cb6197c36 */ /* 0x000fe20008000000 */
[C---:B------:R-:W-:Y:S02]  /*2a2f0*/  IADD3 R200, P3, R190.reuse, R30, RZ ;  /* 0x0000001ebec87210 */ /* 0x040fe40007f7e0ff */
[----:B------:R-:W-:Y:S01]  /*2a300*/  SHF.R.U32.HI R105, RZ, 0x8, R105 ;  /* 0x00000008ff697819 */ /* 0x000fe20000011669 */
[----:B------:R-:W-:Y:S01]  /*2a310*/  IMAD.MOV.U32 R91, RZ, RZ, R203 ;  /* 0x000000ffff5b7224 */ /* 0x000fe200078e00cb */
[----:B------:R-:W-:Y:S01]  /*2a320*/  IADD3 R198, P2, R190, R20, RZ ;  /* 0x00000014bec67210 */ /* 0x000fe20007f5e0ff */
[----:B------:R-:W-:Y:S01]  /*2a330*/  IMAD.MOV.U32 R239, RZ, RZ, R201 ;  /* 0x000000ffffef7224 */ /* 0x000fe200078e00c9 */
[----:B------:R-:W-:Y:S01]  /*2a340*/  PRMT R221, R221, 0x3340, R48 ;  /* 0x00003340dddd7816 */ /* 0x000fe20000000030 */
[C---:B------:R-:W-:Y:S01]  /*2a350*/  IMAD.X R201, R9.reuse, 0x1, R31, P3 ;  /* 0x0000000109c97824 */ /* 0x040fe200018e061f */
[----:B------:R-:W-:Y:S01]  /*2a360*/  LOP3.LUT R48, R112, 0xffff, RZ, 0xc0, !PT ;  /* 0x0000ffff70307812 */ /* 0x000fe200078ec0ff */
[----:B------:R-:W-:Y:S01]  /*2a370*/  IMAD.X R199, R9, 0x1, R21, P2 ;  /* 0x0000000109c77824 */ /* 0x000fe200010e0615 */
[C---:B------:R-:W-:Y:S01]  /*2a380*/  IADD3 R196, P3, R190.reuse, R28, RZ ;  /* 0x0000001cbec47210 */ /* 0x040fe20007f7e0ff */
[----:B------:R-:W-:Y:S01]  /*2a390*/  IMAD.MOV.U32 R235, RZ, RZ, R189 ;  /* 0x000000ffffeb7224 */ /* 0x000fe200078e00bd */
[----:B------:R-:W-:Y:S01]  /*2a3a0*/  IADD3 R190, P2, R190, R24, RZ ;  /* 0x00000018bebe7210 */ /* 0x000fe20007f5e0ff */
[----:B------:R-:W-:Y:S01]  /*2a3b0*/  ULDC UR15, c[0x0][0x248] ;  /* 0x00009200000f7ab9 */ /* 0x000fe20000000800 */
[----:B------:R-:W-:Y:S01]  /*2a3c0*/  PRMT R48, R48, 0x3340, R247 ;  /* 0x0000334030307816 */ /* 0x000fe200000000f7 */
[----:B------:R-:W-:Y:S01]  /*2a3d0*/  ULDC UR13, c[0x0][0x248] ;  /* 0x00009200000d7ab9 */ /* 0x000fe20000000800 */
[----:B------:R-:W-:Y:S01]  /*2a3e0*/  PRMT R51, R51, 0x3340, R0 ;  /* 0x0000334033337816 */ /* 0x000fe20000000000 */
[C---:B------:R-:W-:Y:S01]  /*2a3f0*/  IMAD.X R197, R9.reuse, 0x1, R29, P3 ;  /* 0x0000000109c57824 */ /* 0x040fe200018e061d */
[----:B------:R-:W-:Y:S01]  /*2a400*/  PRMT R126, R188, 0x3340, R126 ;  /* 0x00003340bc7e7816 */ /* 0x000fe2000000007e */
[----:B------:R-:W-:Y:S01]  /*2a410*/  IMAD.X R191, R9, 0x1, R69, P2 ;  /* 0x0000000109bf7824 */ /* 0x000fe200010e0645 */
[----:B------:R-:W-:Y:S01]  /*2a420*/  PRMT R48, R48, 0x5410, R51 ;  /* 0x0000541030307816 */ /* 0x000fe20000000033 */
[----:B------:R-:W-:Y:S01]  /*2a430*/  ULDC UR28, c[0x0][0x248] ;  /* 0x00009200001c7ab9 */ /* 0x000fe20000000800 */
[----:B------:R-:W-:Y:S01]  /*2a440*/  SHF.R.S32.HI R8, RZ, 0x1f, R182 ;  /* 0x0000001fff087819 */ /* 0x000fe200000114b6 */
[----:B------:R-:W-:Y:S01]  /*2a450*/  ULDC UR61, c[0x0][0x228] ;  /* 0x00008a00003d7ab9 */ /* 0x000fe20000000800 */
[----:B------:R-:W-:-:S02]  /*2a460*/  IADD3 R188, P3, R182, R30, RZ ;  /* 0x0000001eb6bc7210 */ /* 0x000fc40007f7e0ff */
[----:B------:R-:W-:Y:S02]  /*2a470*/  IADD3 R186, P2, R182, R20, RZ ;  /* 0x00000014b6ba7210 */ /* 0x000fe40007f5e0ff */
[----:B------:R-:W-:Y:S01]  /*2a480*/  PRMT R174, R212, 0x3340, R174 ;  /* 0x00003340d4ae7816 */ /* 0x000fe200000000ae */
[----:B------:R-:W-:Y:S01]  /*2a490*/  IMAD.MOV.U32 R212, RZ, RZ, R213 ;  /* 0x000000ffffd47224 */ /* 0x000fe200078e00d5 */
[----:B------:R-:W-:Y:S01]  /*2a4a0*/  PRMT R47, R47, 0x5410, R50 ;  /* 0x000054102f2f7816 */ /* 0x000fe20000000032 */
[----:B------:R-:W-:Y:S01]  /*2a4b0*/  IMAD.MOV.U32 R213, RZ, RZ, R187 ;  /* 0x000000ffffd57224 */ /* 0x000fe200078e00bb */
[----:B------:R-:W-:Y:S01]  /*2a4c0*/  PRMT R35, R48, 0x5210, R22 ;  /* 0x0000521030237816 */ /* 0x000fe20000000016 */
[----:B------:R-:W-:Y:S01]  /*2a4d0*/  BAR.SYNC.DEFER_BLOCKING 0x0 ;  /* 0x0000000000007b1d */ /* 0x000fe20000010000 */
[----:B------:R-:W-:Y:S01]  /*2a4e0*/  IMAD.X R189, R8, 0x1, R31, P3 ;  /* 0x0000000108bd7824 */ /* 0x000fe200018e061f */
[----:B------:R-:W-:Y:S01]  /*2a4f0*/  IADD3 R184, P3, R182, R28, RZ ;  /* 0x0000001cb6b87210 */ /* 0x000fe20007f7e0ff */
[----:B------:R-:W-:Y:S01]  /*2a500*/  IMAD.X R187, R8, 0x1, R21, P2 ;  /* 0x0000000108bb7824 */ /* 0x000fe200010e0615 */
[----:B------:R-:W-:-:S02]  /*2a510*/  IADD3 R182, P2, R182, R24, RZ ;  /* 0x00000018b6b67210 */ /* 0x000fc40007f5e0ff */
[----:B------:R-:W-:Y:S01]  /*2a520*/  PRMT R175, R243, 0x3340, R175 ;  /* 0x00003340f3af7816 */ /* 0x000fe200000000af */
[----:B------:R-:W-:Y:S01]  /*2a530*/  IMAD.MOV.U32 R243, RZ, RZ, R214 ;  /* 0x000000fffff37224 */ /* 0x000fe200078e00d6 */
[----:B------:R-:W-:Y:S01]  /*2a540*/  PRMT R173, R245, 0x3340, R173 ;  /* 0x00003340f5ad7816 */ /* 0x000fe200000000ad */
[----:B------:R-:W-:Y:S01]  /*2a550*/  IMAD.MOV.U32 R214, RZ, RZ, R185 ;  /* 0x000000ffffd67224 */ /* 0x000fe200078e00b9 */
[----:B------:R-:W-:Y:S01]  /*2a560*/  SHF.R.S32.HI R9, RZ, 0x1f, R25 ;  /* 0x0000001fff097819 */ /* 0x000fe20000011419 */
[----:B------:R-:W-:Y:S02]  /*2a570*/  IMAD.MOV.U32 R245, RZ, RZ, R207 ;  /* 0x000000fffff57224 */ /* 0x000fe400078e00cf */
[C---:B------:R-:W-:Y:S01]  /*2a580*/  IMAD.X R185, R8.reuse, 0x1, R29, P3 ;  /* 0x0000000108b97824 */ /* 0x040fe200018e061d */
[C---:B------:R-:W-:Y:S01]  /*2a590*/  IADD3 R180, P3, R25.reuse, R30, RZ ;  /* 0x0000001e19b47210 */ /* 0x040fe20007f7e0ff */
[----:B------:R-:W-:Y:S02]  /*2a5a0*/  IMAD.MOV.U32 R207, RZ, RZ, R178 ;  /* 0x000000ffffcf7224 */ /* 0x000fe400078e00b2 */
[----:B------:R-:W-:Y:S01]  /*2a5b0*/  IMAD.X R183, R8, 0x1, R69, P2 ;  /* 0x0000000108b77824 */ /* 0x000fe200010e0645 */
[----:B------:R-:W0:Y:S01]  /*2a5c0*/  LDS.128 R48, [R2] ;  /* 0x0000000002307984 */ /* 0x000e220000000c00 */
[----:B------:R-:W-:-:S02]  /*2a5d0*/  IADD3 R178, P2, R25, R20, RZ ;  /* 0x0000001419b27210 */ /* 0x000fc40007f5e0ff */
[----:B------:R-:W-:Y:S01]  /*2a5e0*/  PRMT R165, R241, 0x3340, R165 ;  /* 0x00003340f1a57816 */ /* 0x000fe200000000a5 */
[----:B------:R-:W-:Y:S01]  /*2a5f0*/  IMAD.MOV.U32 R241, RZ, RZ, R206 ;  /* 0x000000fffff17224 */ /* 0x000fe200078e00ce */
[----:B------:R-:W-:Y:S01]  /*2a600*/  LOP3.LUT R208, R208, 0xffff, RZ, 0xc0, !PT ;  /* 0x0000ffffd0d07812 */ /* 0x000fe200078ec0ff */
[----:B------:R-:W-:Y:S02]  /*2a610*/  IMAD.MOV.U32 R206, RZ, RZ, R176 ;  /* 0x000000ffffce7224 */ /* 0x000fe400078e00b0 */
[----:B------:R-:W-:Y:S01]  /*2a620*/  IMAD.X R181, R9, 0x1, R31, P3 ;  /* 0x0000000109b57824 */ /* 0x000fe200018e061f */
[----:B------:R-:W-:Y:S01]  /*2a630*/  IADD3 R176, P3, R25, R28, RZ ;  /* 0x0000001c19b07210 */ /* 0x000fe20007f7e0ff */
[----:B------:R-:W-:Y:S01]  /*2a640*/  IMAD.X R179, R9, 0x1, R21, P2 ;  /* 0x0000000109b37824 */ /* 0x000fe200010e0615 */
[C---:B------:R-:W-:Y:S01]  /*2a650*/  IADD3 R82, P2, R25.reuse, R24, RZ ;  /* 0x0000001819527210 */ /* 0x040fe20007f5e0ff */
[----:B------:R-:W-:Y:S01]  /*2a660*/  VIADD R23, R25, UR27 ;  /* 0x0000001b19177c36 */ /* 0x000fe20008000000 */
[----:B------:R-:W-:Y:S01]  /*2a670*/  PRMT R166, R208, 0x3340, R166 ;  /* 0x00003340d0a67816 */ /* 0x000fe200000000a6 */
[----:B------:R-:W-:Y:S01]  /*2a680*/  IMAD.MOV.U32 R208, RZ, RZ, R205 ;  /* 0x000000ffffd07224 */ /* 0x000fe200078e00cd */
[----:B------:R-:W-:Y:S01]  /*2a690*/  PRMT R33, R47, 0x5210, R98 ;  /* 0x000052102f217816 */ /* 0x000fe20000000062 */
[----:B------:R-:W-:Y:S01]  /*2a6a0*/  BAR.SYNC.DEFER_BLOCKING 0x0 ;  /* 0x0000000000007b1d */ /* 0x000fe20000010000 */
[----:B------:R-:W-:Y:S01]  /*2a6b0*/  IMAD.MOV.U32 R205, RZ, RZ, R177 ;  /* 0x000000ffffcd7224 */ /* 0x000fe200078e00b1 */
[----:B------:R-:W-:Y:S01]  /*2a6c0*/  SHF.R.S32.HI R22, RZ, 0x1f, R23 ;  /* 0x0000001fff167819 */ /* 0x000fe20000011417 */
[----:B------:R-:W-:Y:S01]  /*2a6d0*/  IMAD.X R177, R9, 0x1, R29, P3 ;  /* 0x0000000109b17824 */ /* 0x000fe200018e061d */
[----:B------:R-:W-:Y:S01]  /*2a6e0*/  IADD3 R76, P3, R23, R30, RZ ;  /* 0x0000001e174c7210 */ /* 0x000fe20007f7e0ff */
[----:B------:R-:W-:Y:S01]  /*2a6f0*/  IMAD.X R83, R9, 0x1, R69, P2 ;  /* 0x0000000109537824 */ /* 0x000fe200010e0645 */
[----:B------:R-:W-:-:S02]  /*2a700*/  IADD3 R26, P2, R23, R20, RZ ;  /* 0x00000014171a7210 */ /* 0x000fc40007f5e0ff */
[----:B------:R-:W-:Y:S01]  /*2a710*/  PRMT R153, R153, 0x3340, R244 ;  /* 0x0000334099997816 */ /* 0x000fe200000000f4 */
[C---:B------:R-:W-:Y:S01]  /*2a720*/  IMAD.X R77, R22.reuse, 0x1, R31, P3 ;  /* 0x00000001164d7824 */ /* 0x040fe200018e061f */
[----:B------:R-:W-:Y:S01]  /*2a730*/  LOP3.LUT R237, R237, 0xffff, RZ, 0xc0, !PT ;  /* 0x0000ffffeded7812 */ /* 0x000fe200078ec0ff */
[----:B------:R-:W-:Y:S01]  /*2a740*/  IMAD.X R27, R22, 0x1, R21, P2 ;  /* 0x00000001161b7824 */ /* 0x000fe200010e0615 */
[----:B------:R3:W-:Y:S01]  /*2a750*/  STL.64 [R1+0x1c8], R82 ;  /* 0x0001c85201007387 */ /* 0x0007e20000100a00 */
[----:B------:R-:W-:Y:S01]  /*2a760*/  IMAD.MOV.U32 R84, RZ, RZ, R245 ;  /* 0x000000ffff547224 */ /* 0x000fe200078e00f5 */
[----:B------:R-:W-:Y:S01]  /*2a770*/  LOP3.LUT R233, R233, 0xffff, RZ, 0xc0, !PT ;  /* 0x0000ffffe9e97812 */ /* 0x000fe200078ec0ff */
[----:B------:R-:W-:Y:S01]  /*2a780*/  IMAD.MOV.U32 R152, RZ, RZ, R243 ;  /* 0x000000ffff987224 */ /* 0x000fe200078e00f3 */
[----:B------:R-:W-:Y:S01]  /*2a790*/  STL.64 [R1+0x1c0], R76 ;  /* 0x0001c04c01007387 */ /* 0x000fe20000100a00 */
[----:B------:R-:W-:Y:S01]  /*2a7a0*/  VIADD R8, R23, UR26 ;  /* 0x0000001a17087c36 */ /* 0x000fe20008000000 */
[----:B------:R-:W-:Y:S01]  /*2a7b0*/  LOP3.LUT R231, R231, 0xffff, RZ, 0xc0, !PT ;  /* 0x0000ffffe7e77812 */ /* 0x000fe200078ec0ff */
[----:B------:R-:W-:Y:S01]  /*2a7c0*/  IMAD.MOV.U32 R154, RZ, RZ, R241 ;  /* 0x000000ffff9a7224 */ /* 0x000fe200078e00f1 */
[----:B------:R1:W-:Y:S01]  /*2a7d0*/  STL.64 [R1+0x1b8], R26 ;  /* 0x0001b81a01007387 */ /* 0x0003e20000100a00 */
[----:B------:R-:W-:Y:S01]  /*2a7e0*/  IMAD.MOV.U32 R86, RZ, RZ, R239 ;  /* 0x000000ffff567224 */ /* 0x000fe200078e00ef */
[----:B------:R-:W-:Y:S01]  /*2a7f0*/  LOP3.LUT R229, R229, 0xffff, RZ, 0xc0, !PT ;  /* 0x0000ffffe5e57812 */ /* 0x000fe200078ec0ff */
[----:B------:R-:W-:Y:S01]  /*2a800*/  IMAD.MOV.U32 R75, RZ, RZ, R235 ;  /* 0x000000ffff4b7224 */ /* 0x000fe200078e00eb */
[----:B------:R2:W-:Y:S01]  /*2a810*/  STSM.16.M88.4 [R4], R32 ;  /* 0x0000002004007844 */ /* 0x0005e20000000200 */
[----:B------:R-:W-:Y:S01]  /*2a820*/  PRMT R157, R237, 0x3340, R157 ;  /* 0x00003340ed9d7816 */ /* 0x000fe2000000009d */
[----:B---3--:R-:W-:Y:S01]  /*2a830*/  IMAD.MOV.U32 R83, RZ, RZ, R228 ;  /* 0x000000ffff537224 */ /* 0x008fe200078e00e4 */
[----:B------:R-:W-:-:S02]  /*2a840*/  PRMT R149, R233, 0x3340, R149 ;  /* 0x00003340e9957816 */ /* 0x000fc40000000095 */
[----:B------:R-:W-:Y:S02]  /*2a850*/  LOP3.LUT R79, R79, 0xffff, RZ, 0xc0, !PT ;  /* 0x0000ffff4f4f7812 */ /* 0x000fe400078ec0ff */
[----:B------:R-:W-:Y:S02]  /*2a860*/  LOP3.LUT R227, R227, 0xffff, RZ, 0xc0, !PT ;  /* 0x0000ffffe3e37812 */ /* 0x000fe400078ec0ff */
[----:B------:R-:W-:Y:S01]  /*2a870*/  LOP3.LUT R225, R225, 0xffff, RZ, 0xc0, !PT ;  /* 0x0000ffffe1e17812 */ /* 0x000fe200078ec0ff */
[----:B------:R-:W-:Y:S01]  /*2a880*/  IMAD.MOV.U32 R89, RZ, RZ, R214 ;  /* 0x000000ffff597224 */ /* 0x000fe200078e00d6 */
[----:B-1----:R-:W-:Y:S02]  /*2a890*/  IADD3 R26, P2, R23, R24, RZ ;  /* 0x00000018171a7210 */ /* 0x002fe40007f5e0ff */
[----:B------:R-:W-:Y:S02]  /*2a8a0*/  LOP3.LUT R223, R223, 0xffff, RZ, 0xc0, !PT ;  /* 0x0000ffffdfdf7812 */ /* 0x000fe400078ec0ff */
[----:B------:R-:W-:-:S02]  /*2a8b0*/  LOP3.LUT R93, R93, 0xffff, RZ, 0xc0, !PT ;  /* 0x0000ffff5d5d7812 */ /* 0x000fc400078ec0ff */
[----:B------:R-:W-:Y:S02]  /*2a8c0*/  LOP3.LUT R100, R100, 0xffff, RZ, 0xc0, !PT ;  /* 0x0000ffff64647812 */ /* 0x000fe400078ec0ff */
[----:B------:R-:W-:Y:S02]  /*2a8d0*/  LOP3.LUT R104, R104, 0xffff, RZ, 0xc0, !PT ;  /* 0x0000ffff68687812 */ /* 0x000fe400078ec0ff */
[----:B------:R-:W-:Y:S01]  /*2a8e0*/  LOP3.LUT R158, R204, 0xffff, RZ, 0xc0, !PT ;  /* 0x0000ffffcc9e7812 */ /* 0x000fe200078ec0ff */
[----:B------:R-:W-:Y:S01]  /*2a8f0*/  IMAD.MOV.U32 R76, RZ, RZ, R208 ;  /* 0x000000ffff4c7224 */ /* 0x000fe200078e00d0 */
[----:B--2---:R-:W-:Y:S01]  /*2a900*/  IADD3 R32, P3, R23, R28, RZ ;  /* 0x0000001c17207210 */ /* 0x004fe20007f7e0ff */
[C---:B------:R-:W-:Y:S01]  /*2a910*/  IMAD.X R27, R22.reuse, 0x1, R69, P2 ;  /* 0x00000001161b7824 */ /* 0x040fe200010e0645 */
[----:B------:R-:W-:Y:S01]  /*2a920*/  ULDC UR27, c[0x0][0x248] ;  /* 0x00009200001b7ab9 */ /* 0x000fe20000000800 */
[----:B------:R-:W-:Y:S02]  /*2a930*/  ULDC UR26, c[0x0][0x248] ;  /* 0x00009200001a7ab9 */ /* 0x000fe40000000800 */
[----:B------:R-:W-:Y:S01]  /*2a940*/  IMAD.X R33, R22, 0x1, R29, P3 ;  /* 0x0000000116217824 */ /* 0x000fe200018e061d */
[----:B------:R-:W-:-:S04]  /*2a950*/  SHF.R.S32.HI R23, RZ, 0x1f, R8 ;  /* 0x0000001fff177819 */ /* 0x000fc80000011408 */
[----:B------:R1:W-:Y:S04]  /*2a960*/  STL.64 [R1+0x1b0], R32 ;  /* 0x0001b02001007387 */ /* 0x0003e80000100a00 */
[----:B------:R2:W-:Y:S01]  /*2a970*/  STL.64 [R1+0x1a8], R26 ;  /* 0x0001a81a01007387 */ /* 0x0005e20000100a00 */
[C---:B-1----:R-:W-:Y:S02]  /*2a980*/  IADD3 R32, P3, R8.reuse, R30, RZ ;  /* 0x0000001e08207210 */ /* 0x042fe40007f7e0ff */
[----:B--2---:R-:W-:-:S03]  /*2a990*/  IADD3 R26, P2, R8, R20, RZ ;  /* 0x00000014081a7210 */ /* 0x004fc60007f5e0ff */
[C---:B------:R-:W-:Y:S02]  /*2a9a0*/  IMAD.X R33, R23.reuse, 0x1, R31, P3 ;  /* 0x0000000117217824 */ /* 0x040fe400018e061f */
[----:B------:R-:W-:-:S03]  /*2a9b0*/  IMAD.X R27, R23, 0x1, R21, P2 ;  /* 0x00000001171b7824 */ /* 0x000fc600010e0615 */
[----:B------:R1:W-:Y:S01]  /*2a9c0*/  STL.64 [R1+0x1a0], R32 ;  /* 0x0001a02001007387 */ /* 0x0003e20000100a00 */
[C---:B------:R-:W-:Y:S01]  /*2a9d0*/  VIADD R9, R8.reuse, UR25 ;  /* 0x0000001908097c36 */ /* 0x040fe20008000000 */
[----:B------:R-:W-:Y:S02]  /*2a9e0*/  PRMT R148, R231, 0x3340, R148 ;  /* 0x00003340e7947816 */ /* 0x000fe40000000094 */
[----:B------:R-:W-:Y:S01]  /*2a9f0*/  PRMT R141, R229, 0x3340, R141 ;  /* 0x00003340e58d7816 */ /* 0x000fe2000000008d */
[----:B------:R2:W-:Y:S01]  /*2aa00*/  STL.64 [R1+0x198], R26 ;  /* 0x0001981a01007387 */ /* 0x0005e20000100a00 */
[C---:B-1----:R-:W-:Y:S02]  /*2aa10*/  IADD3 R32, P3, R8.reuse, R28, RZ ;  /* 0x0000001c08207210 */ /* 0x042fe40007f7e0ff */
[----:B------:R-:W-:Y:S02]  /*2aa20*/  PRMT R124, R79, 0x3340, R124 ;  /* 0x000033404f7c7816 */ /* 0x000fe4000000007c */
[----:B------:R-:W-:Y:S01]  /*2aa30*/  PRMT R140, R227, 0x3340, R140 ;  /* 0x00003340e38c7816 */ /* 0x000fe2000000008c */
[----:B------:R-:W-:Y:S01]  /*2aa40*/  IMAD.X R33, R23, 0x1, R29, P3 ;  /* 0x0000000117217824 */ /* 0x000fe200018e061d */
[----:B--2---:R-:W-:-:S02]  /*2aa50*/  IADD3 R26, P2, R8, R24, RZ ;  /* 0x00000018081a7210 */ /* 0x004fc40007f5e0ff */
[----:B------:R-:W-:Y:S01]  /*2aa60*/  PRMT R133, R225, 0x3340, R133 ;  /* 0x00003340e1857816 */ /* 0x000fe20000000085 */
[----:B------:R-:W-:Y:S01]  /*2aa70*/  IMAD.MOV.U32 R204, RZ, RZ, R144 ;  /* 0x000000ffffcc7224 */ /* 0x000fe200078e0090 */
[----:B------:R1:W-:Y:S01]  /*2aa80*/  STL.64 [R1+0x190], R32 ;  /* 0x0001902001007387 */ /* 0x0003e20000100a00 */
[----:B------:R-:W-:Y:S01]  /*2aa90*/  IMAD.X R27, R23, 0x1, R69, P2 ;  /* 0x00000001171b7824 */ /* 0x000fe200010e0645 */
[----:B------:R-:W-:Y:S02]  /*2aaa0*/  SHF.R.S32.HI R22, RZ, 0x1f, R9 ;  /* 0x0000001fff167819 */ /* 0x000fe40000011409 */
[----:B------:R-:W-:Y:S02]  /*2aab0*/  PRMT R132, R223, 0x3340, R132 ;  /* 0x00003340df847816 */ /* 0x000fe40000000084 */
[----:B------:R-:W-:Y:S01]  /*2aac0*/  PRMT R146, R93, 0x3340, R100 ;  /* 0x000033405d927816 */ /* 0x000fe20000000064 */
[----:B------:R2:W-:Y:S01]  /*2aad0*/  STL.64 [R1+0x188], R26 ;  /* 0x0001881a01007387 */ /* 0x0005e20000100a00 */
[----:B------:R-:W-:Y:S01]  /*2aae0*/  PRMT R116, R104, 0x3340, R116 ;  /* 0x0000334068747816 */ /* 0x000fe20000000074 */
[----:B------:R-:W-:Y:S01]  /*2aaf0*/  IMAD.MOV.U32 R208, RZ, RZ, R143 ;  /* 0x000000ffffd07224 */ /* 0x000fe200078e008f */
[----:B------:R-:W-:Y:S01]  /*2ab00*/  ULDC UR25, c[0x0][0x248] ;  /* 0x0000920000197ab9 */ /* 0x000fe20000000800 */
[----:B-1----:R-:W-:-:S05]  /*2ab10*/  IADD3 R32, P3, R9, R30, RZ ;  /* 0x0000001e09207210 */ /* 0x002fca0007f7e0ff */
[----:B------:R-:W-:Y:S01]  /*2ab20*/  IMAD.X R33, R22, 0x1, R31, P3 ;  /* 0x0000000116217824 */ /* 0x000fe200018e061f */
[----:B--2---:R-:W-:-:S04]  /*2ab30*/  IADD3 R26, P2, R9, R20, RZ ;  /* 0x00000014091a7210 */ /* 0x004fc80007f5e0ff */
[----:B------:R1:W-:Y:S01]  /*2ab40*/  STL.64 [R1+0x180], R32 ;  /* 0x0001802001007387 */ /* 0x0003e20000100a00 */
[----:B------:R-:W-:Y:S02]  /*2ab50*/  IMAD.X R27, R22, 0x1, R21, P2 ;  /* 0x00000001161b7824 */ /* 0x000fe400010e0615 */
[C---:B------:R-:W-:Y:S01]  /*2ab60*/  VIADD R8, R9.reuse, UR24 ;  /* 0x0000001809087c36 */ /* 0x040fe20008000000 */
[----:B------:R-:W-:Y:S02]  /*2ab70*/  ULDC UR24, c[0x0][0x248] ;  /* 0x0000920000187ab9 */ /* 0x000fe40000000800 */
[----:B------:R2:W-:Y:S01]  /*2ab80*/  STL.64 [R1+0x178], R26 ;  /* 0x0001781a01007387 */ /* 0x0005e20000100a00 */
[----:B-1----:R-:W-:-:S05]  /*2ab90*/  IADD3 R32, P3, R9, R28, RZ ;  /* 0x0000001c09207210 */ /* 0x002fca0007f7e0ff */
[C---:B------:R-:W-:Y:S01]  /*2aba0*/  IMAD.X R33, R22.reuse, 0x1, R29, P3 ;  /* 0x0000000116217824 */ /* 0x040fe200018e061d */
[----:B--2---:R-:W-:Y:S02]  /*2abb0*/  IADD3 R26, P2, R9, R24, RZ ;  /* 0x00000018091a7210 */ /* 0x004fe40007f5e0ff */
[----:B------:R-:W-:Y:S02]  /*2abc0*/  SHF.R.S32.HI R23, RZ, 0x1f, R8 ;  /* 0x0000001fff177819 */ /* 0x000fe40000011408 */
[----:B------:R1:W-:Y:S01]  /*2abd0*/  STL.64 [R1+0x170], R32 ;  /* 0x0001702001007387 */ /* 0x0003e20000100a00 */
[----:B------:R-:W-:-:S05]  /*2abe0*/  IMAD.X R27, R22, 0x1, R69, P2 ;  /* 0x00000001161b7824 */ /* 0x000fca00010e0645 */
[----:B------:R2:W-:Y:S01]  /*2abf0*/  STL.64 [R1+0x168], R26 ;  /* 0x0001681a01007387 */ /* 0x0005e20000100a00 */
        /* <DEDUP_REMOVED lines=152> */
[C---:B--2---:R-:W-:Y:S02]  /*2b580*/  IADD3 R26, P2, R8.reuse, R20, RZ ;  /* 0x00000014081a7210 */ /* 0x044fe40007f5e0ff */
[----:B------:R-:W-:-:S03]  /*2b590*/  IADD3 R22, P3, R8, R28, RZ ;  /* 0x0000001c08167210 */ /* 0x000fc60007f7e0ff */
[C---:B------:R-:W-:Y:S02]  /*2b5a0*/  IMAD.X R27, R9.reuse, 0x1, R21, P2 ;  /* 0x00000001091b7824 */ /* 0x040fe400010e0615 */
[----:B------:R-:W-:Y:S01]  /*2b5b0*/  IMAD.X R23, R9, 0x1, R29, P3 ;  /* 0x0000000109177824 */ /* 0x000fe200018e061d */
[----:B------:R-:W-:Y:S01]  /*2b5c0*/  STL.64 [R1+0x20], R32 ;  /* 0x0000202001007387 */ /* 0x000fe20000100a00 */
[C---:B------:R-:W-:Y:S01]  /*2b5d0*/  VIADD R246, R8.reuse, UR7 ;  /* 0x0000000708f67c36 */ /* 0x040fe20008000000 */
[----:B------:R-:W-:Y:S02]  /*2b5e0*/  ULDC UR7, c[0x0][0x248] ;  /* 0x0000920000077ab9 */ /* 0x000fe40000000800 */
[----:B------:R1:W-:Y:S04]  /*2b5f0*/  STL.64 [R1+0x18], R26 ;  /* 0x0000181a01007387 */ /* 0x0003e80000100a00 */
[----:B------:R2:W-:Y:S01]  /*2b600*/  STL.64 [R1+0x10], R22 ;  /* 0x0000101601007387 */ /* 0x0005e20000100a00 */
[----:B-1----:R-:W-:-:S02]  /*2b610*/  IADD3 R26, P2, R8, R24, RZ ;  /* 0x00000018081a7210 */ /* 0x002fc40007f5e0ff */
[----:B------:R-:W-:Y:S02]  /*2b620*/  SHF.R.S32.HI R8, RZ, 0x1f, R246 ;  /* 0x0000001fff087819 */ /* 0x000fe400000114f6 */
[C---:B--2---:R-:W-:Y:S01]  /*2b630*/  IADD3 R22, P3, R246.reuse, R30, RZ ;  /* 0x0000001ef6167210 */ /* 0x044fe20007f7e0ff */
[----:B------:R-:W-:Y:S01]  /*2b640*/  IMAD.X R27, R9, 0x1, R69, P2 ;  /* 0x00000001091b7824 */ /* 0x000fe200010e0645 */
[C---:B------:R-:W-:Y:S01]  /*2b650*/  IADD3 R250, P2, R246.reuse, R20, RZ ;  /* 0x00000014f6fa7210 */ /* 0x040fe20007f5e0ff */
[----:B------:R-:W-:Y:S01]  /*2b660*/  VIADD R238, R246, UR5 ;  /* 0x00000005f6ee7c36 */ /* 0x000fe20008000000 */
[----:B------:R-:W-:Y:S01]  /*2b670*/  ULDC UR5, c[0x0][0x248] ;  /* 0x0000920000057ab9 */ /* 0x000fe20000000800 */
[----:B------:R-:W-:Y:S01]  /*2b680*/  IMAD.X R23, R8, 0x1, R31, P3 ;  /* 0x0000000108177824 */ /* 0x000fe200018e061f */
[----:B------:R-:W-:Y:S01]  /*2b690*/  IADD3 R248, P3, R246, R28, RZ ;  /* 0x0000001cf6f87210 */ /* 0x000fe20007f7e0ff */
[----:B------:R-:W-:Y:S01]  /*2b6a0*/  IMAD.X R251, R8, 0x1, R21, P2 ;  /* 0x0000000108fb7824 */ /* 0x000fe200010e0615 */
[----:B------:R-:W-:-:S02]  /*2b6b0*/  IADD3 R246, P2, R246, R24, RZ ;  /* 0x00000018f6f67210 */ /* 0x000fc40007f5e0ff */
[----:B------:R-:W-:Y:S01]  /*2b6c0*/  SHF.R.S32.HI R9, RZ, 0x1f, R238 ;  /* 0x0000001fff097819 */ /* 0x000fe200000114ee */
[----:B------:R-:W-:Y:S01]  /*2b6d0*/  IMAD.X R249, R8, 0x1, R29, P3 ;  /* 0x0000000108f97824 */ /* 0x000fe200018e061d */
[----:B------:R-:W-:Y:S01]  /*2b6e0*/  IADD3 R244, P3, R238, R30, RZ ;  /* 0x0000001eeef47210 */ /* 0x000fe20007f7e0ff */
[----:B------:R-:W-:Y:S01]  /*2b6f0*/  IMAD.X R247, R8, 0x1, R69, P2 ;  /* 0x0000000108f77824 */ /* 0x000fe200010e0645 */
[C---:B------:R-:W-:Y:S01]  /*2b700*/  IADD3 R242, P2, R238.reuse, R20, RZ ;  /* 0x00000014eef27210 */ /* 0x040fe20007f5e0ff */
[C---:B------:R-:W-:Y:S01]  /*2b710*/  VIADD R230, R238.reuse, UR15 ;  /* 0x0000000feee67c36 */ /* 0x040fe20008000000 */
[----:B------:R-:W-:Y:S01]  /*2b720*/  STL.64 [R1+0x8], R26 ;  /* 0x0000081a01007387 */ /* 0x000fe20000100a00 */
[C---:B------:R-:W-:Y:S01]  /*2b730*/  IMAD.X R245, R9.reuse, 0x1, R31, P3 ;  /* 0x0000000109f57824 */ /* 0x040fe200018e061f */
[C---:B------:R-:W-:Y:S01]  /*2b740*/  IADD3 R240, P3, R238.reuse, R28, RZ ;  /* 0x0000001ceef07210 */ /* 0x040fe20007f7e0ff */
[C---:B------:R-:W-:Y:S01]  /*2b750*/  IMAD.X R243, R9.reuse, 0x1, R21, P2 ;  /* 0x0000000109f37824 */ /* 0x040fe200010e0615 */
[----:B------:R-:W-:Y:S01]  /*2b760*/  IADD3 R238, P2, R238, R24, RZ ;  /* 0x00000018eeee7210 */ /* 0x000fe20007f5e0ff */
[----:B------:R-:W-:Y:S01]  /*2b770*/  IMAD.MOV.U32 R79, RZ, RZ, R224 ;  /* 0x000000ffff4f7224 */ /* 0x000fe200078e00e0 */
[----:B------:R-:W-:Y:S01]  /*2b780*/  SHF.R.S32.HI R8, RZ, 0x1f, R230 ;  /* 0x0000001fff087819 */ /* 0x000fe200000114e6 */
[C---:B------:R-:W-:Y:S01]  /*2b790*/  IMAD.X R241, R9.reuse, 0x1, R29, P3 ;  /* 0x0000000109f17824 */ /* 0x040fe200018e061d */
[C---:B------:R-:W-:Y:S01]  /*2b7a0*/  IADD3 R236, P3, R230.reuse, R30, RZ ;  /* 0x0000001ee6ec7210 */ /* 0x040fe20007f7e0ff */
[----:B------:R-:W-:Y:S01]  /*2b7b0*/  IMAD.X R239, R9, 0x1, R69, P2 ;  /* 0x0000000109ef7824 */ /* 0x000fe200010e0645 */
[C---:B------:R-:W-:Y:S01]  /*2b7c0*/  IADD3 R234, P2, R230.reuse, R20, RZ ;  /* 0x00000014e6ea7210 */ /* 0x040fe20007f5e0ff */
[----:B------:R-:W-:Y:S01]  /*2b7d0*/  VIADD R222, R230, UR14 ;  /* 0x0000000ee6de7c36 */ /* 0x000fe20008000000 */
[----:B------:R1:W-:Y:S01]  /*2b7e0*/  STL.64 [R1], R22 ;  /* 0x0000001601007387 */ /* 0x0003e20000100a00 */
[----:B------:R-:W-:Y:S01]  /*2b7f0*/  IMAD.X R237, R8, 0x1, R31, P3 ;  /* 0x0000000108ed7824 */ /* 0x000fe200018e061f */
[----:B------:R-:W-:Y:S01]  /*2b800*/  IADD3 R232, P3, R230, R28, RZ ;  /* 0x0000001ce6e87210 */ /* 0x000fe20007f7e0ff */
[----:B------:R-:W-:Y:S01]  /*2b810*/  IMAD.X R235, R8, 0x1, R21, P2 ;  /* 0x0000000108eb7824 */ /* 0x000fe200010e0615 */
[----:B------:R-:W-:Y:S01]  /*2b820*/  IADD3 R230, P2, R230, R24, RZ ;  /* 0x00000018e6e67210 */ /* 0x000fe20007f5e0ff */
[----:B------:R-:W-:Y:S01]  /*2b830*/  IMAD.MOV.U32 R100, RZ, RZ, R212 ;  /* 0x000000ffff647224 */ /* 0x000fe200078e00d4 */
[----:B------:R-:W-:Y:S01]  /*2b840*/  ULDC UR15, c[0x0][0x248] ;  /* 0x00009200000f7ab9 */ /* 0x000fe20000000800 */
[----:B------:R-:W-:Y:S01]  /*2b850*/  IMAD.X R233, R8, 0x1, R29, P3 ;  /* 0x0000000108e97824 */ /* 0x000fe200018e061d */
[----:B------:R-:W-:Y:S01]  /*2b860*/  IADD3 R228, P3, R222, R30, RZ ;  /* 0x0000001edee47210 */ /* 0x000fe20007f7e0ff */
[----:B------:R-:W-:Y:S01]  /*2b870*/  IMAD.X R231, R8, 0x1, R69, P2 ;  /* 0x0000000108e77824 */ /* 0x000fe200010e0645 */
[----:B------:R-:W-:Y:S01]  /*2b880*/  ULDC UR14, c[0x0][0x248] ;  /* 0x00009200000e7ab9 */ /* 0x000fe20000000800 */
[----:B-1----:R-:W-:-:S02]  /*2b890*/  SHF.R.S32.HI R23, RZ, 0x1f, R222 ;  /* 0x0000001fff177819 */ /* 0x002fc400000114de */
[C---:B------:R-:W-:Y:S01]  /*2b8a0*/  IADD3 R226, P2, R222.reuse, R20, RZ ;  /* 0x00000014dee27210 */ /* 0x040fe20007f5e0ff */
[C---:B------:R-:W-:Y:S01]  /*2b8b0*/  VIADD R22, R222.reuse, UR13 ;  /* 0x0000000dde167c36 */ /* 0x040fe20008000000 */
[----:B------:R-:W-:Y:S01]  /*2b8c0*/  ULDC UR13, c[0x0][0x248] ;  /* 0x00009200000d7ab9 */ /* 0x000fe20000000800 */
[C---:B------:R-:W-:Y:S01]  /*2b8d0*/  IMAD.X R229, R23.reuse, 0x1, R31, P3 ;  /* 0x0000000117e57824 */ /* 0x040fe200018e061f */
[C---:B------:R-:W-:Y:S01]  /*2b8e0*/  IADD3 R224, P3, R222.reuse, R28, RZ ;  /* 0x0000001cdee07210 */ /* 0x040fe20007f7e0ff */
[C---:B------:R-:W-:Y:S01]  /*2b8f0*/  IMAD.X R227, R23.reuse, 0x1, R21, P2 ;  /* 0x0000000117e37824 */ /* 0x040fe200010e0615 */
[----:B------:R-:W-:Y:S02]  /*2b900*/  IADD3 R222, P2, R222, R24, RZ ;  /* 0x00000018dede7210 */ /* 0x000fe40007f5e0ff */
[----:B------:R-:W-:Y:S01]  /*2b910*/  SHF.R.S32.HI R9, RZ, 0x1f, R22 ;  /* 0x0000001fff097819 */ /* 0x000fe20000011416 */
[C---:B------:R-:W-:Y:S01]  /*2b920*/  IMAD.X R225, R23.reuse, 0x1, R29, P3 ;  /* 0x0000000117e17824 */ /* 0x040fe200018e061d */
[C---:B------:R-:W-:Y:S01]  /*2b930*/  IADD3 R214, P3, R22.reuse, R30, RZ ;  /* 0x0000001e16d67210 */ /* 0x040fe20007f7e0ff */
[----:B------:R-:W-:Y:S01]  /*2b940*/  IMAD.X R223, R23, 0x1, R69, P2 ;  /* 0x0000000117df7824 */ /* 0x000fe200010e0645 */
[----:B------:R-:W-:Y:S01]  /*2b950*/  IADD3 R212, P2, R22, R20, RZ ;  /* 0x0000001416d47210 */ /* 0x000fe20007f5e0ff */
[----:B------:R-:W-:-:S02]  /*2b960*/  IMAD.MOV.U32 R144, RZ, RZ, R215 ;  /* 0x000000ffff907224 */ /* 0x000fc400078e00d7 */
[----:B------:R-:W-:Y:S02]  /*2b970*/  IMAD.MOV.U32 R104, RZ, RZ, R210 ;  /* 0x000000ffff687224 */ /* 0x000fe400078e00d2 */
[C---:B------:R-:W-:Y:S01]  /*2b980*/  IMAD.X R215, R9.reuse, 0x1, R31, P3 ;  /* 0x0000000109d77824 */ /* 0x040fe200018e061f */
[C---:B------:R-:W-:Y:S01]  /*2b990*/  IADD3 R210, P3, R22.reuse, R28, RZ ;  /* 0x0000001c16d27210 */ /* 0x040fe20007f7e0ff */
[C---:B------:R-:W-:Y:S01]  /*2b9a0*/  VIADD R8, R22.reuse, UR12 ;  /* 0x0000000c16087c36 */ /* 0x040fe20008000000 */
[----:B------:R-:W-:Y:S01]  /*2b9b0*/  ULDC UR12, c[0x0][0x248] ;  /* 0x00009200000c7ab9 */ /* 0x000fe20000000800 */
[----:B------:R-:W-:Y:S02]  /*2b9c0*/  IMAD.MOV.U32 R143, RZ, RZ, R213 ;  /* 0x000000ffff8f7224 */ /* 0x000fe400078e00d5 */
[C---:B------:R-:W-:Y:S01]  /*2b9d0*/  IMAD.X R213, R9.reuse, 0x1, R21, P2 ;  /* 0x0000000109d57824 */ /* 0x040fe200010e0615 */
[----:B------:R-:W-:Y:S01]  /*2b9e0*/  IADD3 R32, P2, R22, R24, RZ ;  /* 0x0000001816207210 */ /* 0x000fe20007f5e0ff */
[----:B------:R-:W-:Y:S01]  /*2b9f0*/  IMAD.X R211, R9, 0x1, R29, P3 ;  /* 0x0000000109d37824 */ /* 0x000fe200018e061d */
[----:B------:R-:W-:-:S02]  /*2ba00*/  SHF.R.S32.HI R23, RZ, 0x1f, R8 ;  /* 0x0000001fff177819 */ /* 0x000fc40000011408 */
[----:B------:R-:W-:Y:S01]  /*2ba10*/  IADD3 R26, P3, R8, R30, RZ ;  /* 0x0000001e081a7210 */ /* 0x000fe20007f7e0ff */
[----:B------:R-:W-:-:S04]  /*2ba20*/  IMAD.X R33, R9, 0x1, R69, P2 ;  /* 0x0000000109217824 */ /* 0x000fc800010e0645 */
[----:B------:R-:W-:Y:S01]  /*2ba30*/  IMAD.X R27, R23, 0x1, R31, P3 ;  /* 0x00000001171b7824 */ /* 0x000fe200018e061f */
[----:B------:R1:W-:Y:S04]  /*2ba40*/  STL.64 [R1+0xe78], R32 ;  /* 0x000e782001007387 */ /* 0x0003e80000100a00 */
[----:B------:R2:W-:Y:S01]  /*2ba50*/  STL.64 [R1+0xe70], R26 ;  /* 0x000e701a01007387 */ /* 0x0005e20000100a00 */
[C---:B-1----:R-:W-:Y:S02]  /*2ba60*/  IADD3 R32, P2, R8.reuse, R20, RZ ;  /* 0x0000001408207210 */ /* 0x042fe40007f5e0ff */
[----:B--2---:R-:W-:-:S03]  /*2ba70*/  IADD3 R26, P3, R8, R28, RZ ;  /* 0x0000001c081a7210 */ /* 0x004fc60007f7e0ff */
[C---:B------:R-:W-:Y:S02]  /*2ba80*/  IMAD.X R33, R23.reuse, 0x1, R21, P2 ;  /* 0x0000000117217824 */ /* 0x040fe400010e0615 */
[C---:B------:R-:W-:Y:S01]  /*2ba90*/  VIADD R22, R8.reuse, UR55 ;  /* 0x0000003708167c36 */ /* 0x040fe20008000000 */
[----:B------:R-:W-:Y:S01]  /*2baa0*/  ULDC UR55, c[0x0][0x248] ;  /* 0x0000920000377ab9 */ /* 0x000fe20000000800 */
[----:B------:R-:W-:Y:S01]  /*2bab0*/  IMAD.X R27, R23, 0x1, R29, P3 ;  /* 0x00000001171b7824 */ /* 0x000fe200018e061d */
[----:B------:R1:W-:Y:S02]  /*2bac0*/  STL.64 [R1+0xe68], R32 ;  /* 0x000e682001007387 */ /* 0x0003e40000100a00 */
[----:B------:R-:W-:Y:S02]  /*2bad0*/  SHF.R.S32.HI R9, RZ, 0x1f, R22 ;  /* 0x0000001fff097819 */ /* 0x000fe40000011416 */
[----:B------:R2:W-:Y:S01]  /*2bae0*/  STL.64 [R1+0xe60], R26 ;  /* 0x000e601a01007387 */ /* 0x0005e20000100a00 */
[----:B-1----:R-:W-:-:S02]  /*2baf0*/  IADD3 R32, P2, R8, R24, RZ ;  /* 0x0000001808207210 */ /* 0x002fc40007f5e0ff */
[----:B--2---:R-:W-:-:S03]  /*2bb00*/  IADD3 R26, P3, R22, R30, RZ ;  /* 0x0000001e161a7210 */ /* 0x004fc60007f7e0ff */
[----:B------:R-:W-:Y:S02]  /*2bb10*/  IMAD.X R33, R23, 0x1, R69, P2 ;  /* 0x0000000117217824 */ /* 0x000fe400010e0645 */
[----:B------:R-:W-:-:S03]  /*2bb20*/  IMAD.X R27, R9, 0x1, R31, P3 ;  /* 0x00000001091b7824 */ /* 0x000fc600018e061f */
        /* <DEDUP_REMOVED lines=728> */
[----:B------:R1:W-:Y:S04]  /*2e8b0*/  STL.64 [R1+0x588], R32 ;  /* 0x0005882001007387 */ /* 0x0003e80000100a00 */
[----:B------:R2:W-:Y:S01]  /*2e8c0*/  STL.64 [R1+0x568], R26 ;  /* 0x0005681a01007387 */ /* 0x0005e20000100a00 */
[----:B-1----:R-:W-:-:S02]  /*2e8d0*/  IADD3 R32, P2, R22, R24, RZ ;  /* 0x0000001816207210 */ /* 0x002fc40007f5e0ff */
[----:B------:R-:W-:Y:S02]  /*2e8e0*/  SHF.R.S32.HI R22, RZ, 0x1f, R8 ;  /* 0x0000001fff167819 */ /* 0x000fe40000011408 */
[----:B--2---:R-:W-:Y:S01]  /*2e8f0*/  IADD3 R26, P3, R8, R30, RZ ;  /* 0x0000001e081a7210 */ /* 0x004fe20007f7e0ff */
[----:B------:R-:W-:-:S04]  /*2e900*/  IMAD.X R33, R9, 0x1, R69, P2 ;  /* 0x0000000109217824 */ /* 0x000fc800010e0645 */
[----:B------:R-:W-:Y:S01]  /*2e910*/  IMAD.X R27, R22, 0x1, R31, P3 ;  /* 0x00000001161b7824 */ /* 0x000fe200018e061f */
[----:B------:R1:W-:Y:S04]  /*2e920*/  STL.64 [R1+0x560], R32 ;  /* 0x0005602001007387 */ /* 0x0003e80000100a00 */
[----:B------:R2:W-:Y:S01]  /*2e930*/  STL.64 [R1+0x548], R26 ;  /* 0x0005481a01007387 */ /* 0x0005e20000100a00 */
[C---:B-1----:R-:W-:Y:S02]  /*2e940*/  IADD3 R32, P2, R8.reuse, R20, RZ ;  /* 0x0000001408207210 */ /* 0x042fe40007f5e0ff */
[----:B--2---:R-:W-:-:S03]  /*2e950*/  IADD3 R26, P3, R8, R28, RZ ;  /* 0x0000001c081a7210 */ /* 0x004fc60007f7e0ff */
[----:B------:R-:W-:Y:S02]  /*2e960*/  IMAD.X R33, R22, 0x1, R21, P2 ;  /* 0x0000000116217824 */ /* 0x000fe400010e0615 */
[----:B------:R-:W-:Y:S01]  /*2e970*/  VIADD R9, R8, UR12 ;  /* 0x0000000c08097c36 */ /* 0x000fe20008000000 */
        /* <DEDUP_REMOVED lines=13> */
[C---:B------:R-:W-:Y:S02]  /*2ea50*/  IMAD.X R33, R8.reuse, 0x1, R21, P2 ;  /* 0x0000000108217824 */ /* 0x040fe400010e0615 */
[----:B------:R-:W-:Y:S01]  /*2ea60*/  VIADD R22, R9, UR55 ;  /* 0x0000003709167c36 */ /* 0x000fe20008000000 */
[----:B------:R-:W-:Y:S01]  /*2ea70*/  LOP3.LUT R105, R105, 0xffff, RZ, 0xc0, !PT ;  /* 0x0000ffff69697812 */ /* 0x000fe200078ec0ff */
[----:B------:R-:W-:Y:S01]  /*2ea80*/  IMAD.X R27, R8, 0x1, R29, P3 ;  /* 0x00000001081b7824 */ /* 0x000fe200018e061d */
[----:B------:R1:W-:Y:S01]  /*2ea90*/  STL.64 [R1+0x500], R32 ;  /* 0x0005002001007387 */ /* 0x0003e20000100a00 */
[----:B------:R-:W-:Y:S02]  /*2eaa0*/  IMAD.MOV.U32 R93, RZ, RZ, R89 ;  /* 0x000000ffff5d7224 */ /* 0x000fe400078e0059 */
[----:B------:R-:W-:Y:S01]  /*2eab0*/  IMAD.MOV.U32 R77, RZ, RZ, R206 ;  /* 0x000000ffff4d7224 */ /* 0x000fe200078e00ce */
[----:B------:R2:W-:Y:S01]  /*2eac0*/  STL.64 [R1+0x4e8], R26 ;  /* 0x0004e81a01007387 */ /* 0x0005e20000100a00 */
[----:B------:R-:W-:-:S02]  /*2ead0*/  IMAD.MOV.U32 R101, RZ, RZ, R208 ;  /* 0x000000ffff657224 */ /* 0x000fc400078e00d0 */
[----:B------:R-:W-:Y:S02]  /*2eae0*/  IMAD.MOV.U32 R95, RZ, RZ, R207 ;  /* 0x000000ffff5f7224 */ /* 0x000fe400078e00cf */
[----:B------:R-:W-:Y:S01]  /*2eaf0*/  IMAD.MOV.U32 R97, RZ, RZ, R205 ;  /* 0x000000ffff617224 */ /* 0x000fe200078e00cd */
[----:B------:R-:W-:Y:S01]  /*2eb00*/  LOP3.LUT R6, R6, 0xffff7fff, RZ, 0xc0, !PT ;  /* 0xffff7fff06067812 */ /* 0x000fe200078ec0ff */
[----:B------:R-:W-:Y:S01]  /*2eb10*/  ULDC UR55, c[0x0][0x228] ;  /* 0x00008a0000377ab9 */ /* 0x000fe20000000800 */
[----:B-1----:R-:W-:Y:S02]  /*2eb20*/  IADD3 R32, P2, R9, R24, RZ ;  /* 0x0000001809207210 */ /* 0x002fe40007f5e0ff */
        /* <DEDUP_REMOVED lines=9> */
[C---:B------:R-:W-:Y:S01]  /*2ebc0*/  VIADD R8, R22.reuse, UR54 ;  /* 0x0000003616087c36 */ /* 0x040fe20008000000 */
[----:B------:R-:W-:Y:S01]  /*2ebd0*/  PRMT R117, R105, 0x3340, R117 ;  /* 0x0000334069757816 */ /* 0x000fe20000000075 */
[----:B------:R-:W-:Y:S01]  /*2ebe0*/  IMAD.X R27, R9, 0x1, R29, P3 ;  /* 0x00000001091b7824 */ /* 0x000fe200018e061d */
[----:B------:R1:W-:Y:S01]  /*2ebf0*/  STL.64 [R1+0x4c0], R32 ;  /* 0x0004c02001007387 */ /* 0x0003e20000100a00 */
[----:B------:R-:W-:Y:S01]  /*2ec00*/  IMAD.MOV.U32 R89, RZ, RZ, R202 ;  /* 0x000000ffff597224 */ /* 0x000fe200078e00ca */
[----:B------:R-:W-:Y:S01]  /*2ec10*/  LOP3.LUT R7, R7, 0xff7fffff, RZ, 0xc0, !PT ;  /* 0xff7fffff07077812 */ /* 0x000fe200078ec0ff */
[----:B------:R-:W-:Y:S01]  /*2ec20*/  ULDC UR54, c[0x0][0x228] ;  /* 0x00008a0000367ab9 */ /* 0x000fe20000000800 */
        /* <DEDUP_REMOVED lines=12> */
[----:B------:R-:W-:Y:S01]  /*2ecf0*/  LOP3.LUT R3, R3, 0xffdfffff, RZ, 0xc0, !PT ;  /* 0xffdfffff03037812 */ /* 0x000fe200078ec0ff */
[----:B------:R-:W-:Y:S01]  /*2ed00*/  IMAD.X R27, R22, 0x1, R29, P3 ;  /* 0x00000001161b7824 */ /* 0x000fe200018e061d */
[----:B------:R1:W-:Y:S01]  /*2ed10*/  STL.64 [R1+0x4d0], R32 ;  /* 0x0004d02001007387 */ /* 0x0003e20000100a00 */
[----:B------:R-:W-:Y:S01]  /*2ed20*/  IMAD.MOV.U32 R82, RZ, RZ, R89 ;  /* 0x000000ffff527224 */ /* 0x000fe200078e0059 */
[----:B------:R-:W-:Y:S01]  /*2ed30*/  PRMT R156, R156, 0x3340, R0 ;  /* 0x000033409c9c7816 */ /* 0x000fe20000000000 */
[----:B------:R-:W-:Y:S01]  /*2ed40*/  IMAD.MOV.U32 R105, RZ, RZ, R204 ;  /* 0x000000ffff697224 */ /* 0x000fe200078e00cc */
[----:B------:R2:W-:Y:S01]  /*2ed50*/  STL.64 [R1+0x4f8], R26 ;  /* 0x0004f81a01007387 */ /* 0x0005e20000100a00 */
[----:B------:R-:W-:Y:S01]  /*2ed60*/  PRMT R158, R158, 0x3340, R0 ;  /* 0x000033409e9e7816 */ /* 0x000fe20000000000 */
[----:B------:R-:W-:Y:S01]  /*2ed70*/  ULDC UR53, c[0x0][0x228] ;  /* 0x00008a0000357ab9 */ /* 0x000fe20000000800 */
        /* <DEDUP_REMOVED lines=10> */
[C---:B------:R-:W-:Y:S02]  /*2ee20*/  VIADD R22, R9.reuse, UR52 ;  /* 0x0000003409167c36 */ /* 0x040fe40008000000 */
[----:B------:R-:W-:Y:S02]  /*2ee30*/  IMAD.MOV.U32 R89, RZ, RZ, R144 ;  /* 0x000000ffff597224 */ /* 0x000fe400078e0090 */
[----:B------:R-:W-:Y:S01]  /*2ee40*/  IMAD.X R27, R8, 0x1, R29, P3 ;  /* 0x00000001081b7824 */ /* 0x000fe200018e061d */
[----:B------:R1:W-:Y:S01]  /*2ee50*/  STL.64 [R1+0x510], R32 ;  /* 0x0005102001007387 */ /* 0x0003e20000100a00 */
[----:B------:R-:W-:Y:S01]  /*2ee60*/  LOP3.LUT R0, R0, 0x7fffffff, RZ, 0xc0, !PT ;  /* 0x7fffffff00007812 */ /* 0x000fe200078ec0ff */
[----:B------:R-:W-:Y:S02]  /*2ee70*/  ULDC UR52, c[0x0][0x228] ;  /* 0x00008a0000347ab9 */ /* 0x000fe40000000800 */
        /* <DEDUP_REMOVED lines=162> */
[----:B----4-:R-:W-:Y:S01]  /*2f8a0*/  LOP3.LUT R11, R11, 0x7fffffff, RZ, 0xc0, !PT ;  /* 0x7fffffff0b0b7812 */ /* 0x010fe200078ec0ff */
        /* <DEDUP_REMOVED lines=242> */
[----:B------:R-:W-:Y:S02]  /*307d0*/  VIADD R9, R8, UR29 ;  /* 0x0000001d08097c36 */ /* 0x000fe40008000000 */
        /* <DEDUP_REMOVED lines=14> */
[----:B------:R-:W-:Y:S01]  /*308c0*/  ULDC.64 UR28, c[0x0][0x228] ;  /* 0x00008a00001c7ab9 */ /* 0x000fe20000000a00 */
        /* <DEDUP_REMOVED lines=164> */
[C---:B--2---:R-:W-:Y:S01]  /*31310*/  IADD3 R26, P3, R9.reuse, R30, RZ ;  /* 0x0000001e091a7210 */ /* 0x044fe20007f7e0ff */
[----:B------:R-:W-:Y:S01]  /*31320*/  IMAD.X R33, R22, 0x1, R69, P2 ;  /* 0x0000000116217824 */ /* 0x000fe200010e0645 */
[----:B------:R-:W-:-:S03]  /*31330*/  IADD3 R22, P2, R9, R20, RZ ;  /* 0x0000001409167210 */ /* 0x000fc60007f5e0ff */
[C---:B------:R-:W-:Y:S01]  /*31340*/  IMAD.X R27, R8.reuse, 0x1, R31, P3 ;  /* 0x00000001081b7824 */ /* 0x040fe200018e061f */
[----:B------:R-:W-:Y:S01]  /*31350*/  STL.64 [R1+0x320], R32 ;  /* 0x0003202001007387 */ /* 0x000fe20000100a00 */
[----:B------:R-:W-:-:S03]  /*31360*/  IMAD.X R23, R8, 0x1, R21, P2 ;  /* 0x0000000108177824 */ /* 0x000fc600010e0615 */
[----:B------:R1:W-:Y:S04]  /*31370*/  STL.64 [R1+0x318], R26 ;  /* 0x0003181a01007387 */ /* 0x0003e80000100a00 */
[----:B------:R2:W-:Y:S01]  /*31380*/  STL.64 [R1+0x310], R22 ;  /* 0x0003101601007387 */ /* 0x0005e20000100a00 */
[C---:B-1----:R-:W-:Y:S02]  /*31390*/  IADD3 R26, P3, R9.reuse, R28, RZ ;  /* 0x0000001c091a7210 */ /* 0x042fe40007f7e0ff */
[----:B--2---:R-:W-:-:S03]  /*313a0*/  IADD3 R22, P2, R9, R24, RZ ;  /* 0x0000001809167210 */ /* 0x004fc60007f5e0ff */
[C---:B------:R-:W-:Y:S02]  /*313b0*/  IMAD.X R27, R8.reuse, 0x1, R29, P3 ;  /* 0x00000001081b7824 */ /* 0x040fe400018e061d */
[----:B------:R-:W-:Y:S01]  /*313c0*/  VIADD R9, R9, UR16 ;  /* 0x0000001009097c36 */ /* 0x000fe20008000000 */
[----:B------:R-:W-:Y:S01]  /*313d0*/  ULDC UR16, c[0x0][0x248] ;  /* 0x0000920000107ab9 */ /* 0x000fe20000000800 */
[----:B------:R-:W-:Y:S01]  /*313e0*/  IMAD.X R23, R8, 0x1, R69, P2 ;  /* 0x0000000108177824 */ /* 0x000fe200010e0645 */
[----:B------:R1:W-:Y:S02]  /*313f0*/  STL.64 [R1+0x308], R26 ;  /* 0x0003081a01007387 */ /* 0x0003e40000100a00 */
[----:B------:R-:W-:Y:S02]  /*31400*/  SHF.R.S32.HI R8, RZ, 0x1f, R9 ;  /* 0x0000001fff087819 */ /* 0x000fe40000011409 */
[----:B------:R2:W-:Y:S01]  /*31410*/  STL.64 [R1+0x300], R22 ;  /* 0x0003001601007387 */ /* 0x0005e20000100a00 */
[----:B-1----:R-:W-:-:S02]  /*31420*/  IADD3 R26, P3, R9, R30, RZ ;  /* 0x0000001e091a7210 */ /* 0x002fc40007f7e0ff */
[----:B--2---:R-:W-:-:S03]  /*31430*/  IADD3 R22, P2, R9, R20, RZ ;  /* 0x0000001409167210 */ /* 0x004fc60007f5e0ff */
[C---:B------:R-:W-:Y:S02]  /*31440*/  IMAD.X R27, R8.reuse, 0x1, R31, P3 ;  /* 0x00000001081b7824 */ /* 0x040fe400018e061f */
        /* <DEDUP_REMOVED lines=31> */
[----:B------:R1:W-:Y:S01]  /*31640*/  STL.64 [R1+0x2b8], R26 ;  /* 0x0002b81a01007387 */ /* 0x0003e20000100a00 */
[C---:B------:R-:W-:Y:S01]  /*31650*/  VIADD R25, R9.reuse, UR7 ;  /* 0x0000000709197c36 */ /* 0x040fe20008000000 */
[----:B------:R-:W-:Y:S02]  /*31660*/  ULDC UR7, c[0x0][0x228] ;  /* 0x00008a0000077ab9 */ /* 0x000fe40000000800 */
[----:B------:R2:W-:Y:S01]  /*31670*/  STL.64 [R1+0x2b0], R22 ;  /* 0x0002b01601007387 */ /* 0x0005e20000100a00 */
[C---:B-1----:R-:W-:Y:S02]  /*31680*/  IADD3 R26, P3, R9.reuse, R28, RZ ;  /* 0x0000001c091a7210 */ /* 0x042fe40007f7e0ff */
[----:B--2---:R-:W-:-:S03]  /*31690*/  IADD3 R22, P2, R9, R24, RZ ;  /* 0x0000001809167210 */ /* 0x004fc60007f5e0ff */
[C---:B------:R-:W-:Y:S01]  /*316a0*/  IMAD.X R27, R8.reuse, 0x1, R29, P3 ;  /* 0x00000001081b7824 */ /* 0x040fe200018e061d */
[----:B------:R-:W-:Y:S01]  /*316b0*/  IADD3 R32, P3, R25, R30, RZ ;  /* 0x0000001e19207210 */ /* 0x000fe20007f7e0ff */
[----:B------:R-:W-:-:S03]  /*316c0*/  IMAD.X R23, R8, 0x1, R69, P2 ;  /* 0x0000000108177824 */ /* 0x000fc600010e0645 */
[----:B------:R1:W-:Y:S01]  /*316d0*/  STL.64 [R1+0x2a8], R26 ;  /* 0x0002a81a01007387 */ /* 0x0003e20000100a00 */
[----:B------:R-:W-:-:S05]  /*316e0*/  SHF.R.S32.HI R8, RZ, 0x1f, R25 ;  /* 0x0000001fff087819 */ /* 0x000fca0000011419 */
[C---:B------:R-:W-:Y:S01]  /*316f0*/  IMAD.X R33, R8.reuse, 0x1, R31, P3 ;  /* 0x0000000108217824 */ /* 0x040fe200018e061f */
[C---:B-1----:R-:W-:Y:S01]  /*31700*/  IADD3 R26, P2, R25.reuse, R20, RZ ;  /* 0x00000014191a7210 */ /* 0x042fe20007f5e0ff */
[----:B------:R1:W-:Y:S04]  /*31710*/  STL.64 [R1+0x2a0], R22 ;  /* 0x0002a01601007387 */ /* 0x0003e80000100a00 */
[----:B------:R-:W-:Y:S01]  /*31720*/  IMAD.X R27, R8, 0x1, R21, P2 ;  /* 0x00000001081b7824 */ /* 0x000fe200010e0615 */
[----:B------:R2:W-:Y:S01]  /*31730*/  STL.64 [R1+0x298], R32 ;  /* 0x0002982001007387 */ /* 0x0005e20000100a00 */
[----:B------:R-:W-:Y:S01]  /*31740*/  VIADD R9, R25, UR5 ;  /* 0x0000000519097c36 */ /* 0x000fe20008000000 */
[----:B------:R-:W-:Y:S02]  /*31750*/  ULDC UR5, c[0x0][0x22c] ;  /* 0x00008b0000057ab9 */ /* 0x000fe40000000800 */
[----:B------:R3:W-:Y:S01]  /*31760*/  STL.64 [R1+0x290], R26 ;  /* 0x0002901a01007387 */ /* 0x0007e20000100a00 */
[----:B-1----:R-:W-:Y:S01]  /*31770*/  VIADD R22, R9, UR15 ;  /* 0x0000000f09167c36 */ /* 0x002fe20008000000 */
[----:B--2---:R-:W-:-:S02]  /*31780*/  IADD3 R32, P3, R25, R28, RZ ;  /* 0x0000001c19207210 */ /* 0x004fc40007f7e0ff */
[----:B---3--:R-:W-:-:S03]  /*31790*/  IADD3 R26, P2, R25, R24, RZ ;  /* 0x00000018191a7210 */ /* 0x008fc60007f5e0ff */
[C---:B------:R-:W-:Y:S02]  /*317a0*/  IMAD.X R33, R8.reuse, 0x1, R29, P3 ;  /* 0x0000000108217824 */ /* 0x040fe400018e061d */
[----:B------:R-:W-:-:S03]  /*317b0*/  IMAD.X R27, R8, 0x1, R69, P2 ;  /* 0x00000001081b7824 */ /* 0x000fc600010e0645 */
[----:B------:R-:W-:Y:S01]  /*317c0*/  STL.64 [R1+0x288], R32 ;  /* 0x0002882001007387 */ /* 0x000fe20000100a00 */
[----:B------:R-:W-:Y:S01]  /*317d0*/  VIADD R23, R22, UR14 ;  /* 0x0000000e16177c36 */ /* 0x000fe20008000000 */
[----:B------:R-:W-:Y:S01]  /*317e0*/  SHF.R.S32.HI R25, RZ, 0x1f, R9 ;  /* 0x0000001fff197819 */ /* 0x000fe20000011409 */
[----:B------:R-:W-:Y:S01]  /*317f0*/  ULDC.64 UR14, c[0x0][0x228] ;  /* 0x00008a00000e7ab9 */ /* 0x000fe20000000a00 */
[----:B------:R1:W-:Y:S01]  /*31800*/  STL.64 [R1+0x278], R26 ;  /* 0x0002781a01007387 */ /* 0x0003e20000100a00 */
[----:B------:R-:W-:-:S04]  /*31810*/  VIADD R202, R23, UR13 ;  /* 0x0000000d17ca7c36 */ /* 0x000fc80008000000 */
[----:B------:R-:W-:Y:S01]  /*31820*/  VIADD R40, R202, UR12 ;  /* 0x0000000cca287c36 */ /* 0x000fe20008000000 */
[C---:B------:R-:W-:Y:S01]  /*31830*/  IADD3 R34, P3, R9.reuse, R20, RZ ;  /* 0x0000001409227210 */ /* 0x040fe20007f7e0ff */
[----:B------:R-:W-:Y:S01]  /*31840*/  ULDC.64 UR12, c[0x0][0x228] ;  /* 0x00008a00000c7ab9 */ /* 0x000fe20000000a00 */
[----:B-1----:R-:W-:Y:S01]  /*31850*/  IADD3 R26, P2, R9, R30, RZ ;  /* 0x0000001e091a7210 */ /* 0x002fe20007f5e0ff */
[----:B------:R-:W-:Y:S01]  /*31860*/  VIADD R32, R40, UR16 ;  /* 0x0000001028207c36 */ /* 0x000fe20008000000 */
[----:B------:R-:W-:-:S03]  /*31870*/  ULDC.64 UR16, c[0x0][0x228] ;  /* 0x00008a0000107ab9 */ /* 0x000fc60000000a00 */
[C---:B------:R-:W-:Y:S02]  /*31880*/  IMAD.X R27, R25.reuse, 0x1, R31, P2 ;  /* 0x00000001191b7824 */ /* 0x040fe400010e061f */
[----:B------:R-:W-:Y:S01]  /*31890*/  VIADD R71, R32, UR11 ;  /* 0x0000000b20477c36 */ /* 0x000fe20008000000 */
[----:B------:R-:W-:Y:S02]  /*318a0*/  ULDC UR11, c[0x0][0x228] ;  /* 0x00008a00000b7ab9 */ /* 0x000fe40000000800 */
[----:B------:R1:W-:Y:S01]  /*318b0*/  STL.64 [R1+0x270], R26 ;  /* 0x0002701a01007387 */ /* 0x0003e20000100a00 */
[----:B------:R-:W-:Y:S02]  /*318c0*/  IMAD.X R35, R25, 0x1, R21, P3 ;  /* 0x0000000119237824 */ /* 0x000fe400018e0615 */
[----:B------:R-:W-:Y:S01]  /*318d0*/  VIADD R8, R71, UR9 ;  /* 0x0000000947087c36 */ /* 0x000fe20008000000 */
[----:B------:R-:W-:Y:S01]  /*318e0*/  ULDC UR9, c[0x0][0x228] ;  /* 0x00008a0000097ab9 */ /* 0x000fe20000000800 */
[----:B-1----:R-:W-:Y:S01]  /*318f0*/  IADD3 R26, P2, R9, R28, RZ ;  /* 0x0000001c091a7210 */ /* 0x002fe20007f5e0ff */
[----:B------:R1:W-:Y:S04]  /*31900*/  STL.64 [R1+0x268], R34 ;  /* 0x0002682201007387 */ /* 0x0003e80000100a00 */
[----:B------:R-:W-:-:S05]  /*31910*/  IMAD.X R27, R25, 0x1, R29, P2 ;  /* 0x00000001191b7824 */ /* 0x000fca00010e061d */
[----:B------:R2:W-:Y:S01]  /*31920*/  STL.64 [R1+0x260], R26 ;  /* 0x0002601a01007387 */ /* 0x0005e20000100a00 */
[----:B-1----:R-:W-:Y:S02]  /*31930*/  IADD3 R34, P3, R9, R24, RZ ;  /* 0x0000001809227210 */ /* 0x002fe40007f7e0ff */
[----:B------:R-:W-:-:S03]  /*31940*/  SHF.R.S32.HI R9, RZ, 0x1f, R8 ;  /* 0x0000001fff097819 */ /* 0x000fc60000011408 */
[----:B------:R-:W-:Y:S01]  /*31950*/  IMAD.X R35, R25, 0x1, R69, P3 ;  /* 0x0000000119237824 */ /* 0x000fe200018e0645 */
[----:B--2---:R-:W-:-:S04]  /*31960*/  IADD3 R26, P2, R8, R30, RZ ;  /* 0x0000001e081a7210 */ /* 0x004fc80007f5e0ff */
[----:B------:R-:W-:Y:S01]  /*31970*/  STL.64 [R1+0x250], R34 ;  /* 0x0002502201007387 */ /* 0x000fe20000100a00 */
[----:B------:R-:W-:Y:S01]  /*31980*/  IMAD.X R27, R9, 0x1, R31, P2 ;  /* 0x00000001091b7824 */ /* 0x000fe200010e061f */
[----:B------:R-:W-:-:S04]  /*31990*/  SHF.R.S32.HI R25, RZ, 0x1f, R22 ;  /* 0x0000001fff197819 */ /* 0x000fc80000011416 */
[----:B------:R1:W-:Y:S02]  /*319a0*/  STL.64 [R1+0x248], R26 ;  /* 0x0002481a01007387 */ /* 0x0003e40000100a00 */
[----:B-1----:R-:W-:-:S05]  /*319b0*/  IADD3 R26, P2, R22, R30, RZ ;  /* 0x0000001e161a7210 */ /* 0x002fca0007f5e0ff */
[----:B------:R-:W-:Y:S01]  /*319c0*/  IMAD.X R27, R25, 0x1, R31, P2 ;  /* 0x00000001191b7824 */ /* 0x000fe200010e061f */
[----:B------:R-:W-:-:S04]  /*319d0*/  IADD3 R34, P3, R22, R20, RZ ;  /* 0x0000001416227210 */ /* 0x000fc80007f7e0ff */
[----:B------:R1:W-:Y:S01]  /*319e0*/  STL.64 [R1+0x240], R26 ;  /* 0x0002401a01007387 */ /* 0x0003e20000100a00 */
[----:B------:R-:W-:Y:S01]  /*319f0*/  IMAD.X R35, R25, 0x1, R21, P3 ;  /* 0x0000000119237824 */ /* 0x000fe200018e0615 */
[----:B-1----:R-:W-:-:S04]  /*31a00*/  IADD3 R26, P2, R22, R28, RZ ;  /* 0x0000001c161a7210 */ /* 0x002fc80007f5e0ff */
[----:B------:R1:W-:Y:S01]  /*31a10*/  STL.64 [R1+0x238], R34 ;  /* 0x0002382201007387 */ /* 0x0003e20000100a00 */
[----:B------:R-:W-:-:S05]  /*31a20*/  IMAD.X R27, R25, 0x1, R29, P2 ;  /* 0x00000001191b7824 */ /* 0x000fca00010e061d */
[----:B------:R2:W-:Y:S01]  /*31a30*/  STL.64 [R1+0x230], R26 ;  /* 0x0002301a01007387 */ /* 0x0005e20000100a00 */
[----:B-1----:R-:W-:Y:S02]  /*31a40*/  IADD3 R34, P3, R22, R24, RZ ;  /* 0x0000001816227210 */ /* 0x002fe40007f7e0ff */
[----:B------:R-:W-:-:S03]  /*31a50*/  SHF.R.S32.HI R22, RZ, 0x1f, R23 ;  /* 0x0000001fff167819 */ /* 0x000fc60000011417 */
[----:B------:R-:W-:Y:S01]  /*31a60*/  IMAD.X R35, R25, 0x1, R69, P3 ;  /* 0x0000000119237824 */ /* 0x000fe200018e0645 */
[----:B--2---:R-:W-:-:S04]  /*31a70*/  IADD3 R26, P2, R23, R30, RZ ;  /* 0x0000001e171a7210 */ /* 0x004fc80007f5e0ff */
[----:B------:R1:W-:Y:S01]  /*31a80*/  STL.64 [R1+0x220], R34 ;  /* 0x0002202201007387 */ /* 0x0003e20000100a00 */
[----:B------:R-:W-:-:S05]  /*31a90*/  IMAD.X R27, R22, 0x1, R31, P2 ;  /* 0x00000001161b7824 */ /* 0x000fca00010e061f */
[----:B------:R2:W-:Y:S01]  /*31aa0*/  STL.64 [R1+0x218], R26 ;  /* 0x0002181a01007387 */ /* 0x0005e20000100a00 */
[----:B-1----:R-:W-:-:S05]  /*31ab0*/  IADD3 R34, P3, R23, R20, RZ ;  /* 0x0000001417227210 */ /* 0x002fca0007f7e0ff */
[----:B------:R-:W-:Y:S01]  /*31ac0*/  IMAD.X R35, R22, 0x1, R21, P3 ;  /* 0x0000000116237824 */ /* 0x000fe200018e0615 */
[----:B--2---:R-:W-:-:S04]  /*31ad0*/  IADD3 R26, P2, R23, R28, RZ ;  /* 0x0000001c171a7210 */ /* 0x004fc80007f5e0ff */
[----:B------:R1:W-:Y:S01]  /*31ae0*/  STL.64 [R1+0x210], R34 ;  /* 0x0002102201007387 */ /* 0x0003e20000100a00 */
[----:B------:R-:W-:-:S05]  /*31af0*/  IMAD.X R27, R22, 0x1, R29, P2 ;  /* 0x00000001161b7824 */ /* 0x000fca00010e061d */
[----:B------:R2:W-:Y:S01]  /*31b00*/  STL.64 [R1+0x208], R26 ;  /* 0x0002081a01007387 */ /* 0x0005e20000100a00 */
[----:B-1----:R-:W-:Y:S02]  /*31b10*/  IADD3 R34, P3, R23, R24, RZ ;  /* 0x0000001817227210 */ /* 0x002fe40007f7e0ff */
[----:B--2---:R-:W-:-:S03]  /*31b20*/  IADD3 R26, P2, R8, R20, RZ ;  /* 0x00000014081a7210 */ /* 0x004fc60007f5e0ff */
[----:B------:R-:W-:Y:S01]  /*31b30*/  IMAD.X R35, R22, 0x1, R69, P3 ;  /* 0x0000000116237824 */ /* 0x000fe200018e0645 */
[----:B------:R-:W-:Y:S01]  /*31b40*/  SHF.R.S32.HI R22, RZ, 0x1f, R202 ;  /* 0x0000001fff167819 */ /* 0x000fe200000114ca */
[----:B------:R-:W-:Y:S01]  /*31b50*/  IMAD.X R27, R9, 0x1, R21, P2 ;  /* 0x00000001091b7824 */ /* 0x000fe200010e0615 */
[C---:B------:R-:W-:Y:S02]  /*31b60*/  IADD3 R208, P2, R202.reuse, R30, RZ ;  /* 0x0000001ecad07210 */ /* 0x040fe40007f5e0ff */
[----:B------:R-:W-:-:S03]  /*31b70*/  IADD3 R206, P3, R202, R20, RZ ;  /* 0x00000014cace7210 */ /* 0x000fc60007f7e0ff */
[----:B------:R-:W-:Y:S01]  /*31b80*/  IMAD.X R209, R22, 0x1, R31, P2 ;  /* 0x0000000116d17824 */ /* 0x000fe200010e061f */
[----:B------:R-:W-:Y:S01]  /*31b90*/  IADD3 R204, P2, R202, R28, RZ ;  /* 0x0000001ccacc7210 */ /* 0x000fe20007f5e0ff */
[----:B------:R-:W-:Y:S01]  /*31ba0*/  IMAD.X R207, R22, 0x1, R21, P3 ;  /* 0x0000000116cf7824 */ /* 0x000fe200018e0615 */
[----:B------:R-:W-:-:S03]  /*31bb0*/  IADD3 R202, P3, R202, R24, RZ ;  /* 0x00000018caca7210 */ /* 0x000fc60007f7e0ff */
[C---:B------:R-:W-:Y:S02]  /*31bc0*/  IMAD.X R205, R22.reuse, 0x1, R29, P2 ;  /* 0x0000000116cd7824 */ /* 0x040fe400010e061d */
[----:B------:R-:W-:Y:S01]  /*31bd0*/  IMAD.X R203, R22, 0x1, R69, P3 ;  /* 0x0000000116cb7824 */ /* 0x000fe200018e0645 */
[----:B------:R-:W-:Y:S02]  /*31be0*/  SHF.R.S32.HI R22, RZ, 0x1f, R40 ;  /* 0x0000001fff167819 */ /* 0x000fe40000011428 */
[----:B------:R-:W-:-:S05]  /*31bf0*/  IADD3 R46, P3, R40, R30, RZ ;  /* 0x0000001e282e7210 */ /* 0x000fca0007f7e0ff */
[----:B------:R-:W-:Y:S01]  /*31c00*/  IMAD.X R47, R22, 0x1, R31, P3 ;  /* 0x00000001162f7824 */ /* 0x000fe200018e061f */
[----:B------:R-:W-:Y:S01]  /*31c10*/  IADD3 R44, P3, R40, R20, RZ ;  /* 0x00000014282c7210 */ /* 0x000fe20007f7e0ff */
[----:B------:R-:W-:-:S04]  /*31c20*/  VIADD R23, R216, 0x1 ;  /* 0x00000001d8177836 */ /* 0x000fc80000000000 */
[----:B------:R-:W-:Y:S01]  /*31c30*/  IMAD.X R45, R22, 0x1, R21, P3 ;  /* 0x00000001162d7824 */ /* 0x000fe200018e0615 */
[----:B------:R-:W-:Y:S02]  /*31c40*/  IADD3 R42, P3, R40, R28, RZ ;  /* 0x0000001c282a7210 */ /* 0x000fe40007f7e0ff */
[----:B------:R-:W-:Y:S01]  /*31c50*/  ISETP.GE.AND P2, PT, R23, UR5, PT ;  /* 0x0000000517007c0c */ /* 0x000fe2000bf46270 */
[C---:B------:R-:W-:Y:S02]  /*31c60*/  VIADD R23, R216.reuse, 0x79 ;  /* 0x00000079d8177836 */ /* 0x040fe40000000000 */
[----:B------:R-:W-:Y:S01]  /*31c70*/  VIADD R25, R216, 0x7b ;  /* 0x0000007bd8197836 */ /* 0x000fe20000000000 */
[----:B------:R1:W-:Y:S01]  /*31c80*/  STL.64 [R1+0x1d0], R34 ;  /* 0x0001d02201007387 */ /* 0x0003e20000100a00 */
[----:B------:R-:W-:Y:S01]  /*31c90*/  IMAD.X R43, R22, 0x1, R29, P3 ;  /* 0x00000001162b7824 */ /* 0x000fe200018e061d */
[----:B------:R-:W-:Y:S01]  /*31ca0*/  IADD3 R40, P3, R40, R24, RZ ;  /* 0x0000001828287210 */ /* 0x000fe20007f7e0ff */
[----:B------:R-:W-:-:S04]  /*31cb0*/  ULDC UR5, c[0x0][0x228] ;  /* 0x00008a0000057ab9 */ /* 0x000fc80000000800 */
[----:B------:R-:W-:Y:S01]  /*31cc0*/  IMAD.X R41, R22, 0x1, R69, P3 ;  /* 0x0000000116297824 */ /* 0x000fe200018e0645 */
[----:B------:R-:W-:Y:S01]  /*31cd0*/  ISETP.GE.AND P3, PT, R23, UR25, PT ;  /* 0x0000001917007c0c */ /* 0x000fe2000bf66270 */
[----:B------:R-:W-:Y:S01]  /*31ce0*/  VIADD R22, R216, 0x7a ;  /* 0x0000007ad8167836 */ /* 0x000fe20000000000 */
[----:B------:R-:W-:-:S04]  /*31cf0*/  ULDC UR25, c[0x0][0x228] ;  /* 0x00008a0000197ab9 */ /* 0x000fc80000000800 */
[----:B------:R-:W-:Y:S01]  /*31d00*/  ISETP.GE.AND P4, PT, R22, UR27, PT ;  /* 0x0000001b16007c0c */ /* 0x000fe2000bf86270 */
[----:B------:R-:W-:Y:S01]  /*31d10*/  VIADD R23, R216, 0x78 ;  /* 0x00000078d8177836 */ /* 0x000fe20000000000 */
[----:B------:R-:W-:-:S05]  /*31d20*/  ULDC UR27, c[0x0][0x228] ;  /* 0x00008a00001b7ab9 */ /* 0x000fca0000000800 */
[----:B------:R-:W-:Y:S02]  /*31d30*/  @P3 LOP3.LUT R6, R6, 0x8000, RZ, 0xfc, !PT ;  /* 0x0000800006063812 */ /* 0x000fe400078efcff */
[----:B------:R-:W-:Y:S01]  /*31d40*/  ISETP.GE.AND P3, PT, R25, UR29, PT ;  /* 0x0000001d19007c0c */ /* 0x000fe2000bf66270 */
[----:B------:R-:W-:Y:S01]  /*31d50*/  VIADD R22, R216, 0x76 ;  /* 0x00000076d8167836 */ /* 0x000fe20000000000 */
[----:B------:R-:W-:Y:S01]  /*31d60*/  LOP3.LUT R6, R6, 0xfffeffff, RZ, 0xc0, !PT ;  /* 0xfffeffff06067812 */ /* 0x000fe200078ec0ff */
[----:B------:R-:W-:-:S03]  /*31d70*/  ULDC UR29, c[0x0][0x228] ;  /* 0x00008a00001d7ab9 */ /* 0x000fc60000000800 */
[----:B------:R-:W-:Y:S02]  /*31d80*/  @P4 LOP3.LUT R6, R6, 0x10000, RZ, 0xfc, !PT ;  /* 0x0001000006064812 */ /* 0x000fe400078efcff */
[----:B------:R-:W-:Y:S02]  /*31d90*/  ISETP.GE.AND P4, PT, R23, UR23, PT ;  /* 0x0000001717007c0c */ /* 0x000fe4000bf86270 */
[----:B------:R-:W-:Y:S01]  /*31da0*/  LOP3.LUT R6, R6, 0xfffdffff, RZ, 0xc0, !PT ;  /* 0xfffdffff06067812 */ /* 0x000fe200078ec0ff */
[----:B------:R-:W-:Y:S01]  /*31db0*/  VIADD R23, R216, 0x77 ;  /* 0x00000077d8177836 */ /* 0x000fe20000000000 */
[----:B------:R-:W-:Y:S01]  /*31dc0*/  SHF.R.S32.HI R25, RZ, 0x1f, R32 ;  /* 0x0000001fff197819 */ /* 0x000fe20000011420 */
[----:B------:R-:W-:Y:S01]  /*31dd0*/  ULDC UR23, c[0x0][0x228] ;  /* 0x00008a0000177ab9 */ /* 0x000fe20000000800 */
[----:B------:R-:W-:Y:S02]  /*31de0*/  @P3 LOP3.LUT R6, R6, 0x20000, RZ, 0xfc, !PT ;  /* 0x0002000006063812 */ /* 0x000fe400078efcff */
[----:B------:R-:W-:-:S02]  /*31df0*/  ISETP.GE.AND P3, PT, R22, UR19, PT ;  /* 0x0000001316007c0c */ /* 0x000fc4000bf66270 */
[----:B------:R-:W-:Y:S01]  /*31e00*/  LOP3.LUT R6, R6, 0xffffbfff, RZ, 0xc0, !PT ;  /* 0xffffbfff06067812 */ /* 0x000fe200078ec0ff */
[----:B------:R-:W-:Y:S01]  /*31e10*/  VIADD R22, R216, 0x75 ;  /* 0x00000075d8167836 */ /* 0x000fe20000000000 */
[----:B------:R-:W-:Y:S01]  /*31e20*/  ISETP.GE.AND P5, PT, R23, UR21, PT ;  /* 0x0000001517007c0c */ /* 0x000fe2000bfa6270 */
[----:B------:R-:W-:Y:S01]  /*31e30*/  ULDC UR21, c[0x0][0x228] ;  /* 0x00008a0000157ab9 */ /* 0x000fe20000000800 */
[----:B------:R-:W-:Y:S01]  /*31e40*/  @P4 LOP3.LUT R6, R6, 0x4000, RZ, 0xfc, !PT ;  /* 0x0000400006064812 */ /* 0x000fe200078efcff */
[----:B------:R-:W-:-:S03]  /*31e50*/  ULDC UR19, c[0x0][0x228] ;  /* 0x00008a0000137ab9 */ /* 0x000fc60000000800 */
[----:B------:R-:W-:Y:S02]  /*31e60*/  LOP3.LUT R6, R6, 0xffffefff, RZ, 0xc0, !PT ;  /* 0xffffefff06067812 */ /* 0x000fe400078ec0ff */
[----:B------:R-:W-:Y:S01]  /*31e70*/  ISETP.GE.AND P4, PT, R22, UR17, PT ;  /* 0x0000001116007c0c */ /* 0x000fe2000bf86270 */
[----:B------:R-:W-:Y:S01]  /*31e80*/  ULDC UR17, c[0x0][0x228] ;  /* 0x00008a0000117ab9 */ /* 0x000fe20000000800 */
[----:B------:R-:W-:Y:S02]  /*31e90*/  @P3 LOP3.LUT R6, R6, 0x1000, RZ, 0xfc, !PT ;  /* 0x0000100006063812 */ /* 0x000fe400078efcff */
[----:B------:R-:W-:-:S05]  /*31ea0*/  IADD3 R22, P3, R8, R28, RZ ;  /* 0x0000001c08167210 */ /* 0x000fca0007f7e0ff */
[----:B------:R-:W-:Y:S01]  /*31eb0*/  IMAD.X R23, R9, 0x1, R29, P3 ;  /* 0x0000000109177824 */ /* 0x000fe200018e061d */
[----:B------:R-:W-:-:S05]  /*31ec0*/  IADD3 R8, P3, R8, R24, RZ ;  /* 0x0000001808087210 */ /* 0x000fca0007f7e0ff */
[----:B------:R-:W-:Y:S01]  /*31ed0*/  IMAD.X R9, R9, 0x1, R69, P3 ;  /* 0x0000000109097824 */ /* 0x000fe200018e0645 */
[----:B------:R-:W-:-:S05]  /*31ee0*/  IADD3 R38, P3, R32, R30, RZ ;  /* 0x0000001e20267210 */ /* 0x000fca0007f7e0ff */
[----:B------:R-:W-:Y:S01]  /*31ef0*/  IMAD.X R39, R25, 0x1, R31, P3 ;  /* 0x0000000119277824 */ /* 0x000fe200018e061f */
[----:B------:R-:W-:-:S05]  /*31f00*/  IADD3 R36, P3, R32, R20, RZ ;  /* 0x0000001420247210 */ /* 0x000fca0007f7e0ff */
[----:B------:R-:W-:Y:S01]  /*31f10*/  IMAD.X R37, R25, 0x1, R21, P3 ;  /* 0x0000000119257824 */ /* 0x000fe200018e0615 */
[----:B-1----:R-:W-:-:S05]  /*31f20*/  IADD3 R34, P3, R32, R28, RZ ;  /* 0x0000001c20227210 */ /* 0x002fca0007f7e0ff */
[----:B------:R-:W-:Y:S01]  /*31f30*/  IMAD.X R35, R25, 0x1, R29, P3 ;  /* 0x0000000119237824 */ /* 0x000fe200018e061d */
[----:B------:R-:W-:-:S05]  /*31f40*/  IADD3 R32, P3, R32, R24, RZ ;  /* 0x0000001820207210 */ /* 0x000fca0007f7e0ff */
[----:B------:R-:W-:Y:S01]  /*31f50*/  IMAD.X R33, R25, 0x1, R69, P3 ;  /* 0x0000000119217824 */ /* 0x000fe200018e0645 */
[----:B------:R-:W-:Y:S02]  /*31f60*/  SHF.R.S32.HI R25, RZ, 0x1f, R71 ;  /* 0x0000001fff197819 */ /* 0x000fe40000011447 */
[----:B------:R-:W-:Y:S02]  /*31f70*/  IADD3 R30, P3, R71, R30, RZ ;  /* 0x0000001e471e7210 */ /* 0x000fe40007f7e0ff */
[----:B------:R-:W-:-:S03]  /*31f80*/  LOP3.LUT R6, R6, 0xffffdfff, RZ, 0xc0, !PT ;  /* 0xffffdfff06067812 */ /* 0x000fc600078ec0ff */
[----:B------:R-:W-:Y:S01]  /*31f90*/  IMAD.X R31, R25, 0x1, R31, P3 ;  /* 0x00000001191f7824 */ /* 0x000fe200018e061f */
[----:B------:R-:W-:Y:S02]  /*31fa0*/  IADD3 R20, P3, R71, R20, RZ ;  /* 0x0000001447147210 */ /* 0x000fe40007f7e0ff */
[----:B------:R-:W-:Y:S02]  /*31fb0*/  @P5 LOP3.LUT R6, R6, 0x2000, RZ, 0xfc, !PT ;  /* 0x0000200006065812 */ /* 0x000fe400078efcff */
[----:B------:R-:W-:Y:S01]  /*31fc0*/  ISETP.LT.AND P5, PT, R217, UR5, !P0 ;  /* 0x00000005d9007c0c */ /* 0x000fe2000c7a1270 */
[----:B------:R-:W-:Y:S01]  /*31fd0*/  IMAD.X R21, R25, 0x1, R21, P3 ;  /* 0x0000000119157824 */ /* 0x000fe200018e0615 */
[----:B------:R-:W-:Y:S01]  /*31fe0*/  LOP3.LUT R6, R6, 0xfffff7ff, RZ, 0xc0, !PT ;  /* 0xfffff7ff06067812 */ /* 0x000fe200078ec0ff */
[----:B------:R-:W-:Y:S01]  /*31ff0*/  ULDC UR5, c[0x0][0x228] ;  /* 0x00008a0000057ab9 */ /* 0x000fe20000000800 */
[----:B------:R-:W-:Y:S02]  /*32000*/  IADD3 R28, P3, R71, R28, RZ ;  /* 0x0000001c471c7210 */ /* 0x000fe40007f7e0ff */
[----:B------:R-:W-:-:S02]  /*32010*/  @P4 LOP3.LUT R6, R6, 0x800, RZ, 0xfc, !PT ;  /* 0x0000080006064812 */ /* 0x000fc400078efcff */
[----:B------:R-:W-:Y:S01]  /*32020*/  ISETP.LT.AND P4, PT, R220, UR7, !P0 ;  /* 0x00000007dc007c0c */ /* 0x000fe2000c781270 */
[----:B------:R-:W-:Y:S01]  /*32030*/  IMAD.X R29, R25, 0x1, R29, P3 ;  /* 0x00000001191d7824 */ /* 0x000fe200018e061d */
[----:B------:R-:W-:Y:S01]  /*32040*/  IADD3 R24, P3, R71, R24, RZ ;  /* 0x0000001847187210 */ /* 0x000fe20007f7e0ff */
[----:B------:R-:W-:Y:S02]  /*32050*/  ULDC UR7, c[0x0][0x228] ;  /* 0x00008a0000077ab9 */ /* 0x000fe40000000800 */
[----:B------:R-:W-:Y:S02]  /*32060*/  @P5 LOP3.LUT R7, R7, 0x800000, RZ, 0xfc, !PT ;  /* 0x0080000007075812 */ /* 0x000fe400078efcff */
[----:B------:R-:W-:Y:S01]  /*32070*/  IMAD.X R25, R25, 0x1, R69, P3 ;  /* 0x0000000119197824 */ /* 0x000fe200018e0645 */
[----:B------:R-:W-:Y:S02]  /*32080*/  ISETP.LT.AND P3, PT, R219, UR9, !P0 ;  /* 0x00000009db007c0c */ /* 0x000fe4000c761270 */
[----:B------:R-:W-:Y:S01]  /*32090*/  LOP3.LUT R7, R7, 0xffbfffff, RZ, 0xc0, !PT ;  /* 0xffbfffff07077812 */ /* 0x000fe200078ec0ff */
[----:B------:R-:W-:Y:S01]  /*320a0*/  VIADD R69, R216, 0x3 ;  /* 0x00000003d8457836 */ /* 0x000fe20000000000 */
[----:B------:R-:W-:Y:S01]  /*320b0*/  LOP3.LUT R6, R6, 0xfffffffe, RZ, 0xc0, !PT ;  /* 0xfffffffe06067812 */ /* 0x000fe200078ec0ff */
[----:B------:R-:W-:Y:S01]  /*320c0*/  ULDC UR9, c[0x0][0x228] ;  /* 0x00008a0000097ab9 */ /* 0x000fe20000000800 */
[----:B------:R-:W-:-:S02]  /*320d0*/  @P4 LOP3.LUT R7, R7, 0x400000, RZ, 0xfc, !PT ;  /* 0x0040000007074812 */ /* 0x000fc400078efcff */
[----:B------:R-:W-:Y:S01]  /*320e0*/  ISETP.LT.AND P0, PT, R218, UR11, !P0 ;  /* 0x0000000bda007c0c */ /* 0x000fe2000c701270 */
[----:B------:R-:W-:Y:S01]  /*320f0*/  ULDC UR11, c[0x0][0x228] ;  /* 0x00008a00000b7ab9 */ /* 0x000fe20000000800 */
[----:B------:R-:W-:-:S04]  /*32100*/  LOP3.LUT R7, R7, 0xffdfffff, RZ, 0xc0, !PT ;  /* 0xffdfffff07077812 */ /* 0x000fc800078ec0ff */
[----:B------:R-:W-:-:S04]  /*32110*/  @P3 LOP3.LUT R7, R7, 0x200000, RZ, 0xfc, !PT ;  /* 0x0020000007073812 */ /* 0x000fc800078efcff */
[----:B------:R-:W-:-:S04]  /*32120*/  LOP3.LUT R7, R7, 0xffefffff, RZ, 0xc0, !PT ;  /* 0xffefffff07077812 */ /* 0x000fc800078ec0ff */
[----:B------:R-:W-:Y:S02]  /*32130*/  @P0 LOP3.LUT R7, R7, 0x100000, RZ, 0xfc, !PT ;  /* 0x0010000007070812 */ /* 0x000fe400078efcff */
[----:B------:R-:W-:Y:S01]  /*32140*/  ISETP.GE.AND P0, PT, R217, UR14, PT ;  /* 0x0000000ed9007c0c */ /* 0x000fe2000bf06270 */
[----:B------:R-:W-:-:S03]  /*32150*/  ULDC UR14, c[0x0][0x228] ;  /* 0x00008a00000e7ab9 */ /* 0x000fc60000000800 */
[----:B------:R-:W-:Y:S01]  /*32160*/  ISETP.LT.AND P0, PT, R216, UR13, !P0 ;  /* 0x0000000dd8007c0c */ /* 0x000fe2000c701270 */
[----:B------:R-:W-:Y:S01]  /*32170*/  ULDC UR13, c[0x0][0x228] ;  /* 0x00008a00000d7ab9 */ /* 0x000fe20000000800 */
[----:B------:R-:W-:Y:S01]  /*32180*/  ISETP.LT.AND P3, PT, R220, UR4, !P1 ;  /* 0x00000004dc007c0c */ /* 0x000fe2000cf61270 */
[----:B------:R-:W-:Y:S01]  /*32190*/  ULDC UR4, c[0x0][0x22c] ;  /* 0x00008b0000047ab9 */ /* 0x000fe20000000800 */
[----:B------:R-:W-:Y:S02]  /*321a0*/  LOP3.LUT R7, R7, 0xfff7ffff, RZ, 0xc0, !PT ;  /* 0xfff7ffff07077812 */ /* 0x000fe400078ec0ff */
[----:B------:R-:W-:Y:S01]  /*321b0*/  ISETP.LT.AND P4, PT, R219, UR6, !P1 ;  /* 0x00000006db007c0c */ /* 0x000fe2000cf81270 */
[----:B------:R-:W-:-:S06]  /*321c0*/  ULDC UR6, c[0x0][0x228] ;  /* 0x00008a0000067ab9 */ /* 0x000fcc0000000800 */
[----:B------:R-:W-:-:S04]  /*321d0*/  @P0 LOP3.LUT R7, R7, 0x80000, RZ, 0xfc, !PT ;  /* 0x0008000007070812 */ /* 0x000fc800078efcff */
[----:B------:R-:W-:-:S04]  /*321e0*/  LOP3.LUT R7, R7, 0xfffdffff, RZ, 0xc0, !PT ;  /* 0xfffdffff07077812 */ /* 0x000fc800078ec0ff */
[----:B------:R-:W-:Y:S02]  /*321f0*/  @P3 LOP3.LUT R7, R7, 0x20000, RZ, 0xfc, !PT ;  /* 0x0002000007073812 */ /* 0x000fe400078efcff */
[----:B------:R-:W-:Y:S01]  /*32200*/  ISETP.LT.AND P0, PT, R217, UR8, !P1 ;  /* 0x00000008d9007c0c */ /* 0x000fe2000cf01270 */
[----:B------:R-:W-:Y:S01]  /*32210*/  ULDC UR8, c[0x0][0x228] ;  /* 0x00008a0000087ab9 */ /* 0x000fe20000000800 */
        /* <DEDUP_REMOVED lines=20> */
[----:B------:R-:W-:Y:S02]  /*32360*/  LOP3.LUT R7, R7, 0xffff7fff, RZ, 0xc0, !PT ;  /* 0xffff7fff07077812 */ /* 0x000fe400078ec0ff */
[----:B------:R-:W-:Y:S01]  /*32370*/  ISETP.GE.AND P0, PT, R216, UR15, PT ;  /* 0x0000000fd8007c0c */ /* 0x000fe2000bf06270 */
[----:B------:R-:W-:Y:S01]  /*32380*/  ULDC UR15, c[0x0][0x228] ;  /* 0x00008a00000f7ab9 */ /* 0x000fe20000000800 */
        /* <DEDUP_REMOVED lines=12> */
[----:B------:R-:W-:-:S04]  /*32450*/  @P1 LOP3.LUT R7, R7, 0x800, RZ, 0xfc, !PT ;  /* 0x0000080007071812 */ /* 0x000fc800078efcff */
[----:B------:R-:W-:-:S04]  /*32460*/  LOP3.LUT R7, R7, 0xfffffeff, RZ, 0xc0, !PT ;  /* 0xfffffeff07077812 */ /* 0x000fc800078ec0ff */
[----:B------:R-:W-:Y:S02]  /*32470*/  @P0 LOP3.LUT R7, R7, 0x100, RZ, 0xfc, !PT ;  /* 0x0000010007070812 */ /* 0x000fe400078efcff */
[----:B------:R-:W-:Y:S01]  /*32480*/  ISETP.GE.AND P0, PT, R69, UR4, PT ;  /* 0x0000000445007c0c */ /* 0x000fe2000bf06270 */
[----:B------:R-:W-:Y:S01]  /*32490*/  VIADD R69, R216, 0x4 ;  /* 0x00000004d8457836 */ /* 0x000fe20000000000 */
[----:B------:R-:W-:-:S11]  /*324a0*/  ULDC UR4, c[0x0][0x22c] ;  /* 0x00008b0000047ab9 */ /* 0x000fd60000000800 */
[----:B------:R-:W-:Y:S02]  /*324b0*/  @P0 LOP3.LUT R3, R3, 0x200000, RZ, 0xfc, !PT ;  /* 0x0020000003030812 */ /* 0x000fe400078efcff */
[----:B------:R-:W-:Y:S01]  /*324c0*/  ISETP.GE.AND P0, PT, R69, UR4, PT ;  /* 0x0000000445007c0c */ /* 0x000fe2000bf06270 */
[----:B------:R-:W-:Y:S01]  /*324d0*/  VIADD R69, R216, 0x5 ;  /* 0x00000005d8457836 */ /* 0x000fe20000000000 */
[----:B------:R-:W-:Y:S01]  /*324e0*/  LOP3.LUT R3, R3, 0xffefffff, RZ, 0xc0, !PT ;  /* 0xffefffff03037812 */ /* 0x000fe200078ec0ff */
[----:B------:R-:W-:-:S10]  /*324f0*/  ULDC UR4, c[0x0][0x22c] ;  /* 0x00008b0000047ab9 */ /* 0x000fd40000000800 */
        /* <DEDUP_REMOVED lines=421> */
[----:B------:R-:W-:-:S04]  /*33f50*/  ULDC UR4, c[0x0][0x22c] ;  /* 0x00008b0000047ab9 */ /* 0x000fc80000000800 */
        /* <DEDUP_REMOVED lines=17> */
[----:B------:R-:W-:Y:S01]  /*34070*/  ULDC UR4, c[0x0][0x22c] ;  /* 0x00008b0000047ab9 */ /* 0x000fe20000000800 */
[----:B------:R-:W-:-:S03]  /*34080*/  @P0 LOP3.LUT R68, R68, 0x2000, RZ, 0xfc, !PT ;  /* 0x0000200044440812 */ /* 0x000fc600078efcff */
        /* <DEDUP_REMOVED lines=82> */
[----:B------:R-:W-:Y:S01]  /*345b0*/  ULDC UR4, c[0x0][0x22c] ;  /* 0x00008b0000047ab9 */ /* 0x000fe20000000800 */
[----:B------:R-:W-:-:S09]  /*345c0*/  LOP3.LUT R68, R68, 0xffffefff, RZ, 0xc0, !PT ;  /* 0xffffefff44447812 */ /* 0x000fd200078ec0ff */
[----:B------:R-:W-:Y:S02]  /*345d0*/  @P0 LOP3.LUT R6, R6, 0x40, RZ, 0xfc, !PT ;  /* 0x0000004006060812 */ /* 0x000fe400078efcff */
[----:B------:R-:W-:Y:S01]  /*345e0*/  ISETP.GE.AND P0, PT, R69, UR4, PT ;  /* 0x0000000445007c0c */ /* 0x000fe2000bf06270 */
[----:B------:R-:W-:Y:S01]  /*345f0*/  VIADD R69, R216, 0x72 ;  /* 0x00000072d8457836 */ /* 0x000fe20000000000 */
[----:B------:R-:W-:Y:S01]  /*34600*/  LOP3.LUT R6, R6, 0xffffff7f, RZ, 0xc0, !PT ;  /* 0xffffff7f06067812 */ /* 0x000fe200078ec0ff */
[----:B------:R-:W-:Y:S01]  /*34610*/  ULDC UR4, c[0x0][0x22c] ;  /* 0x00008b0000047ab9 */ /* 0x000fe20000000800 */
[----:B------:R-:W-:-:S04]  /*34620*/  @P1 LOP3.LUT R68, R68, 0x1000, RZ, 0xfc, !PT ;  /* 0x0000100044441812 */ /* 0x000fc800078efcff */
[----:B------:R-:W-:-:S05]  /*34630*/  LOP3.LUT R68, R68, 0xffffbfff, RZ, 0xc0, !PT ;  /* 0xffffbfff44447812 */ /* 0x000fca00078ec0ff */
[----:B------:R-:W-:Y:S02]  /*34640*/  @P0 LOP3.LUT R6, R6, 0x80, RZ, 0xfc, !PT ;  /* 0x0000008006060812 */ /* 0x000fe400078efcff */
[----:B------:R-:W-:Y:S02]  /*34650*/  ISETP.GE.AND P0, PT, R69, UR4, PT ;  /* 0x0000000445007c0c */ /* 0x000fe4000bf06270 */
[----:B------:R-:W-:Y:S01]  /*34660*/  @P2 LOP3.LUT R68, R68, 0x4000, RZ, 0xfc, !PT ;  /* 0x0000400044442812 */ /* 0x000fe200078efcff */
[----:B------:R-:W-:Y:S01]  /*34670*/  VIADD R69, R216, 0x73 ;  /* 0x00000073d8457836 */ /* 0x000fe20000000000 */
[----:B------:R-:W-:Y:S01]  /*34680*/  LOP3.LUT R6, R6, 0xfffffeff, RZ, 0xc0, !PT ;  /* 0xfffffeff06067812 */ /* 0x000fe200078ec0ff */
[----:B------:R-:W-:Y:S01]  /*34690*/  ULDC UR4, c[0x0][0x22c] ;  /* 0x00008b0000047ab9 */ /* 0x000fe20000000800 */
[----:B------:R-:W-:-:S04]  /*346a0*/  LOP3.LUT R68, R68, 0xffff7fff, RZ, 0xc0, !PT ;  /* 0xffff7fff44447812 */ /* 0x000fc800078ec0ff */
[----:B------:R-:W-:-:S03]  /*346b0*/  @P3 LOP3.LUT R68, R68, 0x8000, RZ, 0xfc, !PT ;  /* 0x0000800044443812 */ /* 0x000fc600078efcff */
[----:B------:R-:W-:Y:S02]  /*346c0*/  @P0 LOP3.LUT R6, R6, 0x100, RZ, 0xfc, !PT ;  /* 0x0000010006060812 */ /* 0x000fe400078efcff */
[----:B------:R-:W-:Y:S01]  /*346d0*/  ISETP.GE.AND P0, PT, R69, UR4, PT ;  /* 0x0000000445007c0c */ /* 0x000fe2000bf06270 */
[----:B------:R-:W-:Y:S01]  /*346e0*/  VIADD R216, R216, 0x74 ;  /* 0x00000074d8d87836 */ /* 0x000fe20000000000 */
[----:B------:R-:W-:Y:S01]  /*346f0*/  LOP3.LUT R68, R68, 0xfffeffff, RZ, 0xc0, !PT ;  /* 0xfffeffff44447812 */ /* 0x000fe200078ec0ff */
[----:B------:R-:W-:Y:S01]  /*34700*/  ULDC UR4, c[0x0][0x22c] ;  /* 0x00008b0000047ab9 */ /* 0x000fe20000000800 */
[----:B------:R-:W-:Y:S02]  /*34710*/  LOP3.LUT R6, R6, 0xfffffdff, RZ, 0xc0, !PT ;  /* 0xfffffdff06067812 */ /* 0x000fe400078ec0ff */
[----:B------:R-:W-:Y:S02]  /*34720*/  @P4 LOP3.LUT R68, R68, 0x10000, RZ, 0xfc, !PT ;  /* 0x0001000044444812 */ /* 0x000fe400078efcff */
[----:B------:R-:W-:Y:S01]  /*34730*/  ISETP.GE.AND P4, PT, R216, UR4, PT ;  /* 0x00000004d8007c0c */ /* 0x000fe2000bf86270 */
[----:B------:R-:W-:-:S04]  /*34740*/  ULDC UR4, c[0x0][0x228] ;  /* 0x00008a0000047ab9 */ /* 0x000fc80000000800 */
[----:B------:R-:W-:Y:S02]  /*34750*/  @P0 LOP3.LUT R6, R6, 0x200, RZ, 0xfc, !PT ;  /* 0x0000020006060812 */ /* 0x000fe400078efcff */
[----:B------:R-:W-:Y:S02]  /*34760*/  LOP3.LUT R68, R68, 0xfffdffff, RZ, 0xc0, !PT ;  /* 0xfffdffff44447812 */ /* 0x000fe400078ec0ff */
[----:B------:R-:W-:Y:S02]  /*34770*/  LOP3.LUT R6, R6, 0xfffffbff, RZ, 0xc0, !PT ;  /* 0xfffffbff06067812 */ /* 0x000fe400078ec0ff */
[----:B------:R-:W-:Y:S02]  /*34780*/  LOP3.LUT P3, RZ, R3, 0x200000, RZ, 0xc0, !PT ;  /* 0x0020000003ff7812 */ /* 0x000fe4000786c0ff */
[----:B------:R-:W-:Y:S02]  /*34790*/  @P5 LOP3.LUT R68, R68, 0x20000, RZ, 0xfc, !PT ;  /* 0x0002000044445812 */ /* 0x000fe400078efcff */
[----:B------:R-:W-:-:S02]  /*347a0*/  @P4 LOP3.LUT R6, R6, 0x400, RZ, 0xfc, !PT ;  /* 0x0000040006064812 */ /* 0x000fc400078efcff */
[----:B------:R-:W-:Y:S01]  /*347b0*/  ISETP.LT.AND P4, PT, R217, UR12, !P3 ;  /* 0x0000000cd9007c0c */ /* 0x000fe2000df81270 */
[----:B------:R-:W-:Y:S01]  /*347c0*/  ULDC UR12, c[0x0][0x228] ;  /* 0x00008a00000c7ab9 */ /* 0x000fe20000000800 */
[----:B------:R-:W-:Y:S02]  /*347d0*/  LOP3.LUT R68, R68, 0xfffbffff, RZ, 0xc0, !PT ;  /* 0xfffbffff44447812 */ /* 0x000fe400078ec0ff */
[----:B------:R-:W-:Y:S02]  /*347e0*/  LOP3.LUT R7, R7, 0xffffff7f, RZ, 0xc0, !PT ;  /* 0xffffff7f07077812 */ /* 0x000fe400078ec0ff */
[----:B------:R-:W-:Y:S02]  /*347f0*/  @P6 LOP3.LUT R68, R68, 0x40000, RZ, 0xfc, !PT ;  /* 0x0004000044446812 */ /* 0x000fe400078efcff */
[----:B------:R-:W-:Y:S01]  /*34800*/  ISETP.LT.AND P6, PT, R220, UR4, !P3 ;  /* 0x00000004dc007c0c */ /* 0x000fe2000dfc1270 */
[----:B------:R-:W-:Y:S01]  /*34810*/  ULDC UR4, c[0x0][0x228] ;  /* 0x00008a0000047ab9 */ /* 0x000fe20000000800 */
[----:B------:R-:W-:Y:S01]  /*34820*/  ISETP.LT.AND P5, PT, R219, UR5, !P3 ;  /* 0x00000005db007c0c */ /* 0x000fe2000dfa1270 */
[----:B------:R-:W-:-:S02]  /*34830*/  ULDC UR5, c[0x0][0x228] ;  /* 0x00008a0000057ab9 */ /* 0x000fc40000000800 */
[----:B------:R-:W-:-:S04]  /*34840*/  @P4 LOP3.LUT R7, R7, 0x80, RZ, 0xfc, !PT ;  /* 0x0000008007074812 */ /* 0x000fc800078efcff */
[----:B------:R-:W-:-:S04]  /*34850*/  LOP3.LUT R7, R7, 0xffffffbf, RZ, 0xc0, !PT ;  /* 0xffffffbf07077812 */ /* 0x000fc800078ec0ff */
[----:B------:R-:W-:Y:S02]  /*34860*/  @P6 LOP3.LUT R7, R7, 0x40, RZ, 0xfc, !PT ;  /* 0x0000004007076812 */ /* 0x000fe400078efcff */
[----:B------:R-:W-:Y:S01]  /*34870*/  ISETP.LT.AND P4, PT, R218, UR6, !P3 ;  /* 0x00000006da007c0c */ /* 0x000fe2000df81270 */
[----:B------:R-:W-:Y:S01]  /*34880*/  ULDC UR6, c[0x0][0x228] ;  /* 0x00008a0000067ab9 */ /* 0x000fe20000000800 */
[----:B------:R-:W-:-:S04]  /*34890*/  LOP3.LUT R7, R7, 0xffffffdf, RZ, 0xc0, !PT ;  /* 0xffffffdf07077812 */ /* 0x000fc800078ec0ff */
[----:B------:R-:W-:Y:S02]  /*348a0*/  @P5 LOP3.LUT R7, R7, 0x20, RZ, 0xfc, !PT ;  /* 0x0000002007075812 */ /* 0x000fe400078efcff */
[----:B------:R-:W-:Y:S02]  /*348b0*/  LOP3.LUT P2, RZ, R3, 0x100000, RZ, 0xc0, !PT ;  /* 0x0010000003ff7812 */ /* 0x000fe4000784c0ff */
[----:B------:R-:W-:-:S04]  /*348c0*/  LOP3.LUT R7, R7, 0xffffffef, RZ, 0xc0, !PT ;  /* 0xffffffef07077812 */ /* 0x000fc800078ec0ff */
[----:B------:R-:W-:Y:S02]  /*348d0*/  @P4 LOP3.LUT R7, R7, 0x10, RZ, 0xfc, !PT ;  /* 0x0000001007074812 */ /* 0x000fe400078efcff */
        /* <DEDUP_REMOVED lines=21> */
[----:B------:R-:W-:Y:S01]  /*34a30*/  ISETP.LT.AND P5, PT, R219, UR6, !P1 ;  /* 0x00000006db007c0c */ /* 0x000fe2000cfa1270 */
[----:B------:R-:W-:-:S08]  /*34a40*/  ULDC UR6, c[0x0][0x228] ;  /* 0x00008a0000067ab9 */ /* 0x000fd00000000800 */
        /* <DEDUP_REMOVED lines=519> */
[----:B------:R-:W-:Y:S02]  /*36ac0*/  LOP3.LUT R18, R18, 0xfffffff7, RZ, 0xc0, !PT ;  /* 0xfffffff712127812 */ /* 0x000fe400078ec0ff */
[----:B------:R-:W-:Y:S01]  /*36ad0*/  ISETP.LT.AND P6, PT, R219, UR5, !P2 ;  /* 0x00000005db007c0c */ /* 0x000fe2000d7c1270 */
[----:B------:R-:W-:Y:S01]  /*36ae0*/  ULDC UR5, c[0x0][0x228] ;  /* 0x00008a0000057ab9 */ /* 0x000fe20000000800 */
[----:B------:R-:W-:Y:S01]  /*36af0*/  ISETP.LT.AND P5, PT, R220, UR6, !P2 ;  /* 0x00000006dc007c0c */ /* 0x000fe2000d7a1270 */
[----:B------:R-:W-:-:S06]  /*36b00*/  ULDC UR6, c[0x0][0x228] ;  /* 0x00008a0000067ab9 */ /* 0x000fcc0000000800 */
[----:B------:R-:W-:Y:S02]  /*36b10*/  @P4 LOP3.LUT R18, R18, 0x8, RZ, 0xfc, !PT ;  /* 0x0000000812124812 */ /* 0x000fe400078efcff */
[----:B------:R-:W-:Y:S01]  /*36b20*/  ISETP.LT.AND P4, PT, R217, UR7, !P2 ;  /* 0x00000007d9007c0c */ /* 0x000fe2000d781270 */
[----:B------:R-:W-:Y:S01]  /*36b30*/  ULDC UR7, c[0x0][0x228] ;  /* 0x00008a0000077ab9 */ /* 0x000fe20000000800 */
[----:B------:R-:W-:Y:S02]  /*36b40*/  LOP3.LUT R18, R18, 0xfffffffb, RZ, 0xc0, !PT ;  /* 0xfffffffb12127812 */ /* 0x000fe400078ec0ff */
[----:B------:R-:W-:Y:S02]  /*36b50*/  LOP3.LUT P1, RZ, R0, 0x200000, RZ, 0xc0, !PT ;  /* 0x0020000000ff7812 */ /* 0x000fe4000782c0ff */
[----:B------:R-:W-:Y:S02]  /*36b60*/  @P6 LOP3.LUT R18, R18, 0x4, RZ, 0xfc, !PT ;  /* 0x0000000412126812 */ /* 0x000fe400078efcff */
[----:B------:R-:W-:Y:S01]  /*36b70*/  ISETP.LT.AND P6, PT, R220, UR5, !P1 ;  /* 0x00000005dc007c0c */ /* 0x000fe2000cfc1270 */
[----:B------:R-:W-:Y:S01]  /*36b80*/  ULDC UR5, c[0x0][0x228] ;  /* 0x00008a0000057ab9 */ /* 0x000fe20000000800 */
[----:B------:R-:W-:-:S03]  /*36b90*/  LOP3.LUT R18, R18, 0xfffffffd, RZ, 0xc0, !PT ;  /* 0xfffffffd12127812 */ /* 0x000fc600078ec0ff */
[----:B------:R-:W-:Y:S02]  /*36ba0*/  @P4 LOP3.LUT R17, R17, 0x20000000, RZ, 0xfc, !PT ;  /* 0x2000000011114812 */ /* 0x000fe400078efcff */
[----:B------:R-:W-:Y:S01]  /*36bb0*/  ISETP.LT.AND P4, PT, R217, UR4, !P1 ;  /* 0x00000004d9007c0c */ /* 0x000fe2000cf81270 */
[----:B------:R-:W-:Y:S01]  /*36bc0*/  ULDC UR4, c[0x0][0x228] ;  /* 0x00008a0000047ab9 */ /* 0x000fe20000000800 */
[----:B------:R-:W-:Y:S02]  /*36bd0*/  @P5 LOP3.LUT R18, R18, 0x2, RZ, 0xfc, !PT ;  /* 0x0000000212125812 */ /* 0x000fe400078efcff */
[----:B------:R-:W-:Y:S01]  /*36be0*/  ISETP.LT.AND P5, PT, R219, UR6, !P1 ;  /* 0x00000006db007c0c */ /* 0x000fe2000cfa1270 */
[----:B------:R-:W-:Y:S01]  /*36bf0*/  ULDC UR6, c[0x0][0x228] ;  /* 0x00008a0000067ab9 */ /* 0x000fe20000000800 */
[----:B------:R-:W-:Y:S02]  /*36c00*/  LOP3.LUT R17, R17, 0x7fffffff, RZ, 0xc0, !PT ;  /* 0x7fffffff11117812 */ /* 0x000fe400078ec0ff */
[----:B------:R-:W-:-:S02]  /*36c10*/  LOP3.LUT R18, R18, 0xfffffffe, RZ, 0xc0, !PT ;  /* 0xfffffffe12127812 */ /* 0x000fc400078ec0ff */
[----:B------:R-:W-:-:S03]  /*36c20*/  @P6 LOP3.LUT R17, R17, 0x80000000, RZ, 0xfc, !PT ;  /* 0x8000000011116812 */ /* 0x000fc600078efcff */
        /* <DEDUP_REMOVED lines=516> */
[----:B------:R-:W-:-:S04]  /*38c70*/  @P4 LOP3.LUT R14, R14, 0x10, RZ, 0xfc, !PT ;  /* 0x000000100e0e4812 */ /* 0x000fc800078efcff */
[----:B------:R-:W-:Y:S02]  /*38c80*/  LOP3.LUT R14, R14, 0xfffffff7, RZ, 0xc0, !PT ;  /* 0xfffffff70e0e7812 */ /* 0x000fe400078ec0ff */
[----:B------:R-:W-:Y:S01]  /*38c90*/  ISETP.LT.AND P5, PT, R220, UR5, !P3 ;  /* 0x00000005dc007c0c */ /* 0x000fe2000dfa1270 */
[----:B------:R-:W-:Y:S01]  /*38ca0*/  ULDC UR5, c[0x0][0x228] ;  /* 0x00008a0000057ab9 */ /* 0x000fe20000000800 */
[----:B------:R-:W-:Y:S02]  /*38cb0*/  @P6 LOP3.LUT R14, R14, 0x8, RZ, 0xfc, !PT ;  /* 0x000000080e0e6812 */ /* 0x000fe400078efcff */
[----:B------:R-:W-:Y:S02]  /*38cc0*/  LOP3.LUT P6, RZ, R5, 0x40, RZ, 0xc0, !PT ;  /* 0x0000004005ff7812 */ /* 0x000fe400078cc0ff */
[----:B------:R-:W-:Y:S01]  /*38cd0*/  ISETP.LT.AND P4, PT, R219, UR6, !P3 ;  /* 0x00000006db007c0c */ /* 0x000fe2000df81270 */
[----:B------:R-:W-:Y:S01]  /*38ce0*/  ULDC UR6, c[0x0][0x228] ;  /* 0x00008a0000067ab9 */ /* 0x000fe20000000800 */
[----:B------:R-:W-:-:S02]  /*38cf0*/  LOP3.LUT R14, R14, 0xfffffffb, RZ, 0xc0, !PT ;  /* 0xfffffffb0e0e7812 */ /* 0x000fc400078ec0ff */
[----:B------:R-:W-:Y:S02]  /*38d00*/  LOP3.LUT R68, R68, 0xfff7ffff, RZ, 0xc0, !PT ;  /* 0xfff7ffff44447812 */ /* 0x000fe400078ec0ff */
[----:B------:R-:W-:Y:S02]  /*38d10*/  LOP3.LUT P2, RZ, R5, 0x80000, RZ, 0xc0, !PT ;  /* 0x0008000005ff7812 */ /* 0x000fe4000784c0ff */
[----:B------:R-:W-:Y:S02]  /*38d20*/  @P5 LOP3.LUT R14, R14, 0x4, RZ, 0xfc, !PT ;  /* 0x000000040e0e5812 */ /* 0x000fe400078efcff */
[----:B------:R-:W-:Y:S01]  /*38d30*/  ISETP.LT.AND P5, PT, R217, UR4, !P2 ;  /* 0x00000004d9007c0c */ /* 0x000fe2000d7a1270 */
[----:B------:R-:W-:Y:S01]  /*38d40*/  ULDC UR4, c[0x0][0x228] ;  /* 0x00008a0000047ab9 */ /* 0x000fe20000000800 */
[----:B------:R-:W-:Y:S02]  /*38d50*/  @P6 LOP3.LUT R68, R68, 0x80000, RZ, 0xfc, !PT ;  /* 0x0008000044446812 */ /* 0x000fe400078efcff */
[----:B------:R-:W-:-:S02]  /*38d60*/  LOP3.LUT P6, RZ, R5, 0x80, RZ, 0xc0, !PT ;  /* 0x0000008005ff7812 */ /* 0x000fc400078cc0ff */
[----:B------:R-:W-:Y:S01]  /*38d70*/  ISETP.LT.AND P3, PT, R218, UR7, !P3 ;  /* 0x00000007da007c0c */ /* 0x000fe2000df61270 */
[----:B------:R-:W-:Y:S01]  /*38d80*/  ULDC UR7, c[0x0][0x228] ;  /* 0x00008a0000077ab9 */ /* 0x000fe20000000800 */
[----:B------:R-:W-:Y:S02]  /*38d90*/  LOP3.LUT R14, R14, 0xfffffffd, RZ, 0xc0, !PT ;  /* 0xfffffffd0e0e7812 */ /* 0x000fe400078ec0ff */
[----:B------:R-:W-:Y:S02]  /*38da0*/  LOP3.LUT R68, R68, 0xffefffff, RZ, 0xc0, !PT ;  /* 0xffefffff44447812 */ /* 0x000fe400078ec0ff */
[----:B------:R-:W-:Y:S02]  /*38db0*/  @P4 LOP3.LUT R14, R14, 0x2, RZ, 0xfc, !PT ;  /* 0x000000020e0e4812 */ /* 0x000fe400078efcff */
[----:B------:R-:W-:Y:S01]  /*38dc0*/  ISETP.LT.AND P4, PT, R220, UR5, !P2 ;  /* 0x00000005dc007c0c */ /* 0x000fe2000d781270 */
[----:B------:R-:W-:Y:S01]  /*38dd0*/  ULDC UR5, c[0x0][0x228] ;  /* 0x00008a0000057ab9 */ /* 0x000fe20000000800 */
[----:B------:R-:W-:-:S02]  /*38de0*/  LOP3.LUT R14, R14, 0xfffffffe, RZ, 0xc0, !PT ;  /* 0xfffffffe0e0e7812 */ /* 0x000fc400078ec0ff */
[----:B------:R-:W-:Y:S02]  /*38df0*/  @P5 LOP3.LUT R13, R13, 0x80000000, RZ, 0xfc, !PT ;  /* 0x800000000d0d5812 */ /* 0x000fe400078efcff */
[----:B------:R-:W-:Y:S02]  /*38e00*/  @P6 LOP3.LUT R68, R68, 0x100000, RZ, 0xfc, !PT ;  /* 0x0010000044446812 */ /* 0x000fe400078efcff */
[----:B------:R-:W-:Y:S02]  /*38e10*/  LOP3.LUT P6, RZ, R5, 0x100, RZ, 0xc0, !PT ;  /* 0x0000010005ff7812 */ /* 0x000fe400078cc0ff */
[----:B------:R-:W-:Y:S02]  /*38e20*/  @P3 LOP3.LUT R14, R14, 0x1, RZ, 0xfc, !PT ;  /* 0x000000010e0e3812 */ /* 0x000fe400078efcff */
[----:B------:R-:W-:Y:S01]  /*38e30*/  ISETP.LT.AND P3, PT, R219, UR6, !P2 ;  /* 0x00000006db007c0c */ /* 0x000fe2000d761270 */
[----:B------:R-:W-:Y:S01]  /*38e40*/  ULDC UR6, c[0x0][0x228] ;  /* 0x00008a0000067ab9 */ /* 0x000fe20000000800 */
[----:B------:R-:W-:-:S02]  /*38e50*/  LOP3.LUT R13, R13, 0xbfffffff, RZ, 0xc0, !PT ;  /* 0xbfffffff0d0d7812 */ /* 0x000fc400078ec0ff */
[----:B------:R-:W-:Y:S02]  /*38e60*/  LOP3.LUT R68, R68, 0xffdfffff, RZ, 0xc0, !PT ;  /* 0xffdfffff44447812 */ /* 0x000fe400078ec0ff */
[----:B------:R-:W-:Y:S02]  /*38e70*/  @P4 LOP3.LUT R13, R13, 0x40000000, RZ, 0xfc, !PT ;  /* 0x400000000d0d4812 */ /* 0x000fe400078efcff */
[----:B------:R-:W-:Y:S01]  /*38e80*/  ISETP.LT.AND P2, PT, R218, UR7, !P2 ;  /* 0x00000007da007c0c */ /* 0x000fe2000d741270 */
[----:B------:R-:W-:Y:S01]  /*38e90*/  ULDC UR7, c[0x0][0x228] ;  /* 0x00008a0000077ab9 */ /* 0x000fe20000000800 */
[----:B------:R-:W-:Y:S02]  /*38ea0*/  LOP3.LUT R13, R13, 0xdfffffff, RZ, 0xc0, !PT ;  /* 0xdfffffff0d0d7812 */ /* 0x000fe400078ec0ff */
[----:B------:R-:W-:Y:S02]  /*38eb0*/  @P6 LOP3.LUT R68, R68, 0x200000, RZ, 0xfc, !PT ;  /* 0x0020000044446812 */ /* 0x000fe400078efcff */
[----:B------:R-:W-:-:S02]  /*38ec0*/  LOP3.LUT P1, RZ, R5, 0x40000, RZ, 0xc0, !PT ;  /* 0x0004000005ff7812 */ /* 0x000fc4000782c0ff */
[----:B------:R-:W-:Y:S02]  /*38ed0*/  LOP3.LUT P6, RZ, R5, 0x200, RZ, 0xc0, !PT ;  /* 0x0000020005ff7812 */ /* 0x000fe400078cc0ff */
[----:B------:R-:W-:Y:S02]  /*38ee0*/  @P3 LOP3.LUT R13, R13, 0x20000000, RZ, 0xfc, !PT ;  /* 0x200000000d0d3812 */ /* 0x000fe400078efcff */
[----:B------:R-:W-:Y:S01]  /*38ef0*/  ISETP.LT.AND P4, PT, R217, UR4, !P1 ;  /* 0x00000004d9007c0c */ /* 0x000fe2000cf81270 */
[----:B------:R-:W-:Y:S01]  /*38f00*/  ULDC UR4, c[0x0][0x228] ;  /* 0x00008a0000047ab9 */ /* 0x000fe20000000800 */
[----:B------:R-:W-:Y:S02]  /*38f10*/  LOP3.LUT R13, R13, 0xefffffff, RZ, 0xc0, !PT ;  /* 0xefffffff0d0d7812 */ /* 0x000fe400078ec0ff */
[----:B------:R-:W-:Y:S02]  /*38f20*/  LOP3.LUT R68, R68, 0xffbfffff, RZ, 0xc0, !PT ;  /* 0xffbfffff44447812 */ /* 0x000fe400078ec0ff */
[----:B------:R-:W-:-:S02]  /*38f30*/  @P2 LOP3.LUT R13, R13, 0x10000000, RZ, 0xfc, !PT ;  /* 0x100000000d0d2812 */ /* 0x000fc400078efcff */
[----:B------:R-:W-:Y:S01]  /*38f40*/  ISETP.LT.AND P3, PT, R220, UR5, !P1 ;  /* 0x00000005dc007c0c */ /* 0x000fe2000cf61270 */
[----:B------:R-:W-:Y:S01]  /*38f50*/  ULDC UR5, c[0x0][0x228] ;  /* 0x00008a0000057ab9 */ /* 0x000fe20000000800 */
[----:B------:R-:W-:Y:S02]  /*38f60*/  LOP3.LUT R13, R13, 0xf7ffffff, RZ, 0xc0, !PT ;  /* 0xf7ffffff0d0d7812 */ /* 0x000fe400078ec0ff */
        /* <DEDUP_REMOVED lines=10> */
[----:B------:R-:W-:Y:S02]  /*39010*/  @P6 LOP3.LUT R68, R68, 0x800000, RZ, 0xfc, !PT ;  /* 0x0080000044446812 */ /* 0x000fe400078efcff */
[----:B------:R-:W-:Y:S02]  /*39020*/  LOP3.LUT P6, RZ, R5, 0x800, RZ, 0xc0, !PT ;  /* 0x0000080005ff7812 */ /* 0x000fe400078cc0ff */
[----:B------:R-:W-:-:S04]  /*39030*/  LOP3.LUT R13, R13, 0xfdffffff, RZ, 0xc0, !PT ;  /* 0xfdffffff0d0d7812 */ /* 0x000fc800078ec0ff */
        /* <DEDUP_REMOVED lines=8> */
[----:B------:R-:W-:Y:S02]  /*390c0*/  LOP3.LUT P6, RZ, R5, 0x1000, RZ, 0xc0, !PT ;  /* 0x0000100005ff7812 */ /* 0x000fe400078cc0ff */
[----:B------:R-:W-:Y:S01]  /*390d0*/  ISETP.LT.AND P3, PT, R220, UR5, !P0 ;  /* 0x00000005dc007c0c */ /* 0x000fe2000c761270 */
[----:B------:R-:W-:Y:S01]  /*390e0*/  ULDC UR5, c[0x0][0x228] ;  /* 0x00008a0000057ab9 */ /* 0x000fe20000000800 */
[----:B------:R-:W-:Y:S02]  /*390f0*/  LOP3.LUT R13, R13, 0xff7fffff, RZ, 0xc0, !PT ;  /* 0xff7fffff0d0d7812 */ /* 0x000fe400078ec0ff */
[----:B------:R-:W-:Y:S02]  /*39100*/  LOP3.LUT R68, R68, 0xfdffffff, RZ, 0xc0, !PT ;  /* 0xfdffffff44447812 */ /* 0x000fe400078ec0ff */
[----:B------:R-:W-:Y:S01]  /*39110*/  ISETP.LT.AND P2, PT, R219, UR6, !P0 ;  /* 0x00000006db007c0c */ /* 0x000fe2000c741270 */
[----:B------:R-:W-:-:S02]  /*39120*/  ULDC UR6, c[0x0][0x228] ;  /* 0x00008a0000067ab9 */ /* 0x000fc40000000800 */
[----:B------:R-:W-:Y:S02]  /*39130*/  @P1 LOP3.LUT R13, R13, 0x800000, RZ, 0xfc, !PT ;  /* 0x008000000d0d1812 */ /* 0x000fe400078efcff */
[----:B------:R-:W-:Y:S02]  /*39140*/  @P6 LOP3.LUT R68, R68, 0x2000000, RZ, 0xfc, !PT ;  /* 0x0200000044446812 */ /* 0x000fe400078efcff */
[----:B------:R-:W-:Y:S02]  /*39150*/  LOP3.LUT P6, RZ, R5, 0x2000, RZ, 0xc0, !PT ;  /* 0x0000200005ff7812 */ /* 0x000fe400078cc0ff */
[----:B------:R-:W-:Y:S02]  /*39160*/  LOP3.LUT R13, R13, 0xffbfffff, RZ, 0xc0, !PT ;  /* 0xffbfffff0d0d7812 */ /* 0x000fe400078ec0ff */
[----:B------:R-:W-:Y:S02]  /*39170*/  LOP3.LUT R68, R68, 0xfbffffff, RZ, 0xc0, !PT ;  /* 0xfbffffff44447812 */ /* 0x000fe400078ec0ff */
[----:B------:R-:W-:-:S02]  /*39180*/  @P3 LOP3.LUT R13, R13, 0x400000, RZ, 0xfc, !PT ;  /* 0x004000000d0d3812 */ /* 0x000fc400078efcff */
[----:B------:R-:W-:Y:S01]  /*39190*/  ISETP.LT.AND P1, PT, R218, UR7, !P0 ;  /* 0x00000007da007c0c */ /* 0x000fe2000c721270 */
[----:B------:R-:W-:Y:S01]  /*391a0*/  ULDC UR7, c[0x0][0x228] ;  /* 0x00008a0000077ab9 */ /* 0x000fe20000000800 */
[----:B------:R-:W-:-:S03]  /*391b0*/  LOP3.LUT R13, R13, 0xffdfffff, RZ, 0xc0, !PT ;  /* 0xffdfffff0d0d7812 */ /* 0x000fc600078ec0ff */
[----:B------:R-:W-:Y:S02]  /*391c0*/  @P6 LOP3.LUT R68, R68, 0x4000000, RZ, 0xfc, !PT ;  /* 0x0400000044446812 */ /* 0x000fe400078efcff */
[----:B------:R-:W-:Y:S02]  /*391d0*/  LOP3.LUT P6, RZ, R5, 0x4000, RZ, 0xc0, !PT ;  /* 0x0000400005ff7812 */ /* 0x000fe400078cc0ff */
[----:B------:R-:W-:Y:S02]  /*391e0*/  @P2 LOP3.LUT R13, R13, 0x200000, RZ, 0xfc, !PT ;  /* 0x002000000d0d2812 */ /* 0x000fe400078efcff */
[----:B------:R-:W-:Y:S02]  /*391f0*/  LOP3.LUT P0, RZ, R5, 0x10000, RZ, 0xc0, !PT ;  /* 0x0001000005ff7812 */ /* 0x000fe4000780c0ff */
[----:B------:R-:W-:Y:S02]  /*39200*/  LOP3.LUT R13, R13, 0xffefffff, RZ, 0xc0, !PT ;  /* 0xffefffff0d0d7812 */ /* 0x000fe400078ec0ff */
[----:B------:R-:W-:-:S02]  /*39210*/  LOP3.LUT R68, R68, 0xf7ffffff, RZ, 0xc0, !PT ;  /* 0xf7ffffff44447812 */ /* 0x000fc400078ec0ff */
[----:B------:R-:W-:Y:S02]  /*39220*/  @P1 LOP3.LUT R13, R13, 0x100000, RZ, 0xfc, !PT ;  /* 0x001000000d0d1812 */ /* 0x000fe400078efcff */
[----:B------:R-:W-:Y:S01]  /*39230*/  ISETP.LT.AND P1, PT, R217, UR44, !P0 ;  /* 0x0000002cd9007c0c */ /* 0x000fe2000c721270 */
[----:B------:R-:W-:Y:S01]  /*39240*/  ULDC UR44, c[0x0][0x228] ;  /* 0x00008a00002c7ab9 */ /* 0x000fe20000000800 */
[----:B------:R-:W-:Y:S02]  /*39250*/  @P6 LOP3.LUT R68, R68, 0x8000000, RZ, 0xfc, !PT ;  /* 0x0800000044446812 */ /* 0x000fe400078efcff */
[----:B------:R-:W-:Y:S02]  /*39260*/  LOP3.LUT P6, RZ, R5, 0x8000, RZ, 0xc0, !PT ;  /* 0x0000800005ff7812 */ /* 0x000fe400078cc0ff */
[----:B------:R-:W-:Y:S02]  /*39270*/  LOP3.LUT R13, R13, 0xfff7ffff, RZ, 0xc0, !PT ;  /* 0xfff7ffff0d0d7812 */ /* 0x000fe400078ec0ff */
[----:B------:R-:W-:Y:S01]  /*39280*/  ISETP.LT.AND P6, PT, R217, UR43, !P6 ;  /* 0x0000002bd9007c0c */ /* 0x000fe2000f7c1270 */
[----:B------:R-:W-:-:S04]  /*39290*/  ULDC UR43, c[0x0][0x228] ;  /* 0x00008a00002b7ab9 */ /* 0x000fc80000000800 */
[----:B------:R-:W-:-:S04]  /*392a0*/  @P1 LOP3.LUT R13, R13, 0x80000, RZ, 0xfc, !PT ;  /* 0x000800000d0d1812 */ /* 0x000fc800078efcff */
[----:B------:R-:W-:-:S04]  /*392b0*/  LOP3.LUT R13, R13, 0xfffeffff, RZ, 0xc0, !PT ;  /* 0xfffeffff0d0d7812 */ /* 0x000fc800078ec0ff */
[----:B------:R-:W-:Y:S02]  /*392c0*/  @P6 LOP3.LUT R13, R13, 0x10000, RZ, 0xfc, !PT ;  /* 0x000100000d0d6812 */ /* 0x000fe400078efcff */
[----:B------:R-:W-:-:S04]  /*392d0*/  LOP3.LUT P6, RZ, R68, 0x8000000, RZ, 0xc0, !PT ;  /* 0x0800000044ff7812 */ /* 0x000fc800078cc0ff */
[----:B------:R-:W-:Y:S01]  /*392e0*/  ISETP.LT.AND P6, PT, R217, UR42, !P6 ;  /* 0x0000002ad9007c0c */ /* 0x000fe2000f7c1270 */
[----:B------:R-:W-:Y:S01]  /*392f0*/  ULDC UR42, c[0x0][0x228] ;  /* 0x00008a00002a7ab9 */ /* 0x000fe20000000800 */
[----:B------:R-:W-:-:S11]  /*39300*/  LOP3.LUT R13, R13, 0xffffdfff, RZ, 0xc0, !PT ;  /* 0xffffdfff0d0d7812 */ /* 0x000fd600078ec0ff */
        /* <DEDUP_REMOVED lines=23> */
[----:B------:R-:W-:-:S12]  /*39480*/  ULDC UR37, c[0x0][0x228] ;  /* 0x00008a0000257ab9 */ /* 0x000fd80000000800 */
        /* <DEDUP_REMOVED lines=9> */
[----:B------:R-:W-:Y:S02]  /*39520*/  LOP3.LUT R12, R12, 0xfeffffff, RZ, 0xc0, !PT ;  /* 0xfeffffff0c0c7812 */ /* 0x000fe400078ec0ff */
[----:B------:R-:W-:-:S09]  /*39530*/  LOP3.LUT P5, RZ, R5, 0x20, RZ, 0xc0, !PT ;  /* 0x0000002005ff7812 */ /* 0x000fd200078ac0ff */
[----:B------:R-:W-:Y:S02]  /*39540*/  @P6 LOP3.LUT R12, R12, 0x1000000, RZ, 0xfc, !PT ;  /* 0x010000000c0c6812 */ /* 0x000fe400078efcff */
[----:B------:R-:W-:-:S04]  /*39550*/  LOP3.LUT P6, RZ, R68, 0x80000, RZ, 0xc0, !PT ;  /* 0x0008000044ff7812 */ /* 0x000fc800078cc0ff */
[C---:B------:R-:W-:Y:S01]  /*39560*/  ISETP.LT.AND P6, PT, R217.reuse, UR34, !P6 ;  /* 0x00000022d9007c0c */ /* 0x040fe2000f7c1270 */
[----:B------:R-:W-:Y:S01]  /*39570*/  ULDC UR34, c[0x0][0x228] ;  /* 0x00008a0000227ab9 */ /* 0x000fe20000000800 */
[----:B------:R-:W-:Y:S01]  /*39580*/  ISETP.LT.AND P5, PT, R217, UR33, !P5 ;  /* 0x00000021d9007c0c */ /* 0x000fe2000efa1270 */
[----:B------:R-:W-:Y:S01]  /*39590*/  ULDC UR33, c[0x0][0x228] ;  /* 0x00008a0000217ab9 */ /* 0x000fe20000000800 */
[----:B------:R-:W-:Y:S02]  /*395a0*/  LOP3.LUT R12, R12, 0xffdfffff, RZ, 0xc0, !PT ;  /* 0xffdfffff0c0c7812 */ /* 0x000fe400078ec0ff */
[----:B------:R-:W-:-:S04]  /*395b0*/  LOP3.LUT P4, RZ, R5, 0x10, RZ, 0xc0, !PT ;  /* 0x0000001005ff7812 */ /* 0x000fc8000788c0ff */
[----:B------:R-:W-:Y:S01]  /*395c0*/  ISETP.LT.AND P4, PT, R217, UR32, !P4 ;  /* 0x00000020d9007c0c */ /* 0x000fe2000e781270 */
[----:B------:R-:W-:Y:S02]  /*395d0*/  ULDC UR32, c[0x0][0x228] ;  /* 0x00008a0000207ab9 */ /* 0x000fe40000000800 */
[----:B------:R-:W-:-:S04]  /*395e0*/  @P6 LOP3.LUT R12, R12, 0x200000, RZ, 0xfc, !PT ;  /* 0x002000000c0c6812 */ /* 0x000fc800078efcff */
[----:B------:R-:W-:Y:S02]  /*395f0*/  LOP3.LUT R12, R12, 0xfffbffff, RZ, 0xc0, !PT ;  /* 0xfffbffff0c0c7812 */ /* 0x000fe400078ec0ff */
[----:B------:R-:W-:Y:S02]  /*39600*/  LOP3.LUT P3, RZ, R5, 0x8, RZ, 0xc0, !PT ;  /* 0x0000000805ff7812 */ /* 0x000fe4000786c0ff */
[----:B------:R-:W-:Y:S02]  /*39610*/  @P5 LOP3.LUT R12, R12, 0x40000, RZ, 0xfc, !PT ;  /* 0x000400000c0c5812 */ /* 0x000fe400078efcff */
[----:B------:R-:W-:Y:S01]  /*39620*/  ISETP.LT.AND P3, PT, R217, UR31, !P3 ;  /* 0x0000001fd9007c0c */ /* 0x000fe2000df61270 */
[----:B------:R-:W-:Y:S01]  /*39630*/  ULDC UR31, c[0x0][0x228] ;  /* 0x00008a00001f7ab9 */ /* 0x000fe20000000800 */
[----:B------:R-:W-:Y:S02]  /*39640*/  LOP3.LUT R12, R12, 0xffff7fff, RZ, 0xc0, !PT ;  /* 0xffff7fff0c0c7812 */ /* 0x000fe400078ec0ff */
[----:B------:R-:W-:-:S02]  /*39650*/  LOP3.LUT P2, RZ, R5, 0x4, RZ, 0xc0, !PT ;  /* 0x0000000405ff7812 */ /* 0x000fc4000784c0ff */
        /* <DEDUP_REMOVED lines=8> */
[----:B------:R-:W-:-:S02]  /*396e0*/  LOP3.LUT R12, R12, 0xfffffdff, RZ, 0xc0, !PT ;  /* 0xfffffdff0c0c7812 */ /* 0x000fc400078ec0ff */
[----:B------:R-:W-:Y:S02]  /*396f0*/  LOP3.LUT P1, RZ, R5, 0x1, RZ, 0xc0, !PT ;  /* 0x0000000105ff7812 */ /* 0x000fe4000782c0ff */
        /* <DEDUP_REMOVED lines=10> */
[----:B------:R-:W-:-:S03]  /*397a0*/  LOP3.LUT R12, R12, 0xfffffffe, RZ, 0xc0, !PT ;  /* 0xfffffffe0c0c7812 */ /* 0x000fc600078ec0ff */
[----:B------:R-:W-:-:S08]  /*397b0*/  @P0 LOP3.LUT R70, R70, 0x1000, RZ, 0xfc, !PT ;  /* 0x0000100046460812 */ /* 0x000fd000078efcff */
[----:B------:R-:W-:Y:S02]  /*397c0*/  @P1 LOP3.LUT R12, R12, 0x1, RZ, 0xfc, !PT ;  /* 0x000000010c0c1812 */ /* 0x000fe400078efcff */
[----:B------:R-:W-:Y:S02]  /*397d0*/  LOP3.LUT P1, RZ, R68, 0x1000, RZ, 0xc0, !PT ;  /* 0x0000100044ff7812 */ /* 0x000fe4000782c0ff */
[----:B------:R-:W-:Y:S02]  /*397e0*/  LOP3.LUT R70, R70, 0xfffff7ff, RZ, 0xc0, !PT ;  /* 0xfffff7ff46467812 */ /* 0x000fe400078ec0ff */
[----:B------:R-:W-:Y:S01]  /*397f0*/  ISETP.LT.AND P0, PT, R217, UR26, !P1 ;  /* 0x0000001ad9007c0c */ /* 0x000fe2000cf01270 */
[----:B------:R-:W-:-:S08]  /*39800*/  ULDC UR26, c[0x0][0x228] ;  /* 0x00008a00001a7ab9 */ /* 0x000fd00000000800 */
[----:B------:R-:W-:Y:S02]  /*39810*/  @P1 LOP3.LUT R70, R70, 0x800, RZ, 0xfc, !PT ;  /* 0x0000080046461812 */ /* 0x000fe400078efcff */
[----:B------:R-:W-:Y:S02]  /*39820*/  LOP3.LUT P1, RZ, R3, 0x10000000, RZ, 0xc0, !PT ;  /* 0x1000000003ff7812 */ /* 0x000fe4000782c0ff */
[C---:B------:R-:W-:Y:S02]  /*39830*/  LOP3.LUT P6, RZ, R68.reuse, 0x40000, RZ, 0xc0, !PT ;  /* 0x0004000044ff7812 */ /* 0x040fe400078cc0ff */
[C---:B------:R-:W-:Y:S02]  /*39840*/  LOP3.LUT P5, RZ, R68.reuse, 0x20000, RZ, 0xc0, !PT ;  /* 0x0002000044ff7812 */ /* 0x040fe400078ac0ff */
[C---:B------:R-:W-:Y:S02]  /*39850*/  LOP3.LUT P4, RZ, R68.reuse, 0x10000, RZ, 0xc0, !PT ;  /* 0x0001000044ff7812 */ /* 0x040fe4000788c0ff */
[----:B------:R-:W-:-:S02]  /*39860*/  LOP3.LUT P3, RZ, R68, 0x8000, RZ, 0xc0, !PT ;  /* 0x0000800044ff7812 */ /* 0x000fc4000786c0ff */
[C---:B------:R-:W-:Y:S02]  /*39870*/  LOP3.LUT P2, RZ, R68.reuse, 0x4000, RZ, 0xc0, !PT ;  /* 0x0000400044ff7812 */ /* 0x040fe4000784c0ff */
[----:B------:R-:W-:-:S04]  /*39880*/  LOP3.LUT R68, R68, 0xfffffbff, RZ, 0xc0, !PT ;  /* 0xfffffbff44447812 */ /* 0x000fc800078ec0ff */
[----:B------:R-:W-:Y:S02]  /*39890*/  @P1 LOP3.LUT R68, R68, 0x400, RZ, 0xfc, !PT ;  /* 0x0000040044441812 */ /* 0x000fe400078efcff */
[----:B------:R-:W-:Y:S02]  /*398a0*/  LOP3.LUT P1, RZ, R3, 0x400000, RZ, 0xc0, !PT ;  /* 0x0040000003ff7812 */ /* 0x000fe4000782c0ff */
[----:B------:R-:W-:Y:S02]  /*398b0*/  @P0 LOP3.LUT R10, R10, 0x20000000, RZ, 0xfc, !PT ;  /* 0x200000000a0a0812 */ /* 0x000fe400078efcff */
[----:B------:R-:W-:Y:S01]  /*398c0*/  ISETP.LT.AND P0, PT, R217, UR25, !P2 ;  /* 0x00000019d9007c0c */ /* 0x000fe2000d701270 */
[----:B------:R-:W-:Y:S01]  /*398d0*/  ULDC UR25, c[0x0][0x228] ;  /* 0x00008a0000197ab9 */ /* 0x000fe20000000800 */
[----:B------:R-:W-:Y:S02]  /*398e0*/  LOP3.LUT R68, R68, 0xfffff7ff, RZ, 0xc0, !PT ;  /* 0xfffff7ff44447812 */ /* 0x000fe400078ec0ff */
[----:B------:R-:W-:-:S05]  /*398f0*/  LOP3.LUT R10, R10, 0xfbffffff, RZ, 0xc0, !PT ;  /* 0xfbffffff0a0a7812 */ /* 0x000fca00078ec0ff */
[----:B------:R-:W-:Y:S02]  /*39900*/  @P1 LOP3.LUT R68, R68, 0x800, RZ, 0xfc, !PT ;  /* 0x0000080044441812 */ /* 0x000fe400078efcff */
[----:B------:R-:W-:Y:S01]  /*39910*/  ISETP.LT.AND P1, PT, R217, UR24, !P3 ;  /* 0x00000018d9007c0c */ /* 0x000fe2000df21270 */
[----:B------:R-:W-:Y:S01]  /*39920*/  ULDC UR24, c[0x0][0x228] ;  /* 0x00008a0000187ab9 */ /* 0x000fe20000000800 */
[----:B------:R-:W-:-:S04]  /*39930*/  @P0 LOP3.LUT R10, R10, 0x4000000, RZ, 0xfc, !PT ;  /* 0x040000000a0a0812 */ /* 0x000fc800078efcff */
[----:B------:R-:W-:-:S07]  /*39940*/  LOP3.LUT R10, R10, 0xff7fffff, RZ, 0xc0, !PT ;  /* 0xff7fffff0a0a7812 */ /* 0x000fce00078ec0ff */
[----:B------:R-:W-:Y:S02]  /*39950*/  @P1 LOP3.LUT R10, R10, 0x800000, RZ, 0xfc, !PT ;  /* 0x008000000a0a1812 */ /* 0x000fe400078efcff */
[----:B------:R-:W-:Y:S01]  /*39960*/  ISETP.LT.AND P1, PT, R217, UR23, !P4 ;  /* 0x00000017d9007c0c */ /* 0x000fe2000e721270 */
[----:B------:R-:W-:Y:S01]  /*39970*/  ULDC UR23, c[0x0][0x228] ;  /* 0x00008a0000177ab9 */ /* 0x000fe20000000800 */
[----:B------:R-:W-:Y:S02]  /*39980*/  LOP3.LUT R10, R10, 0xffefffff, RZ, 0xc0, !PT ;  /* 0xffefffff0a0a7812 */ /* 0x000fe400078ec0ff */
[----:B------:R-:W-:-:S04]  /*39990*/  LOP3.LUT R70, R70, 0xffffdfff, RZ, 0xc0, !PT ;  /* 0xffffdfff46467812 */ /* 0x000fc800078ec0ff */
[----:B------:R-:W-:-:S05]  /*399a0*/  @P2 LOP3.LUT R70, R70, 0x2000, RZ, 0xfc, !PT ;  /* 0x0000200046462812 */ /* 0x000fca00078efcff */
[----:B------:R-:W-:Y:S02]  /*399b0*/  @P1 LOP3.LUT R10, R10, 0x100000, RZ, 0xfc, !PT ;  /* 0x001000000a0a1812 */ /* 0x000fe400078efcff */
[----:B------:R-:W-:Y:S01]  /*399c0*/  ISETP.LT.AND P1, PT, R217, UR22, !P5 ;  /* 0x00000016d9007c0c */ /* 0x000fe2000ef21270 */
[----:B------:R-:W-:Y:S01]  /*399d0*/  ULDC UR22, c[0x0][0x228] ;  /* 0x00008a0000167ab9 */ /* 0x000fe20000000800 */
[----:B------:R-:W-:Y:S02]  /*399e0*/  LOP3.LUT R70, R70, 0xffffbfff, RZ, 0xc0, !PT ;  /* 0xffffbfff46467812 */ /* 0x000fe400078ec0ff */
[----:B------:R-:W-:Y:S02]  /*399f0*/  LOP3.LUT R10, R10, 0xfffdffff, RZ, 0xc0, !PT ;  /* 0xfffdffff0a0a7812 */ /* 0x000fe400078ec0ff */
[----:B------:R-:W-:-:S04]  /*39a00*/  @P3 LOP3.LUT R70, R70, 0x4000, RZ, 0xfc, !PT ;  /* 0x0000400046463812 */ /* 0x000fc800078efcff */
[----:B------:R-:W-:-:S03]  /*39a10*/  LOP3.LUT R70, R70, 0xffff7fff, RZ, 0xc0, !PT ;  /* 0xffff7fff46467812 */ /* 0x000fc600078ec0ff */
[----:B------:R-:W-:Y:S02]  /*39a20*/  @P1 LOP3.LUT R10, R10, 0x20000, RZ, 0xfc, !PT ;  /* 0x000200000a0a1812 */ /* 0x000fe400078efcff */
[----:B------:R-:W-:Y:S01]  /*39a30*/  ISETP.LT.AND P1, PT, R217, UR21, !P6 ;  /* 0x00000015d9007c0c */ /* 0x000fe2000f721270 */
[----:B------:R-:W-:Y:S01]  /*39a40*/  ULDC UR21, c[0x0][0x228] ;  /* 0x00008a0000157ab9 */ /* 0x000fe20000000800 */
[----:B------:R-:W-:Y:S02]  /*39a50*/  @P4 LOP3.LUT R70, R70, 0x8000, RZ, 0xfc, !PT ;  /* 0x0000800046464812 */ /* 0x000fe400078efcff */
[----:B------:R-:W-:Y:S02]  /*39a60*/  LOP3.LUT R10, R10, 0xffffbfff, RZ, 0xc0, !PT ;  /* 0xffffbfff0a0a7812 */ /* 0x000fe400078ec0ff */
[----:B------:R-:W-:-:S04]  /*39a70*/  LOP3.LUT R70, R70, 0xfffeffff, RZ, 0xc0, !PT ;  /* 0xfffeffff46467812 */ /* 0x000fc800078ec0ff */
[----:B------:R-:W-:-:S03]  /*39a80*/  @P5 LOP3.LUT R70, R70, 0x10000, RZ, 0xfc, !PT ;  /* 0x0001000046465812 */ /* 0x000fc600078efcff */
[----:B------:R-:W-:Y:S02]  /*39a90*/  @P1 LOP3.LUT R10, R10, 0x4000, RZ, 0xfc, !PT ;  /* 0x000040000a0a1812 */ /* 0x000fe400078efcff */
[----:B------:R-:W-:Y:S02]  /*39aa0*/  LOP3.LUT P1, RZ, R68, 0x800, RZ, 0xc0, !PT ;  /* 0x0000080044ff7812 */ /* 0x000fe4000782c0ff */
[----:B------:R-:W-:Y:S02]  /*39ab0*/  LOP3.LUT R70, R70, 0xfffdffff, RZ, 0xc0, !PT ;  /* 0xfffdffff46467812 */ /* 0x000fe400078ec0ff */
[----:B------:R-:W-:Y:S01]  /*39ac0*/  ISETP.LT.AND P1, PT, R217, UR20, !P1 ;  /* 0x00000014d9007c0c */ /* 0x000fe2000cf21270 */
[----:B------:R-:W-:Y:S01]  /*39ad0*/  ULDC UR20, c[0x0][0x228] ;  /* 0x00008a0000147ab9 */ /* 0x000fe20000000800 */
[----:B------:R-:W-:Y:S02]  /*39ae0*/  @P6 LOP3.LUT R70, R70, 0x20000, RZ, 0xfc, !PT ;  /* 0x0002000046466812 */ /* 0x000fe400078efcff */
[----:B------:R-:W-:-:S02]  /*39af0*/  LOP3.LUT P6, RZ, R3, 0x800000, RZ, 0xc0, !PT ;  /* 0x0080000003ff7812 */ /* 0x000fc400078cc0ff */
[----:B------:R-:W-:Y:S02]  /*39b00*/  LOP3.LUT R10, R10, 0xfffff7ff, RZ, 0xc0, !PT ;  /* 0xfffff7ff0a0a7812 */ /* 0x000fe400078ec0ff */
[----:B------:R-:W-:Y:S01]  /*39b10*/  ISETP.LT.AND P6, PT, R217, UR19, !P6 ;  /* 0x00000013d9007c0c */ /* 0x000fe2000f7c1270 */
[----:B------:R-:W-:-:S04]  /*39b20*/  ULDC UR19, c[0x0][0x228] ;  /* 0x00008a0000137ab9 */ /* 0x000fc80000000800 */
[----:B------:R-:W-:-:S04]  /*39b30*/  @P1 LOP3.LUT R10, R10, 0x800, RZ, 0xfc, !PT ;  /* 0x000008000a0a1812 */ /* 0x000fc800078efcff */
[----:B------:R-:W-:-:S04]  /*39b40*/  LOP3.LUT R10, R10, 0xfffffeff, RZ, 0xc0, !PT ;  /* 0xfffffeff0a0a7812 */ /* 0x000fc800078ec0ff */
[----:B------:R-:W-:Y:S02]  /*39b50*/  @P6 LOP3.LUT R10, R10, 0x100, RZ, 0xfc, !PT ;  /* 0x000001000a0a6812 */ /* 0x000fe400078efcff */
[----:B------:R-:W-:Y:S02]  /*39b60*/  LOP3.LUT P6, RZ, R6, 0x2000, RZ, 0xc0, !PT ;  /* 0x0000200006ff7812 */ /* 0x000fe400078cc0ff */
[----:B------:R-:W-:-:S11]  /*39b70*/  LOP3.LUT R70, R70, 0xf7ffffff, RZ, 0xc0, !PT ;  /* 0xf7ffffff46467812 */ /* 0x000fd600078ec0ff */
        /* <DEDUP_REMOVED lines=11> */
[----:B------:R-:W-:Y:S02]  /*39c30*/  LOP3.LUT R70, R70, 0x7fffffff, RZ, 0xc0, !PT ;  /* 0x7fffffff46467812 */ /* 0x000fe400078ec0ff */
[----:B------:R-:W-:-:S09]  /*39c40*/  LOP3.LUT P1, RZ, R68, 0x400, RZ, 0xc0, !PT ;  /* 0x0000040044ff7812 */ /* 0x000fd2000782c0ff */
        /* <DEDUP_REMOVED lines=24> */
[----:B------:R-:W-:-:S04]  /*39dd0*/  LOP3.LUT P3, RZ, R3, 0x4000000, RZ, 0xc0, !PT ;  /* 0x0400000003ff7812 */ /* 0x000fc8000786c0ff */
[----:B------:R-:W-:Y:S01]  /*39de0*/  ISETP.LT.AND P3, PT, R217, UR16, !P3 ;  /* 0x00000010d9007c0c */ /* 0x000fe2000df61270 */
[----:B------:R-:W-:-:S04]  /*39df0*/  ULDC UR16, c[0x0][0x228] ;  /* 0x00008a0000107ab9 */ /* 0x000fc80000000800 */
[----:B------:R-:W-:Y:S02]  /*39e00*/  @P6 LOP3.LUT R68, R68, 0x80, RZ, 0xfc, !PT ;  /* 0x0000008044446812 */ /* 0x000fe400078efcff */
[----:B------:R-:W-:Y:S02]  /*39e10*/  LOP3.LUT P6, RZ, R6, 0x1, RZ, 0xc0, !PT ;  /* 0x0000000106ff7812 */ /* 0x000fe400078cc0ff */
[----:B------:R-:W-:Y:S02]  /*39e20*/  LOP3.LUT P2, RZ, R3, 0x8000000, RZ, 0xc0, !PT ;  /* 0x0800000003ff7812 */ /* 0x000fe4000784c0ff */
[----:B------:R-:W-:Y:S02]  /*39e30*/  LOP3.LUT R68, R68, 0xfffffeff, RZ, 0xc0, !PT ;  /* 0xfffffeff44447812 */ /* 0x000fe400078ec0ff */
[----:B------:R-:W-:Y:S01]  /*39e40*/  ISETP.LT.AND P2, PT, R217, UR15, !P2 ;  /* 0x0000000fd9007c0c */ /* 0x000fe2000d741270 */
[----:B------:R-:W-:Y:S01]  /*39e50*/  ULDC UR15, c[0x0][0x228] ;  /* 0x00008a00000f7ab9 */ /* 0x000fe20000000800 */
[----:B------:R-:W-:-:S02]  /*39e60*/  @P3 LOP3.LUT R11, R11, 0x80000000, RZ, 0xfc, !PT ;  /* 0x800000000b0b3812 */ /* 0x000fc400078efcff */
[----:B------:R-:W-:Y:S01]  /*39e70*/  ISETP.LT.AND P1, PT, R217, UR14, !P1 ;  /* 0x0000000ed9007c0c */ /* 0x000fe2000cf21270 */
[----:B------:R-:W-:Y:S02]  /*39e80*/  ULDC UR14, c[0x0][0x228] ;  /* 0x00008a00000e7ab9 */ /* 0x000fe40000000800 */
[----:B------:R-:W-:Y:S02]  /*39e90*/  @P6 LOP3.LUT R68, R68, 0x100, RZ, 0xfc, !PT ;  /* 0x0000010044446812 */ /* 0x000fe400078efcff */
[----:B------:R-:W-:Y:S02]  /*39ea0*/  LOP3.LUT P6, RZ, R3, 0x80000000, RZ, 0xc0, !PT ;  /* 0x8000000003ff7812 */ /* 0x000fe400078cc0ff */
[----:B------:R-:W-:Y:S02]  /*39eb0*/  LOP3.LUT R11, R11, 0xefffffff, RZ, 0xc0, !PT ;  /* 0xefffffff0b0b7812 */ /* 0x000fe400078ec0ff */
[----:B------:R-:W-:Y:S02]  /*39ec0*/  LOP3.LUT P0, RZ, R3, 0x20000000, RZ, 0xc0, !PT ;  /* 0x2000000003ff7812 */ /* 0x000fe4000780c0ff */
[----:B------:R-:W-:-:S02]  /*39ed0*/  @P2 LOP3.LUT R11, R11, 0x10000000, RZ, 0xfc, !PT ;  /* 0x100000000b0b2812 */ /* 0x000fc400078efcff */
[----:B------:R-:W-:Y:S02]  /*39ee0*/  LOP3.LUT R68, R68, 0xfffffdff, RZ, 0xc0, !PT ;  /* 0xfffffdff44447812 */ /* 0x000fe400078ec0ff */
[----:B------:R-:W-:Y:S01]  /*39ef0*/  ISETP.LT.AND P0, PT, R217, UR13, !P0 ;  /* 0x0000000dd9007c0c */ /* 0x000fe2000c701270 */
[----:B------:R-:W-:Y:S01]  /*39f00*/  ULDC UR13, c[0x0][0x228] ;  /* 0x00008a00000d7ab9 */ /* 0x000fe20000000800 */
[----:B------:R-:W-:Y:S02]  /*39f10*/  LOP3.LUT R11, R11, 0xfdffffff, RZ, 0xc0, !PT ;  /* 0xfdffffff0b0b7812 */ /* 0x000fe400078ec0ff */
[----:B------:R-:W-:Y:S02]  /*39f20*/  @P6 LOP3.LUT R68, R68, 0x200, RZ, 0xfc, !PT ;  /* 0x0000020044446812 */ /* 0x000fe400078efcff */
[----:B------:R-:W-:Y:S02]  /*39f30*/  LOP3.LUT P6, RZ, R3, 0x40000000, RZ, 0xc0, !PT ;  /* 0x4000000003ff7812 */ /* 0x000fe400078cc0ff */
[----:B------:R-:W-:-:S02]  /*39f40*/  @P1 LOP3.LUT R11, R11, 0x2000000, RZ, 0xfc, !PT ;  /* 0x020000000b0b1812 */ /* 0x000fc400078efcff */
[----:B------:R-:W-:Y:S01]  /*39f50*/  ISETP.LT.AND P6, PT, R217, UR12, !P6 ;  /* 0x0000000cd9007c0c */ /* 0x000fe2000f7c1270 */
[----:B------:R-:W-:Y:S01]  /*39f60*/  ULDC UR12, c[0x0][0x228] ;  /* 0x00008a00000c7ab9 */ /* 0x000fe20000000800 */
[----:B------:R-:W-:-:S04]  /*39f70*/  LOP3.LUT R11, R11, 0xffbfffff, RZ, 0xc0, !PT ;  /* 0xffbfffff0b0b7812 */ /* 0x000fc800078ec0ff */
        /* <DEDUP_REMOVED lines=34> */
[----:B------:R-:W-:Y:S02]  /*3a1a0*/  LOP3.LUT P4, RZ, R3, 0x2000000, RZ, 0xc0, !PT ;  /* 0x0200000003ff7812 */ /* 0x000fe4000788c0ff */
[----:B------:R-:W-:Y:S02]  /*3a1b0*/  LOP3.LUT R11, R11, 0xfffffffd, RZ, 0xc0, !PT ;  /* 0xfffffffd0b0b7812 */ /* 0x000fe400078ec0ff */
[----:B------:R-:W-:Y:S01]  /*3a1c0*/  ISETP.LT.AND P4, PT, R217, UR17, !P4 ;  /* 0x00000011d9007c0c */ /* 0x000fe2000e781270 */
[----:B------:R-:W-:Y:S01]  /*3a1d0*/  ULDC UR17, c[0x0][0x228] ;  /* 0x00008a0000117ab9 */ /* 0x000fe20000000800 */
[----:B------:R-:W-:-:S03]  /*3a1e0*/  LOP3.LUT R10, R10, 0xffffffdf, RZ, 0xc0, !PT ;  /* 0xffffffdf0a0a7812 */ /* 0x000fc600078ec0ff */
[----:B------:R-:W-:Y:S02]  /*3a1f0*/  @P6 LOP3.LUT R11, R11, 0x2, RZ, 0xfc, !PT ;  /* 0x000000020b0b6812 */ /* 0x000fe400078efcff */
[----:B------:R-:W-:Y:S02]  /*3a200*/  LOP3.LUT P6, RZ, R68, 0x8, RZ, 0xc0, !PT ;  /* 0x0000000844ff7812 */ /* 0x000fe400078cc0ff */
[----:B------:R-:W-:Y:S02]  /*3a210*/  @P5 LOP3.LUT R10, R10, 0x20, RZ, 0xfc, !PT ;  /* 0x000000200a0a5812 */ /* 0x000fe400078efcff */
[----:B------:R-:W-:Y:S01]  /*3a220*/  ISETP.LT.AND P6, PT, R217, UR5, !P6 ;  /* 0x00000005d9007c0c */ /* 0x000fe2000f7c1270 */
[----:B------:R-:W-:Y:S01]  /*3a230*/  ULDC UR5, c[0x0][0x228] ;  /* 0x00008a0000057ab9 */ /* 0x000fe20000000800 */
[----:B------:R-:W-:Y:S02]  /*3a240*/  LOP3.LUT R10, R10, 0xfffffffb, RZ, 0xc0, !PT ;  /* 0xfffffffb0a0a7812 */ /* 0x000fe400078ec0ff */
[----:B------:R-:W-:-:S02]  /*3a250*/  LOP3.LUT P5, RZ, R6, 0x4000, RZ, 0xc0, !PT ;  /* 0x0000400006ff7812 */ /* 0x000fc400078ac0ff */
[----:B------:R-:W-:Y:S02]  /*3a260*/  @P4 LOP3.LUT R10, R10, 0x4, RZ, 0xfc, !PT ;  /* 0x000000040a0a4812 */ /* 0x000fe400078efcff */
[C---:B------:R-:W-:Y:S02]  /*3a270*/  LOP3.LUT P4, RZ, R6.reuse, 0x8000, RZ, 0xc0, !PT ;  /* 0x0000800006ff7812 */ /* 0x040fe4000788c0ff */
[C---:B------:R-:W-:Y:S02]  /*3a280*/  LOP3.LUT P3, RZ, R6.reuse, 0x10000, RZ, 0xc0, !PT ;  /* 0x0001000006ff7812 */ /* 0x040fe4000786c0ff */
[C---:B------:R-:W-:Y:S02]  /*3a290*/  LOP3.LUT P2, RZ, R6.reuse, 0x20000, RZ, 0xc0, !PT ;  /* 0x0002000006ff7812 */ /* 0x040fe4000784c0ff */
[C---:B------:R-:W-:Y:S02]  /*3a2a0*/  LOP3.LUT P1, RZ, R6.reuse, 0x40000, RZ, 0xc0, !PT ;  /* 0x0004000006ff7812 */ /* 0x040fe4000782c0ff */
[----:B------:R-:W-:-:S02]  /*3a2b0*/  LOP3.LUT P0, RZ, R6, 0x80000, RZ, 0xc0, !PT ;  /* 0x0008000006ff7812 */ /* 0x000fc4000780c0ff */
        /* <DEDUP_REMOVED lines=33> */
[----:B------:R-:W-:Y:S02]  /*3a4d0*/  ISETP.LT.AND P6, PT, R217, UR27, !P6 ;  /* 0x0000001bd9007c0c */ /* 0x000fe4000f7c1270 */
[----:B------:R-:W-:-:S11]  /*3a4e0*/  LOP3.LUT R3, R3, 0xfffffbff, RZ, 0xc0, !PT ;  /* 0xfffffbff03037812 */ /* 0x000fd600078ec0ff */
[----:B------:R-:W-:Y:S02]  /*3a4f0*/  @P6 LOP3.LUT R3, R3, 0x400, RZ, 0xfc, !PT ;  /* 0x0000040003036812 */ /* 0x000fe400078efcff */
[----:B------:R-:W-:-:S04]  /*3a500*/  LOP3.LUT P6, RZ, R70, 0x8000000, RZ, 0xc0, !PT ;  /* 0x0800000046ff7812 */ /* 0x000fc800078cc0ff */
[----:B------:R-:W-:Y:S02]  /*3a510*/  ISETP.LT.AND P6, PT, R217, UR31, !P6 ;  /* 0x0000001fd9007c0c */ /* 0x000fe4000f7c1270 */
[----:B------:R-:W-:-:S11]  /*3a520*/  LOP3.LUT R3, R3, 0xffffff7f, RZ, 0xc0, !PT ;  /* 0xffffff7f03037812 */ /* 0x000fd600078ec0ff */
[----:B------:R-:W-:Y:S02]  /*3a530*/  @P6 LOP3.LUT R3, R3, 0x80, RZ, 0xfc, !PT ;  /* 0x0000008003036812 */ /* 0x000fe400078efcff */
[C---:B------:R-:W-:Y:S02]  /*3a540*/  ISETP.LT.AND P6, PT, R217.reuse, UR35, !P5 ;  /* 0x00000023d9007c0c */ /* 0x040fe4000efc1270 */
[C---:B------:R-:W-:Y:S02]  /*3a550*/  ISETP.LT.AND P5, PT, R217.reuse, UR39, !P4 ;  /* 0x00000027d9007c0c */ /* 0x040fe4000e7a1270 */
[C---:B------:R-:W-:Y:S02]  /*3a560*/  ISETP.LT.AND P4, PT, R217.reuse, UR43, !P3 ;  /* 0x0000002bd9007c0c */ /* 0x040fe4000df81270 */
[----:B------:R-:W-:Y:S02]  /*3a570*/  ISETP.LT.AND P3, PT, R217, UR47, !P2 ;  /* 0x0000002fd9007c0c */ /* 0x000fe4000d761270 */
[----:B------:R-:W-:-:S02]  /*3a580*/  LOP3.LUT R0, R0, 0xbfffffff, RZ, 0xc0, !PT ;  /* 0xbfffffff00007812 */ /* 0x000fc400078ec0ff */
[----:B------:R-:W-:-:S07]  /*3a590*/  ISETP.LT.AND P1, PT, R217, UR51, !P1 ;  /* 0x00000033d9007c0c */ /* 0x000fce000cf21270 */
[----:B------:R-:W-:-:S04]  /*3a5a0*/  @P4 LOP3.LUT R0, R0, 0x40000000, RZ, 0xfc, !PT ;  /* 0x4000000000004812 */ /* 0x000fc800078efcff */
[----:B------:R-:W-:-:S04]  /*3a5b0*/  LOP3.LUT R0, R0, 0xf7ffffff, RZ, 0xc0, !PT ;  /* 0xf7ffffff00007812 */ /* 0x000fc800078ec0ff */
[----:B------:R-:W-:-:S04]  /*3a5c0*/  @P3 LOP3.LUT R0, R0, 0x8000000, RZ, 0xfc, !PT ;  /* 0x0800000000003812 */ /* 0x000fc800078efcff */
[----:B------:R-:W-:-:S04]  /*3a5d0*/  LOP3.LUT R0, R0, 0xfeffffff, RZ, 0xc0, !PT ;  /* 0xfeffffff00007812 */ /* 0x000fc800078ec0ff */
[----:B------:R-:W-:Y:S02]  /*3a5e0*/  @P1 LOP3.LUT R0, R0, 0x1000000, RZ, 0xfc, !PT ;  /* 0x0100000000001812 */ /* 0x000fe400078efcff */
[----:B------:R-:W-:Y:S02]  /*3a5f0*/  LOP3.LUT P1, RZ, R5, 0x8000, RZ, 0xc0, !PT ;  /* 0x0000800005ff7812 */ /* 0x000fe4000782c0ff */
[----:B------:R-:W-:Y:S02]  /*3a600*/  LOP3.LUT R3, R3, 0xffffffef, RZ, 0xc0, !PT ;  /* 0xffffffef03037812 */ /* 0x000fe400078ec0ff */
[----:B------:R-:W-:Y:S02]  /*3a610*/  LOP3.LUT R70, R70, 0xfbffffff, RZ, 0xc0, !PT ;  /* 0xfbffffff46467812 */ /* 0x000fe400078ec0ff */
[----:B------:R-:W-:Y:S02]  /*3a620*/  @P6 LOP3.LUT R3, R3, 0x10, RZ, 0xfc, !PT ;  /* 0x0000001003036812 */ /* 0x000fe400078efcff */
[----:B------:R-:W-:-:S05]  /*3a630*/  LOP3.LUT P6, RZ, R5, 0x40, RZ, 0xc0, !PT ;  /* 0x0000004005ff7812 */ /* 0x000fca00078cc0ff */
        /* <DEDUP_REMOVED lines=18> */
[C---:B------:R-:W-:Y:S02]  /*3a760*/  LOP3.LUT P6, RZ, R5.reuse, 0x1000, RZ, 0xc0, !PT ;  /* 0x0000100005ff7812 */ /* 0x040fe400078cc0ff */
[----:B------:R-:W-:Y:S02]  /*3a770*/  LOP3.LUT R70, R70, 0xfeffffff, RZ, 0xc0, !PT ;  /* 0xfeffffff46467812 */ /* 0x000fe400078ec0ff */
[----:B------:R-:W-:-:S04]  /*3a780*/  LOP3.LUT P1, RZ, R5, 0x10000, RZ, 0xc0, !PT ;  /* 0x0001000005ff7812 */ /* 0x000fc8000782c0ff */
[----:B------:R-:W-:Y:S01]  /*3a790*/  ISETP.LT.AND P1, PT, R220, UR23, !P1 ;  /* 0x00000017dc007c0c */ /* 0x000fe2000cf21270 */
[----:B------:R-:W-:-:S04]  /*3a7a0*/  ULDC UR23, c[0x0][0x228] ;  /* 0x00008a0000177ab9 */ /* 0x000fc80000000800 */
[----:B------:R-:W-:Y:S02]  /*3a7b0*/  @P6 LOP3.LUT R70, R70, 0x1000000, RZ, 0xfc, !PT ;  /* 0x0100000046466812 */ /* 0x000fe400078efcff */
[----:B------:R-:W-:Y:S02]  /*3a7c0*/  LOP3.LUT P6, RZ, R5, 0x2000, RZ, 0xc0, !PT ;  /* 0x0000200005ff7812 */ /* 0x000fe400078cc0ff */
[----:B------:R-:W-:Y:S02]  /*3a7d0*/  LOP3.LUT R70, R70, 0xfdffffff, RZ, 0xc0, !PT ;  /* 0xfdffffff46467812 */ /* 0x000fe400078ec0ff */
[----:B------:R-:W-:-:S04]  /*3a7e0*/  LOP3.LUT R13, R13, 0xfffbffff, RZ, 0xc0, !PT ;  /* 0xfffbffff0d0d7812 */ /* 0x000fc800078ec0ff */
[----:B------:R-:W-:-:S05]  /*3a7f0*/  @P1 LOP3.LUT R13, R13, 0x40000, RZ, 0xfc, !PT ;  /* 0x000400000d0d1812 */ /* 0x000fca00078efcff */
[----:B------:R-:W-:-:S04]  /*3a800*/  @P6 LOP3.LUT R70, R70, 0x2000000, RZ, 0xfc, !PT ;  /* 0x0200000046466812 */ /* 0x000fc800078efcff */
[----:B------:R-:W-:-:S04]  /*3a810*/  LOP3.LUT P1, RZ, R70, 0x4000000, RZ, 0xc0, !PT ;  /* 0x0400000046ff7812 */ /* 0x000fc8000782c0ff */
[C---:B------:R-:W-:Y:S01]  /*3a820*/  ISETP.LT.AND P1, PT, R220.reuse, UR19, !P1 ;  /* 0x00000013dc007c0c */ /* 0x040fe2000cf21270 */
[----:B------:R-:W-:Y:S01]  /*3a830*/  ULDC UR19, c[0x0][0x228] ;  /* 0x00008a0000137ab9 */ /* 0x000fe20000000800 */
[----:B------:R-:W-:Y:S02]  /*3a840*/  LOP3.LUT P6, RZ, R5, 0x4000, RZ, 0xc0, !PT ;  /* 0x0000400005ff7812 */ /* 0x000fe400078cc0ff */
[----:B------:R-:W-:Y:S02]  /*3a850*/  LOP3.LUT R13, R13, 0xffff7fff, RZ, 0xc0, !PT ;  /* 0xffff7fff0d0d7812 */ /* 0x000fe400078ec0ff */
[----:B------:R-:W-:Y:S01]  /*3a860*/  ISETP.LT.AND P6, PT, R220, UR15, !P6 ;  /* 0x0000000fdc007c0c */ /* 0x000fe2000f7c1270 */
[----:B------:R-:W-:-:S06]  /*3a870*/  ULDC UR15, c[0x0][0x228] ;  /* 0x00008a00000f7ab9 */ /* 0x000fcc0000000800 */
        /* <DEDUP_REMOVED lines=37> */
[----:B------:R-:W-:-:S09]  /*3aad0*/  LOP3.LUT R3, R3, 0xfffffffd, RZ, 0xc0, !PT ;  /* 0xfffffffd03037812 */ /* 0x000fd200078ec0ff */
[----:B------:R-:W-:Y:S02]  /*3aae0*/  @P6 LOP3.LUT R12, R12, 0x800000, RZ, 0xfc, !PT ;  /* 0x008000000c0c6812 */ /* 0x000fe400078efcff */
[----:B------:R-:W-:-:S04]  /*3aaf0*/  LOP3.LUT P6, RZ, R70, 0x40000, RZ, 0xc0, !PT ;  /* 0x0004000046ff7812 */ /* 0x000fc800078cc0ff */
[----:B------:R-:W-:Y:S01]  /*3ab00*/  ISETP.LT.AND P6, PT, R220, UR15, !P6 ;  /* 0x0000000fdc007c0c */ /* 0x000fe2000f7c1270 */
[----:B------:R-:W-:Y:S01]  /*3ab10*/  ULDC UR15, c[0x0][0x228] ;  /* 0x00008a00000f7ab9 */ /* 0x000fe20000000800 */
[----:B------:R-:W-:Y:S02]  /*3ab20*/  @P5 LOP3.LUT R3, R3, 0x2, RZ, 0xfc, !PT ;  /* 0x0000000203035812 */ /* 0x000fe400078efcff */
[C---:B------:R-:W-:Y:S02]  /*3ab30*/  LOP3.LUT P5, RZ, R5.reuse, 0x20, RZ, 0xc0, !PT ;  /* 0x0000002005ff7812 */ /* 0x040fe400078ac0ff */
[----:B------:R-:W-:Y:S02]  /*3ab40*/  LOP3.LUT R12, R12, 0xffefffff, RZ, 0xc0, !PT ;  /* 0xffefffff0c0c7812 */ /* 0x000fe400078ec0ff */
[----:B------:R-:W-:Y:S01]  /*3ab50*/  ISETP.LT.AND P5, PT, R220, UR11, !P5 ;  /* 0x0000000bdc007c0c */ /* 0x000fe2000efa1270 */
[----:B------:R-:W-:Y:S01]  /*3ab60*/  ULDC UR11, c[0x0][0x228] ;  /* 0x00008a00000b7ab9 */ /* 0x000fe20000000800 */
[----:B------:R-:W-:-:S02]  /*3ab70*/  LOP3.LUT P4, RZ, R5, 0x10, RZ, 0xc0, !PT ;  /* 0x0000001005ff7812 */ /* 0x000fc4000788c0ff */
[----:B------:R-:W-:Y:S02]  /*3ab80*/  ISETP.LT.AND P2, PT, R217, UR55, !P0 ;  /* 0x00000037d9007c0c */ /* 0x000fe4000c741270 */
[----:B------:R-:W-:Y:S02]  /*3ab90*/  @P6 LOP3.LUT R12, R12, 0x100000, RZ, 0xfc, !PT ;  /* 0x001000000c0c6812 */ /* 0x000fe400078efcff */
[----:B------:R-:W-:Y:S01]  /*3aba0*/  ISETP.LT.AND P4, PT, R220, UR23, !P4 ;  /* 0x00000017dc007c0c */ /* 0x000fe2000e781270 */
[----:B------:R-:W-:Y:S01]  /*3abb0*/  ULDC UR23, c[0x0][0x228] ;  /* 0x00008a0000177ab9 */ /* 0x000fe20000000800 */
[----:B------:R-:W-:Y:S02]  /*3abc0*/  LOP3.LUT R12, R12, 0xfffdffff, RZ, 0xc0, !PT ;  /* 0xfffdffff0c0c7812 */ /* 0x000fe400078ec0ff */
[----:B------:R-:W-:Y:S02]  /*3abd0*/  LOP3.LUT P0, RZ, R6, 0x100000, RZ, 0xc0, !PT ;  /* 0x0010000006ff7812 */ /* 0x000fe4000780c0ff */
[----:B------:R-:W-:-:S02]  /*3abe0*/  LOP3.LUT P3, RZ, R5, 0x8, RZ, 0xc0, !PT ;  /* 0x0000000805ff7812 */ /* 0x000fc4000786c0ff */
[----:B------:R-:W-:Y:S02]  /*3abf0*/  @P5 LOP3.LUT R12, R12, 0x20000, RZ, 0xfc, !PT ;  /* 0x000200000c0c5812 */ /* 0x000fe400078efcff */
[----:B------:R-:W-:Y:S02]  /*3ac00*/  ISETP.LT.AND P0, PT, R217, UR61, !P0 ;  /* 0x0000003dd9007c0c */ /* 0x000fe4000c701270 */
[----:B------:R-:W-:Y:S02]  /*3ac10*/  LOP3.LUT R0, R0, 0xffdfffff, RZ, 0xc0, !PT ;  /* 0xffdfffff00007812 */ /* 0x000fe400078ec0ff */
[----:B------:R-:W-:Y:S01]  /*3ac20*/  ISETP.LT.AND P3, PT, R220, UR19, !P3 ;  /* 0x00000013dc007c0c */ /* 0x000fe2000df61270 */
[----:B------:R-:W-:Y:S01]  /*3ac30*/  ULDC UR19, c[0x0][0x228] ;  /* 0x00008a0000137ab9 */ /* 0x000fe20000000800 */
[----:B------:R-:W-:Y:S02]  /*3ac40*/  LOP3.LUT R12, R12, 0xffffbfff, RZ, 0xc0, !PT ;  /* 0xffffbfff0c0c7812 */ /* 0x000fe400078ec0ff */
[----:B------:R-:W-:-:S02]  /*3ac50*/  @P2 LOP3.LUT R0, R0, 0x200000, RZ, 0xfc, !PT ;  /* 0x0020000000002812 */ /* 0x000fc400078efcff */
[----:B------:R-:W-:Y:S02]  /*3ac60*/  LOP3.LUT P2, RZ, R5, 0x4, RZ, 0xc0, !PT ;  /* 0x0000000405ff7812 */ /* 0x000fe4000784c0ff */
[----:B------:R-:W-:Y:S02]  /*3ac70*/  @P4 LOP3.LUT R12, R12, 0x4000, RZ, 0xfc, !PT ;  /* 0x000040000c0c4812 */ /* 0x000fe400078efcff */
[----:B------:R-:W-:Y:S02]  /*3ac80*/  LOP3.LUT R0, R0, 0xfffbffff, RZ, 0xc0, !PT ;  /* 0xfffbffff00007812 */ /* 0x000fe400078ec0ff */
[----:B------:R-:W-:Y:S01]  /*3ac90*/  ISETP.LT.AND P2, PT, R220, UR15, !P2 ;  /* 0x0000000fdc007c0c */ /* 0x000fe2000d741270 */
[----:B------:R-:W-:Y:S01]  /*3aca0*/  ULDC UR15, c[0x0][0x228] ;  /* 0x00008a00000f7ab9 */ /* 0x000fe20000000800 */
[----:B------:R-:W-:Y:S02]  /*3acb0*/  LOP3.LUT R12, R12, 0xfffff7ff, RZ, 0xc0, !PT ;  /* 0xfffff7ff0c0c7812 */ /* 0x000fe400078ec0ff */
[----:B------:R-:W-:-:S02]  /*3acc0*/  @P0 LOP3.LUT R0, R0, 0x40000, RZ, 0xfc, !PT ;  /* 0x0004000000000812 */ /* 0x000fc400078efcff */
[C---:B------:R-:W-:Y:S02]  /*3acd0*/  LOP3.LUT P0, RZ, R5.reuse, 0x2, RZ, 0xc0, !PT ;  /* 0x0000000205ff7812 */ /* 0x040fe4000780c0ff */
[----:B------:R-:W-:Y:S02]  /*3ace0*/  @P3 LOP3.LUT R12, R12, 0x800, RZ, 0xfc, !PT ;  /* 0x000008000c0c3812 */ /* 0x000fe400078efcff */
[----:B------:R-:W-:Y:S01]  /*3acf0*/  ISETP.LT.AND P0, PT, R220, UR11, !P0 ;  /* 0x0000000bdc007c0c */ /* 0x000fe2000c701270 */
[----:B------:R-:W-:Y:S01]  /*3ad00*/  ULDC UR11, c[0x0][0x228] ;  /* 0x00008a00000b7ab9 */ /* 0x000fe20000000800 */
[----:B------:R-:W-:Y:S02]  /*3ad10*/  LOP3.LUT R12, R12, 0xfffffeff, RZ, 0xc0, !PT ;  /* 0xfffffeff0c0c7812 */ /* 0x000fe400078ec0ff */
[----:B------:R-:W-:Y:S02]  /*3ad20*/  LOP3.LUT P1, RZ, R5, 0x1, RZ, 0xc0, !PT ;  /* 0x0000000105ff7812 */ /* 0x000fe4000782c0ff */
[----:B------:R-:W-:-:S02]  /*3ad30*/  @P2 LOP3.LUT R12, R12, 0x100, RZ, 0xfc, !PT ;  /* 0x000001000c0c2812 */ /* 0x000fc400078efcff */
        /* <DEDUP_REMOVED lines=12> */
[----:B------:R-:W-:-:S04]  /*3ae00*/  LOP3.LUT P1, RZ, R70, 0x800, RZ, 0xc0, !PT ;  /* 0x0000080046ff7812 */ /* 0x000fc8000782c0ff */
[----:B------:R-:W-:Y:S01]  /*3ae10*/  ISETP.LT.AND P0, PT, R220, UR15, !P1 ;  /* 0x0000000fdc007c0c */ /* 0x000fe2000cf01270 */
[----:B------:R-:W-:Y:S01]  /*3ae20*/  ULDC UR15, c[0x0][0x228] ;  /* 0x00008a00000f7ab9 */ /* 0x000fe20000000800 */
[----:B------:R-:W-:Y:S02]  /*3ae30*/  LOP3.LUT R72, R72, 0xfffffbff, RZ, 0xc0, !PT ;  /* 0xfffffbff48487812 */ /* 0x000fe400078ec0ff */
[----:B------:R-:W-:Y:S02]  /*3ae40*/  LOP3.LUT R10, R10, 0xefffffff, RZ, 0xc0, !PT ;  /* 0xefffffff0a0a7812 */ /* 0x000fe400078ec0ff */
[----:B------:R-:W-:-:S03]  /*3ae50*/  LOP3.LUT P2, RZ, R70, 0x2000, RZ, 0xc0, !PT ;  /* 0x0000200046ff7812 */ /* 0x000fc6000784c0ff */
[----:B------:R-:W-:Y:S02]  /*3ae60*/  @P1 LOP3.LUT R72, R72, 0x400, RZ, 0xfc, !PT ;  /* 0x0000040048481812 */ /* 0x000fe400078efcff */
[----:B------:R-:W-:Y:S02]  /*3ae70*/  LOP3.LUT P1, RZ, R3, 0x8000000, RZ, 0xc0, !PT ;  /* 0x0800000003ff7812 */ /* 0x000fe4000782c0ff */
[----:B------:R-:W-:Y:S02]  /*3ae80*/  @P0 LOP3.LUT R10, R10, 0x10000000, RZ, 0xfc, !PT ;  /* 0x100000000a0a0812 */ /* 0x000fe400078efcff */
[----:B------:R-:W-:Y:S01]  /*3ae90*/  ISETP.LT.AND P0, PT, R220, UR11, !P2 ;  /* 0x0000000bdc007c0c */ /* 0x000fe2000d701270 */
[----:B------:R-:W-:Y:S01]  /*3aea0*/  ULDC UR11, c[0x0][0x228] ;  /* 0x00008a00000b7ab9 */ /* 0x000fe20000000800 */
[C---:B------:R-:W-:Y:S02]  /*3aeb0*/  LOP3.LUT P6, RZ, R70.reuse, 0x20000, RZ, 0xc0, !PT ;  /* 0x0002000046ff7812 */ /* 0x040fe400078cc0ff */
[----:B------:R-:W-:-:S02]  /*3aec0*/  LOP3.LUT P5, RZ, R70, 0x10000, RZ, 0xc0, !PT ;  /* 0x0001000046ff7812 */ /* 0x000fc400078ac0ff */
[C---:B------:R-:W-:Y:S02]  /*3aed0*/  LOP3.LUT P4, RZ, R70.reuse, 0x8000, RZ, 0xc0, !PT ;  /* 0x0000800046ff7812 */ /* 0x040fe4000788c0ff */
[C---:B------:R-:W-:Y:S02]  /*3aee0*/  LOP3.LUT P3, RZ, R70.reuse, 0x4000, RZ, 0xc0, !PT ;  /* 0x0000400046ff7812 */ /* 0x040fe4000786c0ff */
[----:B------:R-:W-:Y:S02]  /*3aef0*/  LOP3.LUT R70, R70, 0xfffffbff, RZ, 0xc0, !PT ;  /* 0xfffffbff46467812 */ /* 0x000fe400078ec0ff */
[----:B------:R-:W-:Y:S02]  /*3af00*/  LOP3.LUT R10, R10, 0xfdffffff, RZ, 0xc0, !PT ;  /* 0xfdffffff0a0a7812 */ /* 0x000fe400078ec0ff */
[----:B------:R-:W-:Y:S02]  /*3af10*/  @P1 LOP3.LUT R70, R70, 0x400, RZ, 0xfc, !PT ;  /* 0x0000040046461812 */ /* 0x000fe400078efcff */
[----:B------:R-:W-:Y:S01]  /*3af20*/  ISETP.LT.AND P1, PT, R220, UR23, !P3 ;  /* 0x00000017dc007c0c */ /* 0x000fe2000df21270 */
[----:B------:R-:W-:Y:S01]  /*3af30*/  ULDC UR23, c[0x0][0x228] ;  /* 0x00008a0000177ab9 */ /* 0x000fe20000000800 */
[----:B------:R-:W-:-:S02]  /*3af40*/  @P0 LOP3.LUT R10, R10, 0x2000000, RZ, 0xfc, !PT ;  /* 0x020000000a0a0812 */ /* 0x000fc400078efcff */
[----:B------:R-:W-:Y:S02]  /*3af50*/  LOP3.LUT R72, R72, 0xffffefff, RZ, 0xc0, !PT ;  /* 0xffffefff48487812 */ /* 0x000fe400078ec0ff */
[----:B------:R-:W-:Y:S02]  /*3af60*/  LOP3.LUT R10, R10, 0xffbfffff, RZ, 0xc0, !PT ;  /* 0xffbfffff0a0a7812 */ /* 0x000fe400078ec0ff */
        /* <DEDUP_REMOVED lines=11> */
[----:B------:R-:W-:-:S04]  /*3b020*/  @P4 LOP3.LUT R72, R72, 0x4000, RZ, 0xfc, !PT ;  /* 0x0000400048484812 */ /* 0x000fc800078efcff */
[----:B------:R-:W-:Y:S02]  /*3b030*/  LOP3.LUT R72, R72, 0xffff7fff, RZ, 0xc0, !PT ;  /* 0xffff7fff48487812 */ /* 0x000fe400078ec0ff */
[----:B------:R-:W-:Y:S02]  /*3b040*/  LOP3.LUT R10, R10, 0xfffeffff, RZ, 0xc0, !PT ;  /* 0xfffeffff0a0a7812 */ /* 0x000fe400078ec0ff */
[----:B------:R-:W-:-:S03]  /*3b050*/  @P5 LOP3.LUT R72, R72, 0x8000, RZ, 0xfc, !PT ;  /* 0x0000800048485812 */ /* 0x000fc600078efcff */
[----:B------:R-:W-:Y:S02]  /*3b060*/  @P1 LOP3.LUT R10, R10, 0x10000, RZ, 0xfc, !PT ;  /* 0x000100000a0a1812 */ /* 0x000fe400078efcff */
[----:B------:R-:W-:Y:S02]  /*3b070*/  LOP3.LUT R72, R72, 0xfffeffff, RZ, 0xc0, !PT ;  /* 0xfffeffff48487812 */ /* 0x000fe400078ec0ff */
[----:B------:R-:W-:Y:S01]  /*3b080*/  ISETP.LT.AND P1, PT, R220, UR11, !P6 ;  /* 0x0000000bdc007c0c */ /* 0x000fe2000f721270 */
[----:B------:R-:W-:Y:S01]  /*3b090*/  ULDC UR11, c[0x0][0x228] ;  /* 0x00008a00000b7ab9 */ /* 0x000fe20000000800 */
[----:B------:R-:W-:Y:S02]  /*3b0a0*/  @P6 LOP3.LUT R72, R72, 0x10000, RZ, 0xfc, !PT ;  /* 0x0001000048486812 */ /* 0x000fe400078efcff */
[----:B------:R-:W-:Y:S02]  /*3b0b0*/  LOP3.LUT P6, RZ, R3, 0x400000, RZ, 0xc0, !PT ;  /* 0x0040000003ff7812 */ /* 0x000fe400078cc0ff */
[----:B------:R-:W-:-:S02]  /*3b0c0*/  LOP3.LUT R10, R10, 0xffffdfff, RZ, 0xc0, !PT ;  /* 0xffffdfff0a0a7812 */ /* 0x000fc400078ec0ff */
        /* <DEDUP_REMOVED lines=49> */
[C---:B------:R-:W-:Y:S02]  /*3b3e0*/  LOP3.LUT P6, RZ, R3.reuse, 0x80000000, RZ, 0xc0, !PT ;  /* 0x8000000003ff7812 */ /* 0x040fe400078cc0ff */
[----:B------:R-:W-:Y:S01]  /*3b3f0*/  ISETP.LT.AND P2, PT, R220, UR23, !P2 ;  /* 0x00000017dc007c0c */ /* 0x000fe2000d741270 */
[----:B------:R-:W-:Y:S01]  /*3b400*/  ULDC UR23, c[0x0][0x228] ;  /* 0x00008a0000177ab9 */ /* 0x000fe20000000800 */
[----:B------:R-:W-:Y:S02]  /*3b410*/  LOP3.LUT P5, RZ, R3, 0x800000, RZ, 0xc0, !PT ;  /* 0x0080000003ff7812 */ /* 0x000fe400078ac0ff */
[----:B------:R-:W-:Y:S02]  /*3b420*/  LOP3.LUT R70, R70, 0xfffffeff, RZ, 0xc0, !PT ;  /* 0xfffffeff46467812 */ /* 0x000fe400078ec0ff */
[----:B------:R-:W-:Y:S01]  /*3b430*/  ISETP.LT.AND P5, PT, R220, UR19, !P5 ;  /* 0x00000013dc007c0c */ /* 0x000fe2000efa1270 */
[----:B------:R-:W-:-:S04]  /*3b440*/  ULDC UR19, c[0x0][0x228] ;  /* 0x00008a0000137ab9 */ /* 0x000fc80000000800 */
[----:B------:R-:W-:Y:S02]  /*3b450*/  @P6 LOP3.LUT R70, R70, 0x100, RZ, 0xfc, !PT ;  /* 0x0000010046466812 */ /* 0x000fe400078efcff */
[C---:B------:R-:W-:Y:S02]  /*3b460*/  LOP3.LUT P6, RZ, R3.reuse, 0x40000000, RZ, 0xc0, !PT ;  /* 0x4000000003ff7812 */ /* 0x040fe400078cc0ff */
[----:B------:R-:W-:Y:S01]  /*3b470*/  ISETP.LT.AND P1, PT, R220, UR19, !P1 ;  /* 0x00000013dc007c0c */ /* 0x000fe2000cf21270 */
[----:B------:R-:W-:Y:S01]  /*3b480*/  ULDC UR19, c[0x0][0x228] ;  /* 0x00008a0000137ab9 */ /* 0x000fe20000000800 */
[----:B------:R-:W-:Y:S02]  /*3b490*/  LOP3.LUT P4, RZ, R3, 0x1000000, RZ, 0xc0, !PT ;  /* 0x0100000003ff7812 */ /* 0x000fe4000788c0ff */
[----:B------:R-:W-:Y:S02]  /*3b4a0*/  LOP3.LUT R11, R11, 0xbfffffff, RZ, 0xc0, !PT ;  /* 0xbfffffff0b0b7812 */ /* 0x000fe400078ec0ff */
[----:B------:R-:W-:-:S02]  /*3b4b0*/  LOP3.LUT P0, RZ, R3, 0x10000000, RZ, 0xc0, !PT ;  /* 0x1000000003ff7812 */ /* 0x000fc4000780c0ff */
[----:B------:R-:W-:Y:S01]  /*3b4c0*/  ISETP.LT.AND P4, PT, R220, UR15, !P4 ;  /* 0x0000000fdc007c0c */ /* 0x000fe2000e781270 */
[----:B------:R-:W-:Y:S01]  /*3b4d0*/  ULDC UR15, c[0x0][0x228] ;  /* 0x00008a00000f7ab9 */ /* 0x000fe20000000800 */
[----:B------:R-:W-:Y:S02]  /*3b4e0*/  @P2 LOP3.LUT R11, R11, 0x40000000, RZ, 0xfc, !PT ;  /* 0x400000000b0b2812 */ /* 0x000fe400078efcff */
[----:B------:R-:W-:Y:S02]  /*3b4f0*/  LOP3.LUT R70, R70, 0xfffffdff, RZ, 0xc0, !PT ;  /* 0xfffffdff46467812 */ /* 0x000fe400078ec0ff */
[----:B------:R-:W-:Y:S01]  /*3b500*/  ISETP.LT.AND P0, PT, R220, UR15, !P0 ;  /* 0x0000000fdc007c0c */ /* 0x000fe2000c701270 */
[----:B------:R-:W-:Y:S01]  /*3b510*/  ULDC UR15, c[0x0][0x228] ;  /* 0x00008a00000f7ab9 */ /* 0x000fe20000000800 */
[----:B------:R-:W-:Y:S02]  /*3b520*/  LOP3.LUT P3, RZ, R3, 0x2000000, RZ, 0xc0, !PT ;  /* 0x0200000003ff7812 */ /* 0x000fe4000786c0ff */
[----:B------:R-:W-:-:S02]  /*3b530*/  LOP3.LUT R11, R11, 0xf7ffffff, RZ, 0xc0, !PT ;  /* 0xf7ffffff0b0b7812 */ /* 0x000fc400078ec0ff */
[----:B------:R-:W-:Y:S02]  /*3b540*/  @P6 LOP3.LUT R70, R70, 0x200, RZ, 0xfc, !PT ;  /* 0x0000020046466812 */ /* 0x000fe400078efcff */
[----:B------:R-:W-:Y:S02]  /*3b550*/  LOP3.LUT P6, RZ, R3, 0x20000000, RZ, 0xc0, !PT ;  /* 0x2000000003ff7812 */ /* 0x000fe400078cc0ff */
[C---:B------:R-:W-:Y:S01]  /*3b560*/  ISETP.LT.AND P3, PT, R220.reuse, UR11, !P3 ;  /* 0x0000000bdc007c0c */ /* 0x040fe2000df61270 */
[----:B------:R-:W-:Y:S01]  /*3b570*/  ULDC UR11, c[0x0][0x228] ;  /* 0x00008a00000b7ab9 */ /* 0x000fe20000000800 */
[----:B------:R-:W-:Y:S02]  /*3b580*/  @P1 LOP3.LUT R11, R11, 0x8000000, RZ, 0xfc, !PT ;  /* 0x080000000b0b1812 */ /* 0x000fe400078efcff */
        /* <DEDUP_REMOVED lines=40> */
[----:B------:R-:W-:Y:S02]  /*3b810*/  LOP3.LUT R11, R11, 0xfffffffe, RZ, 0xc0, !PT ;  /* 0xfffffffe0b0b7812 */ /* 0x000fe400078ec0ff */
[----:B------:R-:W-:-:S04]  /*3b820*/  @P5 LOP3.LUT R10, R10, 0x80, RZ, 0xfc, !PT ;  /* 0x000000800a0a5812 */ /* 0x000fc800078efcff */
        /* <DEDUP_REMOVED lines=95> */
[----:B------:R-:W-:Y:S01]  /*3be20*/  ISETP.LT.AND P1, PT, R219, UR19, !P1 ;  /* 0x00000013db007c0c */ /* 0x000fe2000cf21270 */
        /* <DEDUP_REMOVED lines=48> */
[----:B------:R-:W-:Y:S02]  /*3c130*/  LOP3.LUT P5, RZ, R5, 0x20, RZ, 0xc0, !PT ;  /* 0x0000002005ff7812 */ /* 0x000fe400078ac0ff */
        /* <DEDUP_REMOVED lines=25> */
[----:B------:R-:W-:Y:S02]  /*3c2d0*/  LOP3.LUT P0, RZ, R5, 0x2, RZ, 0xc0, !PT ;  /* 0x0000000205ff7812 */ /* 0x000fe4000780c0ff */
        /* <DEDUP_REMOVED lines=113> */
[----:B------:R-:W-:Y:S01]  /*3c9f0*/  ISETP.LT.AND P2, PT, R219, UR23, !P2 ;  /* 0x00000017db007c0c */ /* 0x000fe2000d741270 */
[----:B------:R-:W-:Y:S01]  /*3ca00*/  ULDC UR23, c[0x0][0x228] ;  /* 0x00008a0000177ab9 */ /* 0x000fe20000000800 */
[----:B------:R-:W-:Y:S02]  /*3ca10*/  LOP3.LUT P5, RZ, R3, 0x800000, RZ, 0xc0, !PT ;  /* 0x0080000003ff7812 */ /* 0x000fe400078ac0ff */
[----:B------:R-:W-:Y:S02]  /*3ca20*/  LOP3.LUT R72, R72, 0xffffff7f, RZ, 0xc0, !PT ;  /* 0xffffff7f48487812 */ /* 0x000fe400078ec0ff */
[----:B------:R-:W-:Y:S01]  /*3ca30*/  ISETP.LT.AND P5, PT, R219, UR19, !P5 ;  /* 0x00000013db007c0c */ /* 0x000fe2000efa1270 */
[----:B------:R-:W-:-:S04]  /*3ca40*/  ULDC UR19, c[0x0][0x228] ;  /* 0x00008a0000137ab9 */ /* 0x000fc80000000800 */
[----:B------:R-:W-:Y:S02]  /*3ca50*/  @P6 LOP3.LUT R72, R72, 0x80, RZ, 0xfc, !PT ;  /* 0x0000008048486812 */ /* 0x000fe400078efcff */
[----:B------:R-:W-:Y:S02]  /*3ca60*/  LOP3.LUT P6, RZ, R3, 0x40000000, RZ, 0xc0, !PT ;  /* 0x4000000003ff7812 */ /* 0x000fe400078cc0ff */
        /* <DEDUP_REMOVED lines=15> */
[----:B------:R-:W-:Y:S01]  /*3cb60*/  ISETP.LT.AND P3, PT, R219, UR11, !P3 ;  /* 0x0000000bdb007c0c */ /* 0x000fe2000df61270 */
        /* <DEDUP_REMOVED lines=94> */
[----:B------:R-:W-:Y:S02]  /*3d150*/  ISETP.LT.AND P2, PT, R219, UR59, !P0 ;  /* 0x0000003bdb007c0c */ /* 0x000fe4000c741270 */
[----:B------:R-:W-:Y:S02]  /*3d160*/  LOP3.LUT P0, RZ, R5, 0x8000, RZ, 0xc0, !PT ;  /* 0x0000800005ff7812 */ /* 0x000fe4000780c0ff */
[----:B------:R-:W-:-:S02]  /*3d170*/  LOP3.LUT R0, R0, 0x7fffffff, RZ, 0xc0, !PT ;  /* 0x7fffffff00007812 */ /* 0x000fc400078ec0ff */
[----:B------:R-:W-:-:S03]  /*3d180*/  LOP3.LUT R73, R73, 0xfeffffff, RZ, 0xc0, !PT ;  /* 0xfeffffff49497812 */ /* 0x000fc600078ec0ff */
[----:B------:R-:W-:Y:S02]  /*3d190*/  @P6 LOP3.LUT R0, R0, 0x80000000, RZ, 0xfc, !PT ;  /* 0x8000000000006812 */ /* 0x000fe400078efcff */
[----:B------:R-:W-:-:S04]  /*3d1a0*/  LOP3.LUT P6, RZ, R5, 0x40, RZ, 0xc0, !PT ;  /* 0x0000004005ff7812 */ /* 0x000fc800078cc0ff */
[----:B------:R-:W-:-:S04]  /*3d1b0*/  @P0 LOP3.LUT R73, R73, 0x1000000, RZ, 0xfc, !PT ;  /* 0x0100000049490812 */ /* 0x000fc800078efcff */
[----:B------:R-:W-:-:S05]  /*3d1c0*/  LOP3.LUT R73, R73, 0xfffeffff, RZ, 0xc0, !PT ;  /* 0xfffeffff49497812 */ /* 0x000fca00078ec0ff */
[----:B------:R-:W-:Y:S02]  /*3d1d0*/  @P6 LOP3.LUT R73, R73, 0x10000, RZ, 0xfc, !PT ;  /* 0x0001000049496812 */ /* 0x000fe400078efcff */
[----:B------:R-:W-:Y:S02]  /*3d1e0*/  LOP3.LUT P6, RZ, R5, 0x80, RZ, 0xc0, !PT ;  /* 0x0000008005ff7812 */ /* 0x000fe400078cc0ff */
[----:B------:R-:W-:-:S11]  /*3d1f0*/  LOP3.LUT R73, R73, 0xfffdffff, RZ, 0xc0, !PT ;  /* 0xfffdffff49497812 */ /* 0x000fd600078ec0ff */
[----:B------:R-:W-:Y:S02]  /*3d200*/  @P6 LOP3.LUT R73, R73, 0x20000, RZ, 0xfc, !PT ;  /* 0x0002000049496812 */ /* 0x000fe400078efcff */
[----:B------:R-:W-:Y:S02]  /*3d210*/  LOP3.LUT P6, RZ, R5, 0x100, RZ, 0xc0, !PT ;  /* 0x0000010005ff7812 */ /* 0x000fe400078cc0ff */
[----:B------:R-:W-:Y:S02]  /*3d220*/  LOP3.LUT R73, R73, 0xfffbffff, RZ, 0xc0, !PT ;  /* 0xfffbffff49497812 */ /* 0x000fe400078ec0ff */
[----:B------:R-:W-:-:S09]  /*3d230*/  ISETP.LT.AND P5, PT, R219, UR37, !P5 ;  /* 0x00000025db007c0c */ /* 0x000fd2000efa1270 */
[----:B------:R-:W-:Y:S02]  /*3d240*/  @P6 LOP3.LUT R73, R73, 0x40000, RZ, 0xfc, !PT ;  /* 0x0004000049496812 */ /* 0x000fe400078efcff */
[----:B------:R-:W-:Y:S02]  /*3d250*/  LOP3.LUT P6, RZ, R5, 0x200, RZ, 0xc0, !PT ;  /* 0x0000020005ff7812 */ /* 0x000fe400078cc0ff */
[----:B------:R-:W-:Y:S02]  /*3d260*/  LOP3.LUT R73, R73, 0xfff7ffff, RZ, 0xc0, !PT ;  /* 0xfff7ffff49497812 */ /* 0x000fe400078ec0ff */
[----:B------:R-:W-:-:S04]  /*3d270*/  LOP3.LUT R3, R3, 0xfffffffb, RZ, 0xc0, !PT ;  /* 0xfffffffb03037812 */ /* 0x000fc800078ec0ff */
[----:B------:R-:W-:-:S05]  /*3d280*/  @P5 LOP3.LUT R3, R3, 0x4, RZ, 0xfc, !PT ;  /* 0x0000000403035812 */ /* 0x000fca00078efcff */
[----:B------:R-:W-:Y:S02]  /*3d290*/  @P6 LOP3.LUT R73, R73, 0x80000, RZ, 0xfc, !PT ;  /* 0x0008000049496812 */ /* 0x000fe400078efcff */
[----:B------:R-:W-:Y:S02]  /*3d2a0*/  LOP3.LUT P6, RZ, R5, 0x400, RZ, 0xc0, !PT ;  /* 0x0000040005ff7812 */ /* 0x000fe400078cc0ff */
[----:B------:R-:W-:Y:S02]  /*3d2b0*/  ISETP.LT.AND P5, PT, R219, UR45, !P3 ;  /* 0x0000002ddb007c0c */ /* 0x000fe4000dfa1270 */
[----:B------:R-:W-:Y:S02]  /*3d2c0*/  LOP3.LUT R73, R73, 0xffefffff, RZ, 0xc0, !PT ;  /* 0xffefffff49497812 */ /* 0x000fe400078ec0ff */
[----:B------:R-:W-:-:S07]  /*3d2d0*/  LOP3.LUT R0, R0, 0xefffffff, RZ, 0xc0, !PT ;  /* 0xefffffff00007812 */ /* 0x000fce00078ec0ff */
[----:B------:R-:W-:Y:S02]  /*3d2e0*/  @P6 LOP3.LUT R73, R73, 0x100000, RZ, 0xfc, !PT ;  /* 0x0010000049496812 */ /* 0x000fe400078efcff */
[----:B------:R-:W-:Y:S02]  /*3d2f0*/  LOP3.LUT P6, RZ, R5, 0x800, RZ, 0xc0, !PT ;  /* 0x0000080005ff7812 */ /* 0x000fe400078cc0ff */
[----:B------:R-:W-:Y:S02]  /*3d300*/  @P5 LOP3.LUT R0, R0, 0x10000000, RZ, 0xfc, !PT ;  /* 0x1000000000005812 */ /* 0x000fe400078efcff */
[----:B------:R-:W-:Y:S02]  /*3d310*/  ISETP.LT.AND P3, PT, R219, UR53, !P1 ;  /* 0x00000035db007c0c */ /* 0x000fe4000cf61270 */
[----:B------:R-:W-:Y:S02]  /*3d320*/  LOP3.LUT R0, R0, 0xfdffffff, RZ, 0xc0, !PT ;  /* 0xfdffffff00007812 */ /* 0x000fe400078ec0ff */
[----:B------:R-:W-:-:S02]  /*3d330*/  LOP3.LUT R73, R73, 0xffdfffff, RZ, 0xc0, !PT ;  /* 0xffdfffff49497812 */ /* 0x000fc400078ec0ff */
[----:B------:R-:W-:-:S03]  /*3d340*/  @P4 LOP3.LUT R0, R0, 0x2000000, RZ, 0xfc, !PT ;  /* 0x0200000000004812 */ /* 0x000fc600078efcff */
[----:B------:R-:W-:Y:S02]  /*3d350*/  @P6 LOP3.LUT R73, R73, 0x200000, RZ, 0xfc, !PT ;  /* 0x0020000049496812 */ /* 0x000fe400078efcff */
[----:B------:R-:W-:Y:S02]  /*3d360*/  LOP3.LUT P6, RZ, R5, 0x1000, RZ, 0xc0, !PT ;  /* 0x0000100005ff7812 */ /* 0x000fe400078cc0ff */
[----:B------:R-:W-:Y:S02]  /*3d370*/  LOP3.LUT R0, R0, 0xffbfffff, RZ, 0xc0, !PT ;  /* 0xffbfffff00007812 */ /* 0x000fe400078ec0ff */
[----:B------:R-:W-:Y:S02]  /*3d380*/  LOP3.LUT P1, RZ, R6, 0x100000, RZ, 0xc0, !PT ;  /* 0x0010000006ff7812 */ /* 0x000fe4000782c0ff */
[----:B------:R-:W-:Y:S02]  /*3d390*/  @P3 LOP3.LUT R0, R0, 0x400000, RZ, 0xfc, !PT ;  /* 0x0040000000003812 */ /* 0x000fe400078efcff */
[----:B------:R-:W-:-:S02]  /*3d3a0*/  LOP3.LUT R73, R73, 0xffbfffff, RZ, 0xc0, !PT ;  /* 0xffbfffff49497812 */ /* 0x000fc400078ec0ff */
[----:B------:R-:W-:Y:S01]  /*3d3b0*/  ISETP.LT.AND P1, PT, R219, UR4, !P1 ;  /* 0x00000004db007c0c */ /* 0x000fe2000cf21270 */
[----:B------:R-:W-:Y:S01]  /*3d3c0*/  ULDC UR4, c[0x0][0x228] ;  /* 0x00008a0000047ab9 */ /* 0x000fe20000000800 */
[----:B------:R-:W-:Y:S02]  /*3d3d0*/  LOP3.LUT R0, R0, 0xfff7ffff, RZ, 0xc0, !PT ;  /* 0xfff7ffff00007812 */ /* 0x000fe400078ec0ff */
[----:B------:R-:W-:Y:S02]  /*3d3e0*/  LOP3.LUT P0, RZ, R5, 0x10000, RZ, 0xc0, !PT ;  /* 0x0001000005ff7812 */ /* 0x000fe4000780c0ff */
[----:B------:R-:W-:Y:S02]  /*3d3f0*/  @P6 LOP3.LUT R73, R73, 0x400000, RZ, 0xfc, !PT ;  /* 0x0040000049496812 */ /* 0x000fe400078efcff */
[----:B------:R-:W-:Y:S02]  /*3d400*/  @P2 LOP3.LUT R0, R0, 0x80000, RZ, 0xfc, !PT ;  /* 0x0008000000002812 */ /* 0x000fe400078efcff */
[----:B------:R-:W-:-:S02]  /*3d410*/  LOP3.LUT P6, RZ, R5, 0x2000, RZ, 0xc0, !PT ;  /* 0x0000200005ff7812 */ /* 0x000fc400078cc0ff */
[----:B------:R-:W-:Y:S01]  /*3d420*/  ISETP.LT.AND P0, PT, R218, UR23, !P0 ;  /* 0x00000017da007c0c */ /* 0x000fe2000c701270 */
[----:B------:R-:W-:Y:S01]  /*3d430*/  ULDC UR23, c[0x0][0x228] ;  /* 0x00008a0000177ab9 */ /* 0x000fe20000000800 */
[----:B------:R-:W-:Y:S02]  /*3d440*/  LOP3.LUT R0, R0, 0xfffeffff, RZ, 0xc0, !PT ;  /* 0xfffeffff00007812 */ /* 0x000fe400078ec0ff */
[----:B------:R-:W-:Y:S02]  /*3d450*/  LOP3.LUT R73, R73, 0xff7fffff, RZ, 0xc0, !PT ;  /* 0xff7fffff49497812 */ /* 0x000fe400078ec0ff */
[----:B------:R-:W-:-:S04]  /*3d460*/  @P1 LOP3.LUT R0, R0, 0x10000, RZ, 0xfc, !PT ;  /* 0x0001000000001812 */ /* 0x000fc800078efcff */
[----:B------:R-:W-:Y:S02]  /*3d470*/  LOP3.LUT R0, R0, 0xffff7fff, RZ, 0xc0, !PT ;  /* 0xffff7fff00007812 */ /* 0x000fe400078ec0ff */
[----:B------:R-:W-:Y:S02]  /*3d480*/  @P6 LOP3.LUT R73, R73, 0x800000, RZ, 0xfc, !PT ;  /* 0x0080000049496812 */ /* 0x000fe400078efcff */
[----:B------:R-:W-:Y:S02]  /*3d490*/  @P0 LOP3.LUT R0, R0, 0x8000, RZ, 0xfc, !PT ;  /* 0x0000800000000812 */ /* 0x000fe400078efcff */
        /* <DEDUP_REMOVED lines=57> */
[C---:B------:R-:W-:Y:S02]  /*3d830*/  LOP3.LUT P3, RZ, R5.reuse, 0x8, RZ, 0xc0, !PT ;  /* 0x0000000805ff7812 */ /* 0x040fe4000786c0ff */
[----:B------:R-:W-:Y:S02]  /*3d840*/  @P5 LOP3.LUT R0, R0, 0x10, RZ, 0xfc, !PT ;  /* 0x0000001000005812 */ /* 0x000fe400078efcff */
[----:B------:R-:W-:Y:S01]  /*3d850*/  ISETP.LT.AND P3, PT, R218, UR19, !P3 ;  /* 0x00000013da007c0c */ /* 0x000fe2000df61270 */
[----:B------:R-:W-:Y:S01]  /*3d860*/  ULDC UR19, c[0x0][0x228] ;  /* 0x00008a0000137ab9 */ /* 0x000fe20000000800 */
[----:B------:R-:W-:Y:S02]  /*3d870*/  LOP3.LUT R0, R0, 0xfffffff7, RZ, 0xc0, !PT ;  /* 0xfffffff700007812 */ /* 0x000fe400078ec0ff */
[----:B------:R-:W-:-:S02]  /*3d880*/  LOP3.LUT P2, RZ, R5, 0x4, RZ, 0xc0, !PT ;  /* 0x0000000405ff7812 */ /* 0x000fc4000784c0ff */
[C---:B------:R-:W-:Y:S02]  /*3d890*/  LOP3.LUT P0, RZ, R5.reuse, 0x1, RZ, 0xc0, !PT ;  /* 0x0000000105ff7812 */ /* 0x040fe4000780c0ff */
[----:B------:R-:W-:Y:S02]  /*3d8a0*/  @P4 LOP3.LUT R0, R0, 0x8, RZ, 0xfc, !PT ;  /* 0x0000000800004812 */ /* 0x000fe400078efcff */
[C---:B------:R-:W-:Y:S01]  /*3d8b0*/  ISETP.LT.AND P2, PT, R218.reuse, UR15, !P2 ;  /* 0x0000000fda007c0c */ /* 0x040fe2000d741270 */
[----:B------:R-:W-:Y:S01]  /*3d8c0*/  ULDC UR15, c[0x0][0x228] ;  /* 0x00008a00000f7ab9 */ /* 0x000fe20000000800 */
        /* <DEDUP_REMOVED lines=8> */
[----:B------:R-:W-:Y:S02]  /*3d950*/  LOP3.LUT R5, R5, 0x7fffffff, RZ, 0xc0, !PT ;  /* 0x7fffffff05057812 */ /* 0x000fe400078ec0ff */
[----:B------:R-:W-:Y:S02]  /*3d960*/  @P2 LOP3.LUT R0, R0, 0x2, RZ, 0xfc, !PT ;  /* 0x0000000200002812 */ /* 0x000fe400078efcff */
[----:B------:R-:W-:-:S02]  /*3d970*/  @P0 LOP3.LUT R5, R5, 0x80000000, RZ, 0xfc, !PT ;  /* 0x8000000005050812 */ /* 0x000fc400078efcff */
[C---:B------:R-:W-:Y:S02]  /*3d980*/  LOP3.LUT P0, RZ, R73.reuse, 0x200, RZ, 0xc0, !PT ;  /* 0x0000020049ff7812 */ /* 0x040fe4000780c0ff */
[----:B------:R-:W-:Y:S02]  /*3d990*/  LOP3.LUT R0, R0, 0xfffffffe, RZ, 0xc0, !PT ;  /* 0xfffffffe00007812 */ /* 0x000fe400078ec0ff */
[----:B------:R-:W-:Y:S01]  /*3d9a0*/  ISETP.LT.AND P0, PT, R218, UR19, !P0 ;  /* 0x00000013da007c0c */ /* 0x000fe2000c701270 */
[----:B------:R-:W-:Y:S01]  /*3d9b0*/  ULDC UR19, c[0x0][0x228] ;  /* 0x00008a0000137ab9 */ /* 0x000fe20000000800 */
[----:B------:R-:W-:Y:S02]  /*3d9c0*/  @P1 LOP3.LUT R0, R0, 0x1, RZ, 0xfc, !PT ;  /* 0x0000000100001812 */ /* 0x000fe400078efcff */
[----:B------:R-:W-:Y:S02]  /*3d9d0*/  LOP3.LUT P1, RZ, R73, 0x400, RZ, 0xc0, !PT ;  /* 0x0000040049ff7812 */ /* 0x000fe4000782c0ff */
[----:B------:R-:W-:-:S02]  /*3d9e0*/  LOP3.LUT R5, R5, 0xbfffffff, RZ, 0xc0, !PT ;  /* 0xbfffffff05057812 */ /* 0x000fc400078ec0ff */
[----:B------:R-:W-:Y:S01]  /*3d9f0*/  ISETP.LT.AND P1, PT, R218, UR15, !P1 ;  /* 0x0000000fda007c0c */ /* 0x000fe2000cf21270 */
[----:B------:R-:W-:Y:S01]  /*3da00*/  ULDC UR15, c[0x0][0x228] ;  /* 0x00008a00000f7ab9 */ /* 0x000fe20000000800 */
[----:B------:R-:W-:-:S03]  /*3da10*/  LOP3.LUT P2, RZ, R73, 0x800, RZ, 0xc0, !PT ;  /* 0x0000080049ff7812 */ /* 0x000fc6000784c0ff */
[----:B------:R-:W-:Y:S02]  /*3da20*/  @P0 LOP3.LUT R5, R5, 0x40000000, RZ, 0xfc, !PT ;  /* 0x4000000005050812 */ /* 0x000fe400078efcff */
[C---:B------:R-:W-:Y:S01]  /*3da30*/  ISETP.LT.AND P2, PT, R218.reuse, UR11, !P2 ;  /* 0x0000000bda007c0c */ /* 0x040fe2000d741270 */
        /* <DEDUP_REMOVED lines=11> */
[----:B------:R-:W-:Y:S02]  /*3daf0*/  LOP3.LUT R5, R5, 0xf7ffffff, RZ, 0xc0, !PT ;  /* 0xf7ffffff05057812 */ /* 0x000fe400078ec0ff */
[----:B------:R-:W-:Y:S02]  /*3db00*/  LOP3.LUT P5, RZ, R73, 0x4000, RZ, 0xc0, !PT ;  /* 0x0000400049ff7812 */ /* 0x000fe400078ac0ff */
[----:B------:R-:W-:-:S02]  /*3db10*/  @P3 LOP3.LUT R5, R5, 0x8000000, RZ, 0xfc, !PT ;  /* 0x0800000005053812 */ /* 0x000fc400078efcff */
[----:B------:R-:W-:Y:S02]  /*3db20*/  LOP3.LUT P0, RZ, R3, 0x20000000, RZ, 0xc0, !PT ;  /* 0x2000000003ff7812 */ /* 0x000fe4000780c0ff */
        /* <DEDUP_REMOVED lines=8> */
[----:B------:R-:W-:Y:S02]  /*3dbb0*/  LOP3.LUT R5, R5, 0xfdffffff, RZ, 0xc0, !PT ;  /* 0xfdffffff05057812 */ /* 0x000fe400078ec0ff */
[----:B------:R-:W-:Y:S02]  /*3dbc0*/  @P0 LOP3.LUT R73, R73, 0x100, RZ, 0xfc, !PT ;  /* 0x0000010049490812 */ /* 0x000fe400078efcff */
[----:B------:R-:W-:Y:S02]  /*3dbd0*/  @P5 LOP3.LUT R5, R5, 0x2000000, RZ, 0xfc, !PT ;  /* 0x0200000005055812 */ /* 0x000fe400078efcff */
[----:B------:R-:W-:Y:S02]  /*3dbe0*/  LOP3.LUT P0, RZ, R3, 0x400000, RZ, 0xc0, !PT ;  /* 0x0040000003ff7812 */ /* 0x000fe4000780c0ff */
[----:B------:R-:W-:Y:S02]  /*3dbf0*/  LOP3.LUT R5, R5, 0xfeffffff, RZ, 0xc0, !PT ;  /* 0xfeffffff05057812 */ /* 0x000fe400078ec0ff */
[----:B------:R-:W-:Y:S01]  /*3dc00*/  ISETP.LT.AND P0, PT, R218, UR23, !P0 ;  /* 0x00000017da007c0c */ /* 0x000fe2000c701270 */
[----:B------:R-:W-:Y:S01]  /*3dc10*/  ULDC UR23, c[0x0][0x228] ;  /* 0x00008a0000177ab9 */ /* 0x000fe20000000800 */
[----:B------:R-:W-:-:S02]  /*3dc20*/  @P6 LOP3.LUT R5, R5, 0x1000000, RZ, 0xfc, !PT ;  /* 0x0100000005056812 */ /* 0x000fc400078efcff */
[----:B------:R-:W-:Y:S02]  /*3dc30*/  LOP3.LUT P6, RZ, R3, 0x800000, RZ, 0xc0, !PT ;  /* 0x0080000003ff7812 */ /* 0x000fe400078cc0ff */
[----:B------:R-:W-:Y:S02]  /*3dc40*/  LOP3.LUT R5, R5, 0xff7fffff, RZ, 0xc0, !PT ;  /* 0xff7fffff05057812 */ /* 0x000fe400078ec0ff */
        /* <DEDUP_REMOVED lines=13> */
[----:B------:R-:W-:Y:S02]  /*3dd20*/  LOP3.LUT P3, RZ, R3, 0x4000000, RZ, 0xc0, !PT ;  /* 0x0400000003ff7812 */ /* 0x000fe4000786c0ff */
[----:B------:R-:W-:Y:S02]  /*3dd30*/  LOP3.LUT R5, R5, 0xffefffff, RZ, 0xc0, !PT ;  /* 0xffefffff05057812 */ /* 0x000fe400078ec0ff */
[C---:B------:R-:W-:Y:S02]  /*3dd40*/  LOP3.LUT P2, RZ, R3.reuse, 0x8000000, RZ, 0xc0, !PT ;  /* 0x0800000003ff7812 */ /* 0x040fe4000784c0ff */
[----:B------:R-:W-:Y:S02]  /*3dd50*/  LOP3.LUT P1, RZ, R3, 0x10000000, RZ, 0xc0, !PT ;  /* 0x1000000003ff7812 */ /* 0x000fe4000782c0ff */
[----:B------:R-:W-:-:S02]  /*3dd60*/  LOP3.LUT P0, RZ, R73, 0x100, RZ, 0xc0, !PT ;  /* 0x0000010049ff7812 */ /* 0x000fc4000780c0ff */
[----:B------:R-:W-:Y:S02]  /*3dd70*/  @P4 LOP3.LUT R5, R5, 0x100000, RZ, 0xfc, !PT ;  /* 0x0010000005054812 */ /* 0x000fe400078efcff */
[C---:B------:R-:W-:Y:S01]  /*3dd80*/  ISETP.LT.AND P4, PT, R218.reuse, UR23, !P3 ;  /* 0x00000017da007c0c */ /* 0x040fe2000df81270 */
[----:B------:R-:W-:Y:S01]  /*3dd90*/  ULDC UR23, c[0x0][0x228] ;  /* 0x00008a0000177ab9 */ /* 0x000fe20000000800 */
[C---:B------:R-:W-:Y:S01]  /*3dda0*/  ISETP.LT.AND P3, PT, R218.reuse, UR19, !P2 ;  /* 0x00000013da007c0c */ /* 0x040fe2000d761270 */
[----:B------:R-:W-:Y:S01]  /*3ddb0*/  ULDC UR19, c[0x0][0x228] ;  /* 0x00008a0000137ab9 */ /* 0x000fe20000000800 */
[C---:B------:R-:W-:Y:S01]  /*3ddc0*/  ISETP.LT.AND P2, PT, R218.reuse, UR15, !P1 ;  /* 0x0000000fda007c0c */ /* 0x040fe2000cf41270 */
[----:B------:R-:W-:Y:S01]  /*3ddd0*/  ULDC UR15, c[0x0][0x228] ;  /* 0x00008a00000f7ab9 */ /* 0x000fe20000000800 */
[----:B------:R-:W-:Y:S01]  /*3dde0*/  ISETP.LT.AND P1, PT, R218, UR11, !P0 ;  /* 0x0000000bda007c0c */ /* 0x000fe2000c721270 */
[----:B------:R-:W-:Y:S01]  /*3ddf0*/  ULDC UR11, c[0x0][0x228] ;  /* 0x00008a00000b7ab9 */ /* 0x000fe20000000800 */
[----:B------:R-:W-:-:S13]  /*3de00*/  LOP3.LUT P0, RZ, R6, 0x4000, RZ, 0xc0, !PT ;  /* 0x0000400006ff7812 */ /* 0x000fda000780c0ff */
        /* <DEDUP_REMOVED lines=42> */
[----:B------:R-:W-:Y:S02]  /*3e0b0*/  LOP3.LUT R73, R73, 0xffffffbf, RZ, 0xc0, !PT ;  /* 0xffffffbf49497812 */ /* 0x000fe400078ec0ff */
[----:B------:R-:W-:-:S07]  /*3e0c0*/  @P4 LOP3.LUT R5, R5, 0x80000, RZ, 0xfc, !PT ;  /* 0x0008000005054812 */ /* 0x000fce00078efcff */
[----:B------:R-:W-:Y:S02]  /*3e0d0*/  @P0 LOP3.LUT R73, R73, 0x40, RZ, 0xfc, !PT ;  /* 0x0000004049490812 */ /* 0x000fe400078efcff */
[----:B------:R-:W-:Y:S02]  /*3e0e0*/  LOP3.LUT P0, RZ, R3, 0x80000000, RZ, 0xc0, !PT ;  /* 0x8000000003ff7812 */ /* 0x000fe4000780c0ff */
        /* <DEDUP_REMOVED lines=27> */
[----:B------:R-:W-:-:S09]  /*3e2a0*/  PRMT R69, R128, 0x3340, R1 ;  /* 0x0000334080457816 */ /* 0x000fd20000000001 */
[----:B------:R-:W-:Y:S02]  /*3e2b0*/  @P0 LOP3.LUT R5, R5, 0x1000, RZ, 0xfc, !PT ;  /* 0x0000100005050812 */ /* 0x000fe400078efcff */
[----:B------:R-:W-:-:S04]  /*3e2c0*/  LOP3.LUT P0, RZ, R73, 0x10, RZ, 0xc0, !PT ;  /* 0x0000001049ff7812 */ /* 0x000fc8000780c0ff */
[----:B------:R-:W-:Y:S02]  /*3e2d0*/  ISETP.LT.AND P0, PT, R218, UR23, !P0 ;  /* 0x00000017da007c0c */ /* 0x000fe4000c701270 */
[----:B------:R-:W-:Y:S02]  /*3e2e0*/  PRMT R68, R136, 0x3340, R1 ;  /* 0x0000334088447816 */ /* 0x000fe40000000001 */
[----:B------:R-:W-:Y:S02]  /*3e2f0*/  PRMT R162, R123, 0x5410, R69 ;  /* 0x000054107ba27816 */ /* 0x000fe40000000045 */
[----:B------:R-:W-:Y:S02]  /*3e300*/  PRMT R70, R195, 0x3340, R1 ;  /* 0x00003340c3467816 */ /* 0x000fe40000000001 */
[----:B------:R-:W-:Y:S02]  /*3e310*/  LOP3.LUT R69, R91, 0xffff, RZ, 0xc0, !PT ;  /* 0x0000ffff5b457812 */ /* 0x000fe400078ec0ff */
[----:B------:R-:W-:-:S02]  /*3e320*/  LOP3.LUT R5, R5, 0xfffff7ff, RZ, 0xc0, !PT ;  /* 0xfffff7ff05057812 */ /* 0x000fc400078ec0ff */
[----:B------:R-:W-:Y:S02]  /*3e330*/  PRMT R195, R127, 0x5410, R68 ;  /* 0x000054107fc37816 */ /* 0x000fe40000000044 */
[----:B------:R-:W-:Y:S02]  /*3e340*/  PRMT R160, R122, 0x5410, R70 ;  /* 0x000054107aa07816 */ /* 0x000fe40000000046 */
[----:B------:R-:W-:Y:S02]  /*3e350*/  PRMT R68, R69, 0x3340, R1 ;  /* 0x0000334045447816 */ /* 0x000fe40000000001 */
[----:B------:R-:W-:Y:S02]  /*3e360*/  SHF.R.U32.HI R108, RZ, 0x8, R69 ;  /* 0x00000008ff6c7819 */ /* 0x000fe40000011645 */
[----:B------:R-:W-:Y:S02]  /*3e370*/  LOP3.LUT R70, R97, 0xffff, RZ, 0xc0, !PT ;  /* 0x0000ffff61467812 */ /* 0x000fe400078ec0ff */
[----:B------:R-:W-:Y:S01]  /*3e380*/  LOP3.LUT R69, R77, 0xffff, RZ, 0xc0, !PT ;  /* 0x0000ffff4d457812 */ /* 0x000fe200078ec0ff */
[----:B------:R-:W-:Y:S01]  /*3e390*/  IMAD.MOV.U32 R77, RZ, RZ, R95 ;  /* 0x000000ffff4d7224 */ /* 0x000fe200078e005f */
[----:B------:R-:W-:Y:S01]  /*3e3a0*/  @P0 LOP3.LUT R5, R5, 0x800, RZ, 0xfc, !PT ;  /* 0x0000080005050812 */ /* 0x000fe200078efcff */
[----:B------:R-:W-:Y:S01]  /*3e3b0*/  IMAD.MOV.U32 R95, RZ, RZ, R101 ;  /* 0x000000ffff5f7224 */ /* 0x000fe200078e0065 */
[----:B------:R-:W-:Y:S01]  /*3e3c0*/  LOP3.LUT P0, RZ, R73, 0x8, RZ, 0xc0, !PT ;  /* 0x0000000849ff7812 */ /* 0x000fe2000780c0ff */
[----:B------:R-:W-:Y:S01]  /*3e3d0*/  IMAD.MOV.U32 R101, RZ, RZ, R105 ;  /* 0x000000ffff657224 */ /* 0x000fe200078e0069 */
[----:B------:R-:W-:-:S02]  /*3e3e0*/  PRMT R71, R74, 0x3340, R1 ;  /* 0x000033404a477816 */ /* 0x000fc40000000001 */
[----:B------:R-:W-:Y:S02]  /*3e3f0*/  PRMT R105, R70, 0x3340, R69 ;  /* 0x0000334046697816 */ /* 0x000fe40000000045 */
[----:B------:R-:W-:Y:S02]  /*3e400*/  ISETP.LT.AND P0, PT, R218, UR19, !P0 ;  /* 0x00000013da007c0c */ /* 0x000fe4000c701270 */
[----:B------:R-:W-:Y:S02]  /*3e410*/  PRMT R153, R153, 0x5410, R71 ;  /* 0x0000541099997816 */ /* 0x000fe40000000047 */
[----:B------:R-:W-:Y:S02]  /*3e420*/  PRMT R105, R105, 0x5410, R68 ;  /* 0x0000541069697816 */ /* 0x000fe40000000044 */
[----:B------:R-:W-:Y:S02]  /*3e430*/  SHF.R.U32.HI R68, RZ, 0x8, R70 ;  /* 0x00000008ff447819 */ /* 0x000fe40000011646 */
[----:B------:R-:W-:-:S02]  /*3e440*/  SHF.R.U32.HI R71, RZ, 0x8, R69 ;  /* 0x00000008ff477819 */ /* 0x000fc40000011645 */
[----:B------:R-:W-:Y:S02]  /*3e450*/  LOP3.LUT R68, R68, 0xffff, RZ, 0xc0, !PT ;  /* 0x0000ffff44447812 */ /* 0x000fe400078ec0ff */
[----:B------:R-:W-:Y:S02]  /*3e460*/  LOP3.LUT R71, R71, 0xffff, RZ, 0xc0, !PT ;  /* 0x0000ffff47477812 */ /* 0x000fe400078ec0ff */
[----:B------:R-:W-:Y:S02]  /*3e470*/  LOP3.LUT R69, R77, 0xffff, RZ, 0xc0, !PT ;  /* 0x0000ffff4d457812 */ /* 0x000fe400078ec0ff */
[----:B------:R-:W-:Y:S02]  /*3e480*/  LOP3.LUT R5, R5, 0xfffffbff, RZ, 0xc0, !PT ;  /* 0xfffffbff05057812 */ /* 0x000fe400078ec0ff */
[----:B------:R-:W-:Y:S02]  /*3e490*/  PRMT R71, R68, 0x3340, R71 ;  /* 0x0000334044477816 */ /* 0x000fe40000000047 */
[----:B------:R-:W-:-:S02]  /*3e4a0*/  PRMT R68, R69, 0x3340, R1 ;  /* 0x0000334045447816 */ /* 0x000fc40000000001 */
[----:B------:R-:W-:Y:S02]  /*3e4b0*/  SHF.R.U32.HI R109, RZ, 0x8, R69 ;  /* 0x00000008ff6d7819 */ /* 0x000fe40000011645 */
[----:B------:R-:W-:Y:S02]  /*3e4c0*/  @P0 LOP3.LUT R5, R5, 0x400, RZ, 0xfc, !PT ;  /* 0x0000040005050812 */ /* 0x000fe400078efcff */
[----:B------:R-:W-:Y:S02]  /*3e4d0*/  LOP3.LUT R70, R95, 0xffff, RZ, 0xc0, !PT ;  /* 0x0000ffff5f467812 */ /* 0x000fe400078ec0ff */
[----:B------:R-:W-:Y:S02]  /*3e4e0*/  LOP3.LUT R69, R101, 0xffff, RZ, 0xc0, !PT ;  /* 0x0000ffff65457812 */ /* 0x000fe400078ec0ff */
[----:B------:R-:W-:Y:S02]  /*3e4f0*/  LOP3.LUT P0, RZ, R73, 0x4, RZ, 0xc0, !PT ;  /* 0x0000000449ff7812 */ /* 0x000fe4000780c0ff */
[----:B------:R-:W-:-:S02]  /*3e500*/  PRMT R106, R70, 0x3340, R69 ;  /* 0x00003340466a7816 */ /* 0x000fc40000000045 */
[----:B------:R-:W-:Y:S02]  /*3e510*/  ISETP.LT.AND P0, PT, R218, UR15, !P0 ;  /* 0x0000000fda007c0c */ /* 0x000fe4000c701270 */
[----:B------:R-:W-:Y:S02]  /*3e520*/  PRMT R106, R106, 0x5410, R68 ;  /* 0x000054106a6a7816 */ /* 0x000fe40000000044 */
[----:B------:R-:W-:Y:S02]  /*3e530*/  SHF.R.U32.HI R68, RZ, 0x8, R70 ;  /* 0x00000008ff447819 */ /* 0x000fe40000011646 */
[----:B------:R-:W-:Y:S02]  /*3e540*/  SHF.R.U32.HI R99, RZ, 0x8, R69 ;  /* 0x00000008ff637819 */ /* 0x000fe40000011645 */
[----:B------:R-:W-:Y:S02]  /*3e550*/  LOP3.LUT R68, R68, 0xffff, RZ, 0xc0, !PT ;  /* 0x0000ffff44447812 */ /* 0x000fe400078ec0ff */
[----:B------:R-:W-:-:S02]  /*3e560*/  LOP3.LUT R99, R99, 0xffff, RZ, 0xc0, !PT ;  /* 0x0000ffff63637812 */ /* 0x000fc400078ec0ff */
[----:B------:R-:W-:Y:S02]  /*3e570*/  LOP3.LUT R5, R5, 0xfffffdff, RZ, 0xc0, !PT ;  /* 0xfffffdff05057812 */ /* 0x000fe400078ec0ff */
[----:B------:R-:W-:Y:S02]  /*3e580*/  LOP3.LUT R69, R159, 0xffff, RZ, 0xc0, !PT ;  /* 0x0000ffff9f457812 */ /* 0x000fe400078ec0ff */
[----:B------:R-:W-:Y:S02]  /*3e590*/  PRMT R99, R68, 0x3340, R99 ;  /* 0x0000334044637816 */ /* 0x000fe40000000063 */
[----:B------:R-:W-:Y:S02]  /*3e5a0*/  @P0 LOP3.LUT R5, R5, 0x200, RZ, 0xfc, !PT ;  /* 0x0000020005050812 */ /* 0x000fe400078efcff */
[----:B------:R-:W-:Y:S02]  /*3e5b0*/  PRMT R68, R69, 0x3340, R1 ;  /* 0x0000334045447816 */ /* 0x000fe40000000001 */
[----:B------:R-:W-:-:S02]  /*3e5c0*/  SHF.R.U32.HI R110, RZ, 0x8, R69 ;  /* 0x00000008ff6e7819 */ /* 0x000fc40000011645 */
[----:B------:R-:W-:Y:S02]  /*3e5d0*/  LOP3.LUT P0, RZ, R73, 0x2, RZ, 0xc0, !PT ;  /* 0x0000000249ff7812 */ /* 0x000fe4000780c0ff */
[----:B------:R-:W-:Y:S02]  /*3e5e0*/  LOP3.LUT R70, R82, 0xffff, RZ, 0xc0, !PT ;  /* 0x0000ffff52467812 */ /* 0x000fe400078ec0ff */
[----:B------:R-:W-:Y:S02]  /*3e5f0*/  LOP3.LUT R69, R93, 0xffff, RZ, 0xc0, !PT ;  /* 0x0000ffff5d457812 */ /* 0x000fe400078ec0ff */
[----:B------:R-:W-:Y:S02]  /*3e600*/  ISETP.LT.AND P0, PT, R218, UR11, !P0 ;  /* 0x0000000bda007c0c */ /* 0x000fe4000c701270 */
[----:B------:R-:W-:Y:S02]  /*3e610*/  PRMT R128, R70, 0x3340, R69 ;  /* 0x0000334046807816 */ /* 0x000fe40000000045 */
[----:B------:R-:W-:-:S02]  /*3e620*/  LOP3.LUT R72, R100, 0xffff, RZ, 0xc0, !PT ;  /* 0x0000ffff64487812 */ /* 0x000fc400078ec0ff */
[----:B------:R-:W-:Y:S02]  /*3e630*/  PRMT R128, R128, 0x5410, R68 ;  /* 0x0000541080807816 */ /* 0x000fe40000000044 */
[----:B------:R-:W-:Y:S01]  /*3e640*/  LOP3.LUT R68, R152, 0xffff, RZ, 0xc0, !PT ;  /* 0x0000ffff98447812 */ /* 0x000fe200078ec0ff */
[----:B------:R-:W-:Y:S02]  /*3e650*/  IMAD.MOV.U32 R152, RZ, RZ, R89 ;  /* 0x000000ffff987224 */ /* 0x000fe400078e0059 */
[----:B------:R-:W-:Y:S01]  /*3e660*/  IMAD.MOV.U32 R89, RZ, RZ, R145 ;  /* 0x000000ffff597224 */ /* 0x000fe200078e0091 */
[----:B------:R-:W-:Y:S01]  /*3e670*/  LOP3.LUT R5, R5, 0xfffffeff, RZ, 0xc0, !PT ;  /* 0xfffffeff05057812 */ /* 0x000fe200078ec0ff */
[----:B------:R-:W-:Y:S01]  /*3e680*/  IMAD.MOV.U32 R145, RZ, RZ, R143 ;  /* 0x000000ffff917224 */ /* 0x000fe200078e008f */
[----:B------:R-:W-:Y:S01]  /*3e690*/  SHF.R.U32.HI R98, RZ, 0x8, R69 ;  /* 0x00000008ff627819 */ /* 0x000fe20000011645 */
[----:B------:R-:W-:Y:S01]  /*3e6a0*/  IMAD.MOV.U32 R143, RZ, RZ, R172 ;  /* 0x000000ffff8f7224 */ /* 0x000fe200078e00ac */
[----:B------:R-:W-:-:S02]  /*3e6b0*/  SHF.R.U32.HI R70, RZ, 0x8, R70 ;  /* 0x00000008ff467819 */ /* 0x000fc40000011646 */
[----:B------:R-:W-:Y:S02]  /*3e6c0*/  SHF.R.U32.HI R69, RZ, 0x8, R72 ;  /* 0x00000008ff457819 */ /* 0x000fe40000011648 */
[--C-:B------:R-:W-:Y:S02]  /*3e6d0*/  SHF.R.U32.HI R172, RZ, 0x8, R68.reuse ;  /* 0x00000008ffac7819 */ /* 0x100fe40000011644 */
[----:B------:R-:W-:Y:S02]  /*3e6e0*/  @P0 LOP3.LUT R5, R5, 0x100, RZ, 0xfc, !PT ;  /* 0x0000010005050812 */ /* 0x000fe400078efcff */
[----:B------:R-:W-:Y:S02]  /*3e6f0*/  PRMT R72, R72, 0x3340, R68 ;  /* 0x0000334048487816 */ /* 0x000fe40000000044 */
[----:B------:R-:W-:Y:S02]  /*3e700*/  LOP3.LUT P0, RZ, R73, 0x1, RZ, 0xc0, !PT ;  /* 0x0000000149ff7812 */ /* 0x000fe4000780c0ff */
[----:B------:R-:W-:-:S02]  /*3e710*/  LOP3.LUT R68, R70, 0xffff, RZ, 0xc0, !PT ;  /* 0x0000ffff46447812 */ /* 0x000fc400078ec0ff */
[----:B------:R-:W-:Y:S02]  /*3e720*/  LOP3.LUT R98, R98, 0xffff, RZ, 0xc0, !PT ;  /* 0x0000ffff62627812 */ /* 0x000fe400078ec0ff */
[----:B------:R-:W-:Y:S02]  /*3e730*/  LOP3.LUT R69, R69, 0xffff, RZ, 0xc0, !PT ;  /* 0x0000ffff45457812 */ /* 0x000fe400078ec0ff */
[----:B------:R-:W-:Y:S02]  /*3e740*/  LOP3.LUT R172, R172, 0xffff, RZ, 0xc0, !PT ;  /* 0x0000ffffacac7812 */ /* 0x000fe400078ec0ff */
[----:B------:R-:W-:Y:S02]  /*3e750*/  LOP3.LUT R75, R75, 0xffff, RZ, 0xc0, !PT ;  /* 0x0000ffff4b4b7812 */ /* 0x000fe400078ec0ff */
[----:B------:R-:W-:Y:S02]  /*3e760*/  LOP3.LUT R161, R161, 0xffff, RZ, 0xc0, !PT ;  /* 0x0000ffffa1a17812 */ /* 0x000fe400078ec0ff */
[----:B------:R-:W-:-:S02]  /*3e770*/  LOP3.LUT R73, R76, 0xffff, RZ, 0xc0, !PT ;  /* 0x0000ffff4c497812 */ /* 0x000fc400078ec0ff */
[----:B------:R-:W-:Y:S02]  /*3e780*/  PRMT R98, R68, 0x3340, R98 ;  /* 0x0000334044627816 */ /* 0x000fe40000000062 */
[----:B------:R-:W-:Y:S02]  /*3e790*/  PRMT R172, R69, 0x3340, R172 ;  /* 0x0000334045ac7816 */ /* 0x000fe400000000ac */
[----:B------:R-:W-:Y:S02]  /*3e7a0*/  PRMT R68, R161, 0x3340, R1 ;  /* 0x00003340a1447816 */ /* 0x000fe40000000001 */
[----:B------:R-:W-:Y:S02]  /*3e7b0*/  PRMT R69, R75, 0x3340, R73 ;  /* 0x000033404b457816 */ /* 0x000fe40000000049 */
[----:B------:R-:W-:Y:S02]  /*3e7c0*/  LOP3.LUT R74, R104, 0xffff, RZ, 0xc0, !PT ;  /* 0x0000ffff684a7812 */ /* 0x000fe400078ec0ff */
[----:B------:R-:W-:-:S02]  /*3e7d0*/  LOP3.LUT R155, R155, 0xffff, RZ, 0xc0, !PT ;  /* 0x0000ffff9b9b7812 */ /* 0x000fc400078ec0ff */
[----:B------:R-:W-:Y:S01]  /*3e7e0*/  LOP3.LUT R70, R152, 0xffff, RZ, 0xc0, !PT ;  /* 0x0000ffff98467812 */ /* 0x000fe200078ec0ff */
[----:B------:R-:W-:Y:S01]  /*3e7f0*/  IMAD.MOV.U32 R76, RZ, RZ, R154 ;  /* 0x000000ffff4c7224 */ /* 0x000fe200078e009a */
[----:B------:R-:W-:Y:S02]  /*3e800*/  PRMT R154, R69, 0x5410, R68 ;  /* 0x00005410459a7816 */ /* 0x000fe40000000044 */
[----:B------:R-:W-:Y:S02]  /*3e810*/  PRMT R68, R155, 0x3340, R1 ;  /* 0x000033409b447816 */ /* 0x000fe40000000001 */
[----:B------:R-:W-:Y:S01]  /*3e820*/  PRMT R69, R74, 0x3340, R70 ;  /* 0x000033404a457816 */ /* 0x000fe20000000046 */
[----:B------:R-:W-:Y:S02]  /*3e830*/  IMAD.MOV.U32 R104, RZ, RZ, R89 ;  /* 0x000000ffff687224 */ /* 0x000fe400078e0059 */
[----:B------:R-:W-:Y:S01]  /*3e840*/  IMAD.MOV.U32 R152, RZ, RZ, R168 ;  /* 0x000000ffff987224 */ /* 0x000fe200078e00a8 */
[----:B------:R-:W-:Y:S01]  /*3e850*/  PRMT R168, R69, 0x5410, R68 ;  /* 0x0000541045a87816 */ /* 0x000fe20000000044 */
[----:B------:R-:W-:Y:S01]  /*3e860*/  IMAD.MOV.U32 R89, RZ, RZ, R143 ;  /* 0x000000ffff597224 */ /* 0x000fe200078e008f */
[----:B------:R-:W-:-:S02]  /*3e870*/  SHF.R.U32.HI R68, RZ, 0x8, R74 ;  /* 0x00000008ff447819 */ /* 0x000fc4000001164a */
[----:B------:R-:W-:Y:S02]  /*3e880*/  SHF.R.U32.HI R159, RZ, 0x8, R70 ;  /* 0x00000008ff9f7819 */ /* 0x000fe40000011646 */
        /* <DEDUP_REMOVED lines=10> */
[----:B------:R-:W-:-:S02]  /*3e930*/  PRMT R143, R69, 0x3340, R143 ;  /* 0x00003340458f7816 */ /* 0x000fc4000000008f */
[----:B------:R-:W-:Y:S02]  /*3e940*/  PRMT R68, R163, 0x3340, R1 ;  /* 0x00003340a3447816 */ /* 0x000fe40000000001 */
[--C-:B------:R-:W-:Y:S01]  /*3e950*/  PRMT R69, R73, 0x3340, R70.reuse ;  /* 0x0000334049457816 */ /* 0x100fe20000000046 */
[----:B------:R-:W-:Y:S01]  /*3e960*/  IMAD.MOV.U32 R83, RZ, RZ, R147 ;  /* 0x000000ffff537224 */ /* 0x000fe200078e0093 */
[----:B------:R-:W-:Y:S02]  /*3e970*/  SHF.R.U32.HI R127, RZ, 0x8, R70 ;  /* 0x00000008ff7f7819 */ /* 0x000fe40000011646 */
[----:B------:R-:W-:Y:S02]  /*3e980*/  PRMT R147, R69, 0x5410, R68 ;  /* 0x0000541045937816 */ /* 0x000fe40000000044 */
[----:B------:R-:W-:Y:S02]  /*3e990*/  SHF.R.U32.HI R68, RZ, 0x8, R73 ;  /* 0x00000008ff447819 */ /* 0x000fe40000011649 */
[----:B------:R-:W-:-:S02]  /*3e9a0*/  LOP3.LUT R127, R127, 0xffff, RZ, 0xc0, !PT ;  /* 0x0000ffff7f7f7812 */ /* 0x000fc400078ec0ff */
[----:B------:R-:W-:Y:S02]  /*3e9b0*/  LOP3.LUT R68, R68, 0xffff, RZ, 0xc0, !PT ;  /* 0x0000ffff44447812 */ /* 0x000fe400078ec0ff */
[----:B------:R-:W-:Y:S02]  /*3e9c0*/  LOP3.LUT R69, R104, 0xffff, RZ, 0xc0, !PT ;  /* 0x0000ffff68457812 */ /* 0x000fe400078ec0ff */
[----:B------:R-:W-:Y:S02]  /*3e9d0*/  PRMT R127, R68, 0x3340, R127 ;  /* 0x00003340447f7816 */ /* 0x000fe4000000007f */
[----:B------:R-:W-:Y:S02]  /*3e9e0*/  PRMT R68, R69, 0x3340, R1 ;  /* 0x0000334045447816 */ /* 0x000fe40000000001 */
[----:B------:R-:W-:Y:S02]  /*3e9f0*/  SHF.R.U32.HI R70, RZ, 0x8, R69 ;  /* 0x00000008ff467819 */ /* 0x000fe40000011645 */
[----:B------:R-:W-:Y:S01]  /*3ea00*/  LOP3.LUT R69, R89, 0xffff, RZ, 0xc0, !PT ;  /* 0x0000ffff59457812 */ /* 0x000fe200078ec0ff */
[----:B------:R-:W-:Y:S01]  /*3ea10*/  IMAD.MOV.U32 R89, RZ, RZ, R79 ;  /* 0x000000ffff597224 */ /* 0x000fe200078e004f */
[----:B------:R-:W-:Y:S01]  /*3ea20*/  LOP3.LUT R75, R83, 0xffff, RZ, 0xc0, !PT ;  /* 0x0000ffff534b7812 */ /* 0x000fe200078ec0ff */
[----:B------:R-:W-:Y:S01]  /*3ea30*/  IMAD.MOV.U32 R79, RZ, RZ, R84 ;  /* 0x000000ffff4f7224 */ /* 0x000fe200078e0054 */
[----:B------:R-:W-:-:S04]  /*3ea40*/  LOP3.LUT R74, R139, 0xffff, RZ, 0xc0, !PT ;  /* 0x0000ffff8b4a7812 */ /* 0x000fc800078ec0ff */
[--C-:B------:R-:W-:Y:S02]  /*3ea50*/  PRMT R139, R75, 0x3340, R74.reuse ;  /* 0x000033404b8b7816 */ /* 0x100fe4000000004a */
[----:B------:R-:W-:Y:S02]  /*3ea60*/  SHF.R.U32.HI R101, RZ, 0x8, R74 ;  /* 0x00000008ff657819 */ /* 0x000fe4000001164a */
[----:B------:R-:W-:Y:S02]  /*3ea70*/  LOP3.LUT R74, R79, 0xffff, RZ, 0xc0, !PT ;  /* 0x0000ffff4f4a7812 */ /* 0x000fe400078ec0ff */
[----:B------:R-:W2:Y:S04]  /*3ea80*/  LDL.LU R79, [R1+0xe8c] ;  /* 0x000e8c00014f7983 */ /* 0x000ea80000300800 */
[----:B------:R-:W3:Y:S04]  /*3ea90*/  LDL.LU R97, [R1+0xed4] ;  /* 0x000ed40001617983 */ /* 0x000ee80000300800 */
[----:B------:R-:W4:Y:S04]  /*3eaa0*/  LDL.LU R77, [R1+0x1054] ;  /* 0x00105400014d7983 */ /* 0x000f280000300800 */
[----:B------:R-:W4:Y:S04]  /*3eab0*/  LDL.LU R95, [R1+0xeb8] ;  /* 0x000eb800015f7983 */ /* 0x000f280000300800 */
[----:B------:R-:W4:Y:S01]  /*3eac0*/  LDL.LU R82, [R1+0xf9c] ;  /* 0x000f9c0001527983 */ /* 0x000f220000300800 */
[----:B------:R-:W-:-:S03]  /*3ead0*/  LOP3.LUT R73, R152, 0xffff, RZ, 0xc0, !PT ;  /* 0x0000ffff98497812 */ /* 0x000fc600078ec0ff */
[----:B------:R-:W4:Y:S04]  /*3eae0*/  LDL.LU R93, [R1+0x105c] ;  /* 0x00105c00015d7983 */ /* 0x000f280000300800 */
[----:B------:R-:W4:Y:S04]  /*3eaf0*/  LDL.LU R104, [R1+0xebc] ;  /* 0x000ebc0001687983 */ /* 0x000f280000300800 */
[----:B------:R-:W4:Y:S01]  /*3eb00*/  LDL.LU R152, [R1+0xfac] ;  /* 0x000fac0001987983 */ /* 0x000f220000300800 */
[----:B------:R-:W-:Y:S01]  /*3eb10*/  IMAD.MOV.U32 R84, RZ, RZ, R144 ;  /* 0x000000ffff547224 */ /* 0x000fe200078e0090 */
[----:B------:R-:W-:-:S02]  /*3eb20*/  PRMT R144, R73, 0x3340, R69 ;  /* 0x0000334049907816 */ /* 0x000fc40000000045 */
[----:B------:R-:W-:Y:S01]  /*3eb30*/  SHF.R.U32.HI R100, RZ, 0x8, R69 ;  /* 0x00000008ff647819 */ /* 0x000fe20000011645 */
[----:B------:R-:W4:Y:S01]  /*3eb40*/  LDL.LU R83, [R1+0x100c] ;  /* 0x00100c0001537983 */ /* 0x000f220000300800 */
[----:B------:R-:W-:Y:S02]  /*3eb50*/  PRMT R144, R144, 0x5410, R68 ;  /* 0x0000541090907816 */ /* 0x000fe40000000044 */
[----:B------:R-:W-:Y:S02]  /*3eb60*/  SHF.R.U32.HI R68, RZ, 0x8, R73 ;  /* 0x00000008ff447819 */ /* 0x000fe40000011649 */
[----:B------:R-:W-:Y:S02]  /*3eb70*/  LOP3.LUT R100, R100, 0xffff, RZ, 0xc0, !PT ;  /* 0x0000ffff64647812 */ /* 0x000fe400078ec0ff */
[----:B------:R-:W-:Y:S02]  /*3eb80*/  LOP3.LUT R68, R68, 0xffff, RZ, 0xc0, !PT ;  /* 0x0000ffff44447812 */ /* 0x000fe400078ec0ff */
[----:B------:R-:W-:-:S02]  /*3eb90*/  LOP3.LUT R69, R86, 0xffff, RZ, 0xc0, !PT ;  /* 0x0000ffff56457812 */ /* 0x000fc400078ec0ff */
[----:B------:R-:W-:Y:S02]  /*3eba0*/  PRMT R100, R68, 0x3340, R100 ;  /* 0x0000334044647816 */ /* 0x000fe40000000064 */
[----:B------:R-:W-:Y:S02]  /*3ebb0*/  PRMT R68, R69, 0x3340, R1 ;  /* 0x0000334045447816 */ /* 0x000fe40000000001 */
[----:B------:R-:W-:Y:S02]  /*3ebc0*/  LOP3.LUT R73, R170, 0xffff, RZ, 0xc0, !PT ;  /* 0x0000ffffaa497812 */ /* 0x000fe400078ec0ff */
[----:B------:R-:W-:Y:S02]  /*3ebd0*/  SHF.R.U32.HI R75, RZ, 0x8, R75 ;  /* 0x00000008ff4b7819 */ /* 0x000fe4000001164b */
[----:B------:R-:W-:Y:S02]  /*3ebe0*/  PRMT R139, R139, 0x5410, R68 ;  /* 0x000054108b8b7816 */ /* 0x000fe40000000044 */
[----:B------:R-:W-:-:S02]  /*3ebf0*/  PRMT R68, R73, 0x3340, R1 ;  /* 0x0000334049447816 */ /* 0x000fc40000000001 */
[----:B------:R-:W-:Y:S01]  /*3ec00*/  SHF.R.U32.HI R86, RZ, 0x8, R73 ;  /* 0x00000008ff567819 */ /* 0x000fe20000011649 */
[----:B------:R-:W-:Y:S01]  /*3ec10*/  IMAD.MOV.U32 R91, RZ, RZ, R84 ;  /* 0x000000ffff5b7224 */ /* 0x000fe200078e0054 */
[----:B------:R-:W-:Y:S02]  /*3ec20*/  LOP3.LUT R73, R75, 0xffff, RZ, 0xc0, !PT ;  /* 0x0000ffff4b497812 */ /* 0x000fe400078ec0ff */
[----:B------:R-:W-:Y:S02]  /*3ec30*/  LOP3.LUT R101, R101, 0xffff, RZ, 0xc0, !PT ;  /* 0x0000ffff65657812 */ /* 0x000fe400078ec0ff */
[----:B------:R-:W-:Y:S02]  /*3ec40*/  LOP3.LUT R76, R89, 0xffff, RZ, 0xc0, !PT ;  /* 0x0000ffff594c7812 */ /* 0x000fe400078ec0ff */
[----:B------:R-:W4:Y:S01]  /*3ec50*/  LDL.LU R89, [R1+0xea4] ;  /* 0x000ea40001597983 */ /* 0x000f220000300800 */
[----:B------:R-:W-:-:S03]  /*3ec60*/  LOP3.LUT R75, R138, 0xffff, RZ, 0xc0, !PT ;  /* 0x0000ffff8a4b7812 */ /* 0x000fc600078ec0ff */
[----:B------:R-:W4:Y:S01]  /*3ec70*/  LDL.LU R84, [R1+0xf2c] ;  /* 0x000f2c0001547983 */ /* 0x000f220000300800 */
[----:B------:R-:W-:Y:S02]  /*3ec80*/  PRMT R101, R73, 0x3340, R101 ;  /* 0x0000334049657816 */ /* 0x000fe40000000065 */
[----:B------:R-:W-:Y:S01]  /*3ec90*/  PRMT R138, R76, 0x3340, R74 ;  /* 0x000033404c8a7816 */ /* 0x000fe2000000004a */
[----:B------:R-:W4:Y:S01]  /*3eca0*/  LDL.LU R112, [R1+0x1044] ;  /* 0x0010440001707983 */ /* 0x000f220000300800 */
[----:B------:R-:W-:Y:S02]  /*3ecb0*/  LOP3.LUT R171, R171, 0xffff, RZ, 0xc0, !PT ;  /* 0x0000ffffabab7812 */ /* 0x000fe400078ec0ff */
[----:B------:R-:W-:Y:S02]  /*3ecc0*/  LOP3.LUT R73, R145, 0xffff, RZ, 0xc0, !PT ;  /* 0x0000ffff91497812 */ /* 0x000fe400078ec0ff */
[----:B------:R-:W-:Y:S02]  /*3ecd0*/  PRMT R138, R138, 0x5410, R68 ;  /* 0x000054108a8a7816 */ /* 0x000fe40000000044 */
[----:B------:R-:W-:-:S02]  /*3ece0*/  PRMT R68, R171, 0x3340, R1 ;  /* 0x00003340ab447816 */ /* 0x000fc40000000001 */
[----:B------:R-:W-:Y:S02]  /*3ecf0*/  PRMT R145, R75, 0x3340, R73 ;  /* 0x000033404b917816 */ /* 0x000fe40000000049 */
[----:B------:R-:W-:Y:S02]  /*3ed00*/  SHF.R.U32.HI R75, RZ, 0x8, R75 ;  /* 0x00000008ff4b7819 */ /* 0x000fe4000001164b */
[----:B------:R-:W-:Y:S02]  /*3ed10*/  SHF.R.U32.HI R111, RZ, 0x8, R73 ;  /* 0x00000008ff6f7819 */ /* 0x000fe40000011649 */
        /* <DEDUP_REMOVED lines=8> */
[----:B------:R-:W-:-:S02]  /*3eda0*/  LOP3.LUT R74, R91, 0xffff, RZ, 0xc0, !PT ;  /* 0x0000ffff5b4a7812 */ /* 0x000fc400078ec0ff */
[----:B------:R-:W-:Y:S01]  /*3edb0*/  PRMT R102, R68, 0x3340, R102 ;  /* 0x0000334044667816 */ /* 0x000fe20000000066 */
[----:B------:R-:W4:Y:S01]  /*3edc0*/  LDL.LU R91, [R1+0xeb4] ;  /* 0x000eb400015b7983 */ /* 0x000f220000300800 */
[----:B------:R-:W-:Y:S02]  /*3edd0*/  LOP3.LUT R169, R169, 0xffff, RZ, 0xc0, !PT ;  /* 0x0000ffffa9a97812 */ /* 0x000fe400078ec0ff */
[----:B--2---:R-:W-:Y:S02]  /*3ede0*/  LOP3.LUT R79, R79, 0xffff, RZ, 0xc0, !PT ;  /* 0x0000ffff4f4f7812 */ /* 0x004fe400078ec0ff */
[----:B---3--:R-:W-:Y:S02]  /*3edf0*/  LOP3.LUT R73, R97, 0xffff, RZ, 0xc0, !PT ;  /* 0x0000ffff61497812 */ /* 0x008fe400078ec0ff */
[----:B------:R-:W-:Y:S02]  /*3ee00*/  PRMT R68, R79, 0x3340, R1 ;  /* 0x000033404f447816 */ /* 0x000fe40000000001 */
[----:B------:R-:W-:-:S04]  /*3ee10*/  PRMT R137, R74, 0x3340, R73 ;  /* 0x000033404a897816 */ /* 0x000fc80000000049 */
[----:B------:R-:W-:Y:S02]  /*3ee20*/  PRMT R137, R137, 0x5410, R68 ;  /* 0x0000541089897816 */ /* 0x000fe40000000044 */
[----:B------:R-:W-:-:S04]  /*3ee30*/  PRMT R68, R169, 0x3340, R1 ;  /* 0x00003340a9447816 */ /* 0x000fc80000000001 */
[----:B------:R-:W-:Y:S02]  /*3ee40*/  PRMT R219, R72, 0x5410, R68 ;  /* 0x0000541048db7816 */ /* 0x000fe40000000044 */
[----:B----4-:R-:W-:Y:S02]  /*3ee50*/  LOP3.LUT R72, R82, 0xffff, RZ, 0xc0, !PT ;  /* 0x0000ffff52487812 */ /* 0x010fe400078ec0ff */
[----:B------:R-:W2:Y:S01]  /*3ee60*/  LDL.LU R82, [R1+0xf80] ;  /* 0x000f800001527983 */ /* 0x000ea20000300800 */
[----:B------:R-:W-:Y:S02]  /*3ee70*/  SHF.R.U32.HI R74, RZ, 0x8, R74 ;  /* 0x00000008ff4a7819 */ /* 0x000fe4000001164a */
[----:B------:R-:W-:Y:S02]  /*3ee80*/  SHF.R.U32.HI R103, RZ, 0x8, R73 ;  /* 0x00000008ff677819 */ /* 0x000fe40000011649 */
[----:B------:R-:W-:Y:S02]  /*3ee90*/  LOP3.LUT R73, R74, 0xffff, RZ, 0xc0, !PT ;  /* 0x0000ffff4a497812 */ /* 0x000fe400078ec0ff */
[----:B------:R-:W-:-:S02]  /*3eea0*/  LOP3.LUT R80, R95, 0xffff, RZ, 0xc0, !PT ;  /* 0x0000ffff5f507812 */ /* 0x000fc400078ec0ff */
[----:B------:R-:W-:Y:S01]  /*3eeb0*/  LOP3.LUT R74, R104, 0xffff, RZ, 0xc0, !PT ;  /* 0x0000ffff684a7812 */ /* 0x000fe200078ec0ff */
[----:B------:R-:W3:Y:S01]  /*3eec0*/  LDL.LU R95, [R1+0x1080] ;  /* 0x00108000015f7983 */ /* 0x000ee20000300800 */
[----:B------:R-:W-:-:S03]  /*3eed0*/  LOP3.LUT R75, R152, 0xffff, RZ, 0xc0, !PT ;  /* 0x0000ffff984b7812 */ /* 0x000fc600078ec0ff */
[----:B------:R-:W4:Y:S04]  /*3eee0*/  LDL.LU R104, [R1+0xee4] ;  /* 0x000ee40001687983 */ /* 0x000f280000300800 */
[----:B------:R-:W3:Y:S01]  /*3eef0*/  LDL.LU R152, [R1+0xff0] ;  /* 0x000ff00001987983 */ /* 0x000ee20000300800 */
[----:B------:R-:W-:Y:S02]  /*3ef00*/  LOP3.LUT R103, R103, 0xffff, RZ, 0xc0, !PT ;  /* 0x0000ffff67677812 */ /* 0x000fe400078ec0ff */
[----:B------:R-:W-:Y:S01]  /*3ef10*/  PRMT R68, R80, 0x3340, R1 ;  /* 0x0000334050447816 */ /* 0x000fe20000000001 */
[----:B------:R-:W3:Y:S01]  /*3ef20*/  LDL.LU R216, [R1+0xf04] ;  /* 0x000f040001d87983 */ /* 0x000ee20000300800 */
[----:B------:R-:W-:Y:S02]  /*3ef30*/  PRMT R103, R73, 0x3340, R103 ;  /* 0x0000334049677816 */ /* 0x000fe40000000067 */
[----:B------:R-:W-:Y:S01]  /*3ef40*/  LOP3.LUT R73, R77, 0xffff, RZ, 0xc0, !PT ;  /* 0x0000ffff4d497812 */ /* 0x000fe200078ec0ff */
[----:B------:R-:W3:Y:S01]  /*3ef50*/  LDL.LU R96, [R1+0x1084] ;  /* 0x0010840001607983 */ /* 0x000ee20000300800 */
[----:B------:R-:W-:-:S02]  /*3ef60*/  LOP3.LUT R76, R93, 0xffff, RZ, 0xc0, !PT ;  /* 0x0000ffff5d4c7812 */ /* 0x000fc400078ec0ff */
[----:B------:R-:W-:Y:S01]  /*3ef70*/  PRMT R123, R73, 0x3340, R72 ;  /* 0x00003340497b7816 */ /* 0x000fe20000000048 */
[----:B------:R-:W3:Y:S01]  /*3ef80*/  LDL.LU R94, [R1+0xf00] ;  /* 0x000f0000015e7983 */ /* 0x000ee20000300800 */
[----:B------:R-:W-:Y:S02]  /*3ef90*/  PRMT R175, R113, 0x5410, R175 ;  /* 0x0000541071af7816 */ /* 0x000fe400000000af */
[----:B------:R-:W-:Y:S01]  /*3efa0*/  PRMT R123, R123, 0x5410, R68 ;  /* 0x000054107b7b7816 */ /* 0x000fe20000000044 */
[----:B------:R-:W3:Y:S01]  /*3efb0*/  LDL.LU R87, [R1+0x1004] ;  /* 0x0010040001577983 */ /* 0x000ee20000300800 */
[----:B------:R-:W-:Y:S02]  /*3efc0*/  PRMT R68, R74, 0x3340, R1 ;  /* 0x000033404a447816 */ /* 0x000fe40000000001 */
[----:B------:R-:W-:Y:S02]  /*3efd0*/  PRMT R113, R76, 0x3340, R75 ;  /* 0x000033404c717816 */ /* 0x000fe4000000004b */
[----:B------:R-:W-:-:S02]  /*3efe0*/  LOP3.LUT R78, R83, 0xffff, RZ, 0xc0, !PT ;  /* 0x0000ffff534e7812 */ /* 0x000fc400078ec0ff */
[----:B------:R-:W-:Y:S02]  /*3eff0*/  LOP3.LUT R81, R89, 0xffff, RZ, 0xc0, !PT ;  /* 0x0000ffff59517812 */ /* 0x000fe400078ec0ff */
[----:B------:R-:W-:Y:S02]  /*3f000*/  LOP3.LUT R77, R84, 0xffff, RZ, 0xc0, !PT ;  /* 0x0000ffff544d7812 */ /* 0x000fe400078ec0ff */
[----:B------:R-:W-:Y:S02]  /*3f010*/  PRMT R113, R113, 0x5410, R68 ;  /* 0x0000541071717816 */ /* 0x000fe40000000044 */
[----:B------:R-:W-:Y:S02]  /*3f020*/  PRMT R68, R81, 0x3340, R1 ;  /* 0x0000334051447816 */ /* 0x000fe40000000001 */
[----:B------:R-:W-:Y:S02]  /*3f030*/  PRMT R122, R78, 0x3340, R77 ;  /* 0x000033404e7a7816 */ /* 0x000fe4000000004d */
[----:B------:R-:W-:-:S02]  /*3f040*/  SHF.R.U32.HI R93, RZ, 0x8, R72 ;  /* 0x00000008ff5d7819 */ /* 0x000fc40000011648 */
[----:B------:R-:W-:Y:S02]  /*3f050*/  PRMT R122, R122, 0x5410, R68 ;  /* 0x000054107a7a7816 */ /* 0x000fe40000000044 */
[----:B------:R-:W-:Y:S02]  /*3f060*/  SHF.R.U32.HI R68, RZ, 0x8, R73 ;  /* 0x00000008ff447819 */ /* 0x000fe40000011649 */
[----:B------:R-:W-:Y:S02]  /*3f070*/  LOP3.LUT R93, R93, 0xffff, RZ, 0xc0, !PT ;  /* 0x0000ffff5d5d7812 */ /* 0x000fe400078ec0ff */
[----:B------:R-:W-:Y:S02]  /*3f080*/  LOP3.LUT R68, R68, 0xffff, RZ, 0xc0, !PT ;  /* 0x0000ffff44447812 */ /* 0x000fe400078ec0ff */
[----:B------:R-:W-:Y:S02]  /*3f090*/  SHF.R.U32.HI R89, RZ, 0x8, R75 ;  /* 0x00000008ff597819 */ /* 0x000fe4000001164b */
[----:B------:R-:W-:-:S02]  /*3f0a0*/  PRMT R93, R68, 0x3340, R93 ;  /* 0x00003340445d7816 */ /* 0x000fc4000000005d */
[----:B------:R-:W-:Y:S02]  /*3f0b0*/  SHF.R.U32.HI R68, RZ, 0x8, R76 ;  /* 0x00000008ff447819 */ /* 0x000fe4000001164c */
[----:B------:R-:W-:Y:S02]  /*3f0c0*/  LOP3.LUT R89, R89, 0xffff, RZ, 0xc0, !PT ;  /* 0x0000ffff59597812 */ /* 0x000fe400078ec0ff */
[----:B------:R-:W-:Y:S02]  /*3f0d0*/  LOP3.LUT R68, R68, 0xffff, RZ, 0xc0, !PT ;  /* 0x0000ffff44447812 */ /* 0x000fe400078ec0ff */
[----:B------:R-:W-:Y:S02]  /*3f0e0*/  SHF.R.U32.HI R97, RZ, 0x8, R77 ;  /* 0x00000008ff617819 */ /* 0x000fe4000001164d */
[----:B------:R-:W-:Y:S02]  /*3f0f0*/  PRMT R89, R68, 0x3340, R89 ;  /* 0x0000334044597816 */ /* 0x000fe40000000059 */
[----:B------:R-:W-:-:S02]  /*3f100*/  SHF.R.U32.HI R68, RZ, 0x8, R78 ;  /* 0x00000008ff447819 */ /* 0x000fc4000001164e */
[----:B------:R-:W-:Y:S02]  /*3f110*/  SHF.R.U32.HI R84, RZ, 0x8, R74 ;  /* 0x00000008ff547819 */ /* 0x000fe4000001164a */
[----:B------:R-:W-:Y:S02]  /*3f120*/  LOP3.LUT R68, R68, 0xffff, RZ, 0xc0, !PT ;  /* 0x0000ffff44447812 */ /* 0x000fe400078ec0ff */
[----:B------:R-:W-:Y:S02]  /*3f130*/  LOP3.LUT R97, R97, 0xffff, RZ, 0xc0, !PT ;  /* 0x0000ffff61617812 */ /* 0x000fe400078ec0ff */
[----:B------:R-:W-:Y:S02]  /*3f140*/  LOP3.LUT R74, R112, 0xffff, RZ, 0xc0, !PT ;  /* 0x0000ffff704a7812 */ /* 0x000fe400078ec0ff */
[----:B------:R-:W-:Y:S02]  /*3f150*/  LOP3.LUT R72, R91, 0xffff, RZ, 0xc0, !PT ;  /* 0x0000ffff5b487812 */ /* 0x000fe400078ec0ff */
[----:B------:R-:W-:-:S02]  /*3f160*/  PRMT R97, R68, 0x3340, R97 ;  /* 0x0000334044617816 */ /* 0x000fc40000000061 */
[----:B------:R-:W-:Y:S02]  /*3f170*/  PRMT R68, R72, 0x3340, R1 ;  /* 0x0000334048447816 */ /* 0x000fe40000000001 */
[----:B------:R-:W-:Y:S02]  /*3f180*/  ISETP.LT.AND P0, PT, R218, UR6, !P0 ;  /* 0x00000006da007c0c */ /* 0x000fe4000c701270 */
[----:B------:R-:W-:-:S11]  /*3f190*/  LOP3.LUT R5, R5, 0xffffff7f, RZ, 0xc0, !PT ;  /* 0xffffff7f05057812 */ /* 0x000fd600078ec0ff */
[----:B------:R-:W-:Y:S02]  /*3f1a0*/  @P0 LOP3.LUT R5, R5, 0x80, RZ, 0xfc, !PT ;  /* 0x0000008005050812 */ /* 0x000fe400078efcff */
[----:B------:R-:W-:Y:S02]  /*3f1b0*/  LOP3.LUT P0, RZ, R194, 0x80000000, RZ, 0xc0, !PT ;  /* 0x80000000c2ff7812 */ /* 0x000fe4000780c0ff */
[----:B--2---:R-:W-:-:S04]  /*3f1c0*/  LOP3.LUT R73, R82, 0xffff, RZ, 0xc0, !PT ;  /* 0x0000ffff52497812 */ /* 0x004fc800078ec0ff */
[----:B------:R-:W-:Y:S02]  /*3f1d0*/  PRMT R107, R74, 0x3340, R73 ;  /* 0x000033404a6b7816 */ /* 0x000fe40000000049 */
[----:B------:R-:W-:Y:S02]  /*3f1e0*/  SHF.R.U32.HI R82, RZ, 0x8, R72 ;  /* 0x00000008ff527819 */ /* 0x000fe40000011648 */
[----:B------:R-:W-:Y:S02]  /*3f1f0*/  PRMT R107, R107, 0x5410, R68 ;  /* 0x000054106b6b7816 */ /* 0x000fe40000000044 */
[----:B------:R-:W-:Y:S02]  /*3f200*/  SHF.R.U32.HI R68, RZ, 0x8, R74 ;  /* 0x00000008ff447819 */ /* 0x000fe4000001164a */
[----:B----4-:R-:W-:Y:S02]  /*3f210*/  LOP3.LUT R74, R104, 0xffff, RZ, 0xc0, !PT ;  /* 0x0000ffff684a7812 */ /* 0x010fe400078ec0ff */
[----:B------:R-:W2:Y:S01]  /*3f220*/  LDL.LU R104, [R1+0xf0c] ;  /* 0x000f0c0001687983 */ /* 0x000ea20000300800 */
[----:B---3--:R-:W-:-:S03]  /*3f230*/  LOP3.LUT R72, R152, 0xffff, RZ, 0xc0, !PT ;  /* 0x0000ffff98487812 */ /* 0x008fc600078ec0ff */
[----:B------:R-:W3:Y:S01]  /*3f240*/  LDL.LU R152, [R1+0xf08] ;  /* 0x000f080001987983 */ /* 0x000ee20000300800 */
[----:B------:R-:W-:Y:S02]  /*3f250*/  ISETP.LT.AND P0, PT, R218, UR10, !P0 ;  /* 0x0000000ada007c0c */ /* 0x000fe4000c701270 */
[----:B------:R-:W-:Y:S01]  /*3f260*/  LOP3.LUT R5, R5, 0xffffffbf, RZ, 0xc0, !PT ;  /* 0xffffffbf05057812 */ /* 0x000fe200078ec0ff */
[----:B------:R-:W4:Y:S04]  /*3f270*/  LDL.LU R90, [R1+0xefc] ;  /* 0x000efc00015a7983 */ /* 0x000f280000300800 */
[----:B------:R-:W4:Y:S04]  /*3f280*/  LDL.LU R88, [R1+0x1068] ;  /* 0x0010680001587983 */ /* 0x000f280000300800 */
[----:B------:R-:W4:Y:S02]  /*3f290*/  LDL.LU R112, [R1+0xec8] ;  /* 0x000ec80001707983 */ /* 0x000f240000300800 */
[----:B------:R-:W-:-:S02]  /*3f2a0*/  @P0 LOP3.LUT R5, R5, 0x40, RZ, 0xfc, !PT ;  /* 0x0000004005050812 */ /* 0x000fc400078efcff */
[----:B------:R-:W-:Y:S01]  /*3f2b0*/  LOP3.LUT P0, RZ, R194, 0x40000000, RZ, 0xc0, !PT ;  /* 0x40000000c2ff7812 */ /* 0x000fe2000780c0ff */
[----:B------:R-:W4:Y:S03]  /*3f2c0*/  LDL.LU R91, [R1+0xfc8] ;  /* 0x000fc800015b7983 */ /* 0x000f260000300800 */
[----:B------:R-:W-:Y:S01]  /*3f2d0*/  ISETP.LT.AND P0, PT, R218, UR14, !P0 ;  /* 0x0000000eda007c0c */ /* 0x000fe2000c701270 */
[----:B------:R-:W4:Y:S01]  /*3f2e0*/  LDL.LU R77, [R1+0xf28] ;  /* 0x000f2800014d7983 */ /* 0x000f220000300800 */
[----:B------:R-:W-:Y:S02]  /*3f2f0*/  LOP3.LUT R5, R5, 0xffffffdf, RZ, 0xc0, !PT ;  /* 0xffffffdf05057812 */ /* 0x000fe400078ec0ff */
[C---:B------:R-:W-:Y:S01]  /*3f300*/  LOP3.LUT P1, RZ, R6.reuse, 0x8000, RZ, 0xc0, !PT ;  /* 0x0000800006ff7812 */ /* 0x040fe2000782c0ff */
[----:B------:R-:W4:Y:S01]  /*3f310*/  LDL.LU R78, [R1+0xf14] ;  /* 0x000f1400014e7983 */ /* 0x000f220000300800 */
[----:B------:R-:W-:-:S02]  /*3f320*/  LOP3.LUT P2, RZ, R6, 0x10000, RZ, 0xc0, !PT ;  /* 0x0001000006ff7812 */ /* 0x000fc4000784c0ff */
[----:B------:R-:W-:Y:S01]  /*3f330*/  LOP3.LUT P3, RZ, R6, 0x20000, RZ, 0xc0, !PT ;  /* 0x0002000006ff7812 */ /* 0x000fe2000786c0ff */
[----:B------:R-:W4:Y:S04]  /*3f340*/  LDL.LU R76, [R1+0xf10] ;  /* 0x000f1000014c7983 */ /* 0x000f280000300800 */
        /* <DEDUP_REMOVED lines=19> */
[----:B------:R-:W-:Y:S02]  /*3f480*/  LOP3.LUT R5, R5, 0xfffffffe, RZ, 0xc0, !PT ;  /* 0xfffffffe05057812 */ /* 0x000fe400078ec0ff */
[C---:B------:R-:W-:Y:S02]  /*3f490*/  LOP3.LUT P4, RZ, R6.reuse, 0x40000, RZ, 0xc0, !PT ;  /* 0x0004000006ff7812 */ /* 0x040fe4000788c0ff */
[C---:B------:R-:W-:Y:S02]  /*3f4a0*/  LOP3.LUT P5, RZ, R6.reuse, 0x80000, RZ, 0xc0, !PT ;  /* 0x0008000006ff7812 */ /* 0x040fe400078ac0ff */
[----:B------:R-:W-:Y:S02]  /*3f4b0*/  LOP3.LUT P6, RZ, R6, 0x100000, RZ, 0xc0, !PT ;  /* 0x0010000006ff7812 */ /* 0x000fe400078cc0ff */
[----:B------:R-:W-:-:S02]  /*3f4c0*/  PRMT R174, R114, 0x5410, R174 ;  /* 0x0000541072ae7816 */ /* 0x000fc400000000ae */
[----:B------:R-:W4:Y:S01]  /*3f4d0*/  LDL.LU R114, [R1+0x1074] ;  /* 0x0010740001727983 */ /* 0x000f220000300800 */
[----:B------:R-:W-:Y:S02]  /*3f4e0*/  @P0 LOP3.LUT R5, R5, 0x1, RZ, 0xfc, !PT ;  /* 0x0000000105050812 */ /* 0x000fe400078efcff */
[----:B------:R-:W-:Y:S02]  /*3f4f0*/  LOP3.LUT P0, RZ, R194, 0x1000000, RZ, 0xc0, !PT ;  /* 0x01000000c2ff7812 */ /* 0x000fe4000780c0ff */
[C---:B------:R-:W-:Y:S02]  /*3f500*/  ISETP.LT.AND P1, PT, R218.reuse, UR42, !P1 ;  /* 0x0000002ada007c0c */ /* 0x040fe4000cf21270 */
[C---:B------:R-:W-:Y:S02]  /*3f510*/  ISETP.LT.AND P0, PT, R218.reuse, UR38, !P0 ;  /* 0x00000026da007c0c */ /* 0x040fe4000c701270 */
[C---:B------:R-:W-:Y:S02]  /*3f520*/  ISETP.LT.AND P2, PT, R218.reuse, UR46, !P2 ;  /* 0x0000002eda007c0c */ /* 0x040fe4000d741270 */
[----:B------:R-:W-:-:S02]  /*3f530*/  ISETP.LT.AND P3, PT, R218, UR50, !P3 ;  /* 0x00000032da007c0c */ /* 0x000fc4000df61270 */
[C---:B------:R-:W-:Y:S02]  /*3f540*/  ISETP.LT.AND P4, PT, R218.reuse, UR54, !P4 ;  /* 0x00000036da007c0c */ /* 0x040fe4000e781270 */
[C---:B------:R-:W-:Y:S02]  /*3f550*/  ISETP.LT.AND P5, PT, R218.reuse, UR60, !P5 ;  /* 0x0000003cda007c0c */ /* 0x040fe4000efa1270 */
[----:B------:R-:W-:Y:S02]  /*3f560*/  ISETP.LT.AND P6, PT, R218, UR4, !P6 ;  /* 0x00000004da007c0c */ /* 0x000fe4000f7c1270 */
[----:B------:R-:W-:Y:S02]  /*3f570*/  PRMT R167, R216, 0x5410, R167 ;  /* 0x00005410d8a77816 */ /* 0x000fe400000000a7 */
[----:B--2---:R-:W-:Y:S02]  /*3f580*/  PRMT R157, R104, 0x5410, R157 ;  /* 0x00005410689d7816 */ /* 0x004fe4000000009d */
[----:B---3--:R-:W-:-:S02]  /*3f590*/  PRMT R149, R152, 0x5410, R149 ;  /* 0x0000541098957816 */ /* 0x008fc40000000095 */
[----:B------:R-:W2:Y:S04]  /*3f5a0*/  LDL.LU R152, [R1+0xed8] ;  /* 0x000ed80001987983 */ /* 0x000ea80000300800 */
[----:B------:R-:W3:Y:S04]  /*3f5b0*/  LDL.LU R104, [R1+0xfe0] ;  /* 0x000fe00001687983 */ /* 0x000ee80000300800 */
[----:B------:R-:W3:Y:S04]  /*3f5c0*/  LDL.LU R170, [R1+0xf34] ;  /* 0x000f340001aa7983 */ /* 0x000ee80000300800 */
[----:B------:R-:W3:Y:S04]  /*3f5d0*/  LDL.LU R218, [R1+0xf30] ;  /* 0x000f300001da7983 */ /* 0x000ee80000300800 */
[----:B------:R-:W3:Y:S04]  /*3f5e0*/  LDL.LU R220, [R1+0xf20] ;  /* 0x000f200001dc7983 */ /* 0x000ee80000300800 */
[----:B------:R-:W3:Y:S04]  /*3f5f0*/  LDL.LU R217, [R1+0xf1c] ;  /* 0x000f1c0001d97983 */ /* 0x000ee80000300800 */
[----:B------:R-:W2:Y:S01]  /*3f600*/  LDL.LU R216, [R1+0x1090] ;  /* 0x0010900001d87983 */ /* 0x000ea20000300800 */
[----:B------:R-:W-:-:S02]  /*3f610*/  SHF.R.U32.HI R92, RZ, 0x8, R73 ;  /* 0x00000008ff5c7819 */ /* 0x000fc40000011649 */
[----:B------:R-:W-:Y:S02]  /*3f620*/  LOP3.LUT R68, R68, 0xffff, RZ, 0xc0, !PT ;  /* 0x0000ffff44447812 */ /* 0x000fe400078ec0ff */
[----:B------:R-:W-:Y:S02]  /*3f630*/  LOP3.LUT R92, R92, 0xffff, RZ, 0xc0, !PT ;  /* 0x0000ffff5c5c7812 */ /* 0x000fe400078ec0ff */
[----:B------:R-:W-:Y:S02]  /*3f640*/  LOP3.LUT R73, R95, 0xffff, RZ, 0xc0, !PT ;  /* 0x0000ffff5f497812 */ /* 0x000fe400078ec0ff */
[----:B------:R-:W-:Y:S02]  /*3f650*/  PRMT R92, R68, 0x3340, R92 ;  /* 0x00003340445c7816 */ /* 0x000fe4000000005c */
[----:B------:R-:W-:Y:S02]  /*3f660*/  PRMT R68, R74, 0x3340, R1 ;  /* 0x000033404a447816 */ /* 0x000fe40000000001 */
[----:B------:R-:W-:-:S02]  /*3f670*/  PRMT R136, R73, 0x3340, R72 ;  /* 0x0000334049887816 */ /* 0x000fc40000000048 */
[----:B------:R-:W-:Y:S02]  /*3f680*/  SHF.R.U32.HI R95, RZ, 0x8, R72 ;  /* 0x00000008ff5f7819 */ /* 0x000fe40000011648 */
[----:B------:R-:W-:Y:S02]  /*3f690*/  PRMT R136, R136, 0x5410, R68 ;  /* 0x0000541088887816 */ /* 0x000fe40000000044 */
[----:B------:R-:W-:Y:S02]  /*3f6a0*/  SHF.R.U32.HI R68, RZ, 0x8, R73 ;  /* 0x00000008ff447819 */ /* 0x000fe40000011649 */
[----:B------:R-:W-:Y:S02]  /*3f6b0*/  LOP3.LUT R95, R95, 0xffff, RZ, 0xc0, !PT ;  /* 0x0000ffff5f5f7812 */ /* 0x000fe400078ec0ff */
[----:B------:R-:W-:Y:S02]  /*3f6c0*/  LOP3.LUT R68, R68, 0xffff, RZ, 0xc0, !PT ;  /* 0x0000ffff44447812 */ /* 0x000fe400078ec0ff */
[----:B------:R-:W-:-:S02]  /*3f6d0*/  LOP3.LUT R73, R96, 0xffff, RZ, 0xc0, !PT ;  /* 0x0000ffff60497812 */ /* 0x000fc400078ec0ff */
[----:B------:R-:W-:Y:S02]  /*3f6e0*/  LOP3.LUT R75, R94, 0xffff, RZ, 0xc0, !PT ;  /* 0x0000ffff5e4b7812 */ /* 0x000fe400078ec0ff */
[----:B------:R-:W-:Y:S02]  /*3f6f0*/  LOP3.LUT R72, R87, 0xffff, RZ, 0xc0, !PT ;  /* 0x0000ffff57487812 */ /* 0x000fe400078ec0ff */
[----:B------:R-:W-:Y:S01]  /*3f700*/  PRMT R95, R68, 0x3340, R95 ;  /* 0x00003340445f7816 */ /* 0x000fe2000000005f */
[----:B------:R-:W3:Y:S01]  /*3f710*/  LDL.LU R87, [R1+0xf98] ;  /* 0x000f980001577983 */ /* 0x000ee20000300800 */
[----:B------:R-:W-:Y:S02]  /*3f720*/  PRMT R156, R131, 0x5410, R156 ;  /* 0x00005410839c7816 */ /* 0x000fe4000000009c */
[----:B------:R-:W-:Y:S02]  /*3f730*/  PRMT R68, R75, 0x3340, R1 ;  /* 0x000033404b447816 */ /* 0x000fe40000000001 */
[----:B------:R-:W-:-:S02]  /*3f740*/  PRMT R131, R73, 0x3340, R72 ;  /* 0x0000334049837816 */ /* 0x000fc40000000048 */
[----:B----4-:R-:W-:Y:S02]  /*3f750*/  PRMT R148, R90, 0x5410, R148 ;  /* 0x000054105a947816 */ /* 0x010fe40000000094 */
[----:B------:R-:W-:Y:S01]  /*3f760*/  SHF.R.U32.HI R83, RZ, 0x8, R80 ;  /* 0x00000008ff537819 */ /* 0x000fe20000011650 */
[----:B------:R-:W4:Y:S01]  /*3f770*/  LDL.LU R90, [R1+0x1050] ;  /* 0x00105000015a7983 */ /* 0x000f220000300800 */
[----:B------:R-:W-:Y:S02]  /*3f780*/  SHF.R.U32.HI R80, RZ, 0x8, R74 ;  /* 0x00000008ff507819 */ /* 0x000fe4000001164a */
[----:B------:R-:W-:Y:S02]  /*3f790*/  PRMT R131, R131, 0x5410, R68 ;  /* 0x0000541083837816 */ /* 0x000fe40000000044 */
[----:B------:R-:W-:Y:S02]  /*3f7a0*/  SHF.R.U32.HI R96, RZ, 0x8, R72 ;  /* 0x00000008ff607819 */ /* 0x000fe40000011648 */
[----:B------:R-:W-:-:S02]  /*3f7b0*/  LOP3.LUT R74, R88, 0xffff, RZ, 0xc0, !PT ;  /* 0x0000ffff584a7812 */ /* 0x000fc400078ec0ff */
[----:B------:R-:W-:Y:S01]  /*3f7c0*/  SHF.R.U32.HI R68, RZ, 0x8, R73 ;  /* 0x00000008ff447819 */ /* 0x000fe20000011649 */
[----:B------:R-:W4:Y:S01]  /*3f7d0*/  LDL.LU R88, [R1+0x1094] ;  /* 0x0010940001587983 */ /* 0x000f220000300800 */
[----:B------:R-:W-:Y:S02]  /*3f7e0*/  LOP3.LUT R72, R112, 0xffff, RZ, 0xc0, !PT ;  /* 0x0000ffff70487812 */ /* 0x000fe400078ec0ff */
[----:B------:R-:W-:Y:S01]  /*3f7f0*/  LOP3.LUT R73, R91, 0xffff, RZ, 0xc0, !PT ;  /* 0x0000ffff5b497812 */ /* 0x000fe200078ec0ff */
[----:B------:R-:W4:Y:S04]  /*3f800*/  LDL.LU R112, [R1+0xfa0] ;  /* 0x000fa00001707983 */ /* 0x000f280000300800 */
[----:B------:R-:W4:Y:S01]  /*3f810*/  LDL.LU R91, [R1+0x1058] ;  /* 0x00105800015b7983 */ /* 0x000f220000300800 */
[----:B------:R-:W-:-:S02]  /*3f820*/  LOP3.LUT R68, R68, 0xffff, RZ, 0xc0, !PT ;  /* 0x0000ffff44447812 */ /* 0x000fc400078ec0ff */
[----:B------:R-:W-:Y:S02]  /*3f830*/  LOP3.LUT R96, R96, 0xffff, RZ, 0xc0, !PT ;  /* 0x0000ffff60607812 */ /* 0x000fe400078ec0ff */
[----:B------:R-:W-:Y:S02]  /*3f840*/  PRMT R158, R130, 0x5410, R158 ;  /* 0x00005410829e7816 */ /* 0x000fe4000000009e */
[----:B------:R-:W-:Y:S02]  /*3f850*/  PRMT R96, R68, 0x3340, R96 ;  /* 0x0000334044607816 */ /* 0x000fe40000000060 */
[----:B------:R-:W-:Y:S02]  /*3f860*/  PRMT R68, R72, 0x3340, R1 ;  /* 0x0000334048447816 */ /* 0x000fe40000000001 */
[----:B------:R-:W-:-:S04]  /*3f870*/  PRMT R130, R74, 0x3340, R73 ;  /* 0x000033404a827816 */ /* 0x000fc80000000049 */
[----:B------:R-:W-:Y:S02]  /*3f880*/  PRMT R130, R130, 0x5410, R68 ;  /* 0x0000541082827816 */ /* 0x000fe40000000044 */
[----:B------:R-:W-:Y:S02]  /*3f890*/  SHF.R.U32.HI R68, RZ, 0x8, R74 ;  /* 0x00000008ff447819 */ /* 0x000fe4000001164a */
[----:B------:R-:W-:Y:S02]  /*3f8a0*/  PRMT R164, R129, 0x5410, R164 ;  /* 0x0000541081a47816 */ /* 0x000fe400000000a4 */
[----:B------:R-:W-:Y:S02]  /*3f8b0*/  PRMT R166, R121, 0x5410, R166 ;  /* 0x0000541079a67816 */ /* 0x000fe400000000a6 */
[----:B------:R-:W-:Y:S02]  /*3f8c0*/  PRMT R173, R120, 0x5410, R173 ;  /* 0x0000541078ad7816 */ /* 0x000fe400000000ad */
[----:B------:R-:W-:-:S02]  /*3f8d0*/  PRMT R165, R115, 0x5410, R165 ;  /* 0x0000541073a57816 */ /* 0x000fc400000000a5 */
[----:B------:R-:W-:Y:S02]  /*3f8e0*/  PRMT R118, R252, 0x5410, R118 ;  /* 0x00005410fc767816 */ /* 0x000fe40000000076 */
[----:B------:R-:W-:Y:S01]  /*3f8f0*/  PRMT R119, R221, 0x5410, R119 ;  /* 0x00005410dd777816 */ /* 0x000fe20000000077 */
[----:B------:R-:W-:Y:S01]  /*3f900*/  BAR.SYNC.DEFER_BLOCKING 0x0 ;  /* 0x0000000000007b1d */ /* 0x000fe20000010000 */
[----:B--2---:R-:W-:-:S05]  /*3f910*/  LOP3.LUT R74, R216, 0xffff, RZ, 0xc0, !PT ;  /* 0x0000ffffd84a7812 */ /* 0x004fca00078ec0ff */
[----:B------:R-:W2:Y:S01]  /*3f920*/  LDL.LU R216, [R1+0xf4c] ;  /* 0x000f4c0001d87983 */ /* 0x000ea20000300800 */
[----:B------:R-:W-:Y:S02]  /*3f930*/  SHF.R.U32.HI R94, RZ, 0x8, R73 ;  /* 0x00000008ff5e7819 */ /* 0x000fe40000011649 */
[----:B------:R-:W-:Y:S01]  /*3f940*/  SHF.R.U32.HI R85, RZ, 0x8, R79 ;  /* 0x00000008ff557819 */ /* 0x000fe2000001164f */
[----:B------:R-:W2:Y:S01]  /*3f950*/  LDL.LU R120, [R1+0xf48] ;  /* 0x000f480001787983 */ /* 0x000ea20000300800 */
[----:B------:R-:W-:Y:S02]  /*3f960*/  SHF.R.U32.HI R79, RZ, 0x8, R72 ;  /* 0x00000008ff4f7819 */ /* 0x000fe40000011648 */
[----:B------:R-:W-:Y:S02]  /*3f970*/  LOP3.LUT R68, R68, 0xffff, RZ, 0xc0, !PT ;  /* 0x0000ffff44447812 */ /* 0x000fe400078ec0ff */
[----:B------:R-:W-:Y:S02]  /*3f980*/  LOP3.LUT R94, R94, 0xffff, RZ, 0xc0, !PT ;  /* 0x0000ffff5e5e7812 */ /* 0x000fe400078ec0ff */
[----:B------:R-:W-:-:S02]  /*3f990*/  LOP3.LUT R73, R114, 0xffff, RZ, 0xc0, !PT ;  /* 0x0000ffff72497812 */ /* 0x000fc400078ec0ff */
[----:B------:R-:W-:Y:S01]  /*3f9a0*/  LOP3.LUT R152, R152, 0xffff, RZ, 0xc0, !PT ;  /* 0x0000ffff98987812 */ /* 0x000fe200078ec0ff */
[----:B------:R-:W2:Y:S01]  /*3f9b0*/  LDL.LU R114, [R1+0xf3c] ;  /* 0x000f3c0001727983 */ /* 0x000ea20000300800 */
[----:B---3--:R-:W-:Y:S02]  /*3f9c0*/  LOP3.LUT R72, R104, 0xffff, RZ, 0xc0, !PT ;  /* 0x0000ffff68487812 */ /* 0x008fe400078ec0ff */
[----:B------:R-:W-:Y:S02]  /*3f9d0*/  PRMT R94, R68, 0x3340, R94 ;  /* 0x00003340445e7816 */ /* 0x000fe4000000005e */
[----:B------:R-:W-:Y:S02]  /*3f9e0*/  PRMT R68, R152, 0x3340, R1 ;  /* 0x0000334098447816 */ /* 0x000fe40000000001 */
[--C-:B------:R-:W-:Y:S02]  /*3f9f0*/  PRMT R129, R73, 0x3340, R72.reuse ;  /* 0x0000334049817816 */ /* 0x100fe40000000048 */
[----:B------:R-:W-:-:S02]  /*3fa00*/  SHF.R.U32.HI R104, RZ, 0x8, R72 ;  /* 0x00000008ff687819 */ /* 0x000fc40000011648 */
[----:B------:R-:W-:Y:S02]  /*3fa10*/  PRMT R129, R129, 0x5410, R68 ;  /* 0x0000541081817816 */ /* 0x000fe40000000044 */
[----:B------:R-:W-:Y:S02]  /*3fa20*/  SHF.R.U32.HI R68, RZ, 0x8, R73 ;  /* 0x00000008ff447819 */ /* 0x000fe40000011649 */
[----:B------:R-:W-:Y:S02]  /*3fa30*/  PRMT R140, R76, 0x5410, R140 ;  /* 0x000054104c8c7816 */ /* 0x000fe4000000008c */
[----:B------:R-:W-:Y:S02]  /*3fa40*/  LOP3.LUT R68, R68, 0xffff, RZ, 0xc0, !PT ;  /* 0x0000ffff44447812 */ /* 0x000fe400078ec0ff */
[----:B------:R-:W-:Y:S02]  /*3fa50*/  LOP3.LUT R104, R104, 0xffff, RZ, 0xc0, !PT ;  /* 0x0000ffff68687812 */ /* 0x000fe400078ec0ff */
[----:B------:R-:W-:-:S02]  /*3fa60*/  LOP3.LUT R76, R87, 0xffff, RZ, 0xc0, !PT ;  /* 0x0000ffff574c7812 */ /* 0x000fc400078ec0ff */
[----:B------:R-:W-:Y:S02]  /*3fa70*/  PRMT R151, R78, 0x5410, R151 ;  /* 0x000054104e977816 */ /* 0x000fe40000000097 */
[----:B----4-:R-:W-:Y:S02]  /*3fa80*/  LOP3.LUT R72, R90, 0xffff, RZ, 0xc0, !PT ;  /* 0x0000ffff5a487812 */ /* 0x010fe400078ec0ff */
[----:B------:R-:W-:Y:S02]  /*3fa90*/  PRMT R104, R68, 0x3340, R104 ;  /* 0x0000334044687816 */ /* 0x000fe40000000068 */
[----:B------:R-:W-:Y:S02]  /*3faa0*/  PRMT R150, R77, 0x5410, R150 ;  /* 0x000054104d967816 */ /* 0x000fe40000000096 */
[----:B------:R-:W-:Y:S02]  /*3fab0*/  SHF.R.U32.HI R78, RZ, 0x8, R75 ;  /* 0x00000008ff4e7819 */ /* 0x000fe4000001164b */
[----:B------:R-:W-:-:S02]  /*3fac0*/  PRMT R68, R76, 0x3340, R1 ;  /* 0x000033404c447816 */ /* 0x000fc40000000001 */
[----:B------:R-:W-:Y:S02]  /*3fad0*/  PRMT R121, R74, 0x3340, R72 ;  /* 0x000033404a797816 */ /* 0x000fe40000000048 */
[----:B------:R-:W-:Y:S02]  /*3fae0*/  LOP3.LUT R75, R88, 0xffff, RZ, 0xc0, !PT ;  /* 0x0000ffff584b7812 */ /* 0x000fe400078ec0ff */
[----:B------:R-:W-:Y:S02]  /*3faf0*/  LOP3.LUT R77, R112, 0xffff, RZ, 0xc0, !PT ;  /* 0x0000ffff704d7812 */ /* 0x000fe400078ec0ff */
[----:B------:R-:W-:Y:S02]  /*3fb00*/  PRMT R142, R170, 0x5410, R142 ;  /* 0x00005410aa8e7816 */ /* 0x000fe4000000008e */
[----:B------:R-:W-:Y:S01]  /*3fb10*/  LOP3.LUT R73, R91, 0xffff, RZ, 0xc0, !PT ;  /* 0x0000ffff5b497812 */ /* 0x000fe200078ec0ff */
[----:B------:R-:W3:Y:S01]  /*3fb20*/  LDL.LU R170, [R1+0xf40] ;  /* 0x000f400001aa7983 */ /* 0x000ee20000300800 */
[----:B------:R-:W-:-:S02]  /*3fb30*/  PRMT R141, R218, 0x5410, R141 ;  /* 0x00005410da8d7816 */ /* 0x000fc4000000008d */
[----:B------:R-:W-:Y:S01]  /*3fb40*/  PRMT R121, R121, 0x5410, R68 ;  /* 0x0000541079797816 */ /* 0x000fe20000000044 */
[----:B------:R-:W4:Y:S01]  /*3fb50*/  LDL.LU R218, [R1+0x1088] ;  /* 0x0010880001da7983 */ /* 0x000f220000300800 */
[----:B------:R-:W-:Y:S02]  /*3fb60*/  PRMT R68, R77, 0x3340, R1 ;  /* 0x000033404d447816 */ /* 0x000fe40000000001 */
[----:B------:R-:W-:Y:S01]  /*3fb70*/  PRMT R115, R75, 0x3340, R73 ;  /* 0x000033404b737816 */ /* 0x000fe20000000049 */
[----:B------:R-:W4:Y:S01]  /*3fb80*/  LDL.LU R112, [R1+0xf6c] ;  /* 0x000f6c0001707983 */ /* 0x000f220000300800 */
[----:B------:R-:W-:Y:S02]  /*3fb90*/  PRMT R133, R220, 0x5410, R133 ;  /* 0x00005410dc857816 */ /* 0x000fe40000000085 */
[----:B------:R-:W-:Y:S01]  /*3fba0*/  PRMT R132, R217, 0x5410, R132 ;  /* 0x00005410d9847816 */ /* 0x000fe20000000084 */
[----:B------:R-:W4:Y:S01]  /*3fbb0*/  LDL.LU R220, [R1+0x102c] ;  /* 0x00102c0001dc7983 */ /* 0x000f220000300800 */
[----:B------:R-:W-:-:S03]  /*3fbc0*/  PRMT R115, R115, 0x5410, R68 ;  /* 0x0000541073737816 */ /* 0x000fc60000000044 */
[----:B------:R-:W4:Y:S01]  /*3fbd0*/  LDL.LU R217, [R1+0x108c] ;  /* 0x00108c0001d97983 */ /* 0x000f220000300800 */
[----:B------:R-:W-:-:S03]  /*3fbe0*/  SHF.R.U32.HI R68, RZ, 0x8, R74 ;  /* 0x00000008ff447819 */ /* 0x000fc6000001164a */
[----:B------:R-:W4:Y:S04]  /*3fbf0*/  LDL.LU R87, [R1+0xf70] ;  /* 0x000f700001577983 */ /* 0x000f280000300800 */
[----:B------:R-:W4:Y:S04]  /*3fc00*/  LDL.LU R90, [R1+0x1030] ;  /* 0x00103000015a7983 */ /* 0x000f280000300800 */
[----:B------:R-:W4:Y:S01]  /*3fc10*/  LDL.LU R74, [R1+0xf50] ;  /* 0x000f5000014a7983 */ /* 0x000f220000300800 */
[----:B--2---:R-:W-:-:S03]  /*3fc20*/  PRMT R135, R216, 0x5410, R135 ;  /* 0x00005410d8877816 */ /* 0x004fc60000000087 */
[----:B------:R-:W2:Y:S01]  /*3fc30*/  LDL.LU R216, [R1+0xf38] ;  /* 0x000f380001d87983 */ /* 0x000ea20000300800 */
[----:B------:R-:W-:Y:S02]  /*3fc40*/  SHF.R.U32.HI R75, RZ, 0x8, R75 ;  /* 0x00000008ff4b7819 */ /* 0x000fe4000001164b */
[----:B------:R-:W-:Y:S02]  /*3fc50*/  SHF.R.U32.HI R88, RZ, 0x8, R73 ;  /* 0x00000008ff587819 */ /* 0x000fe40000011649 */
[----:B------:R-:W-:Y:S02]  /*3fc60*/  SHF.R.U32.HI R91, RZ, 0x8, R72 ;  /* 0x00000008ff5b7819 */ /* 0x000fe40000011648 */
[----:B------:R-:W-:Y:S02]  /*3fc70*/  LOP3.LUT R72, R75, 0xffff, RZ, 0xc0, !PT ;  /* 0x0000ffff4b487812 */ /* 0x000fe400078ec0ff */
[----:B------:R-:W-:Y:S02]  /*3fc80*/  LOP3.LUT R88, R88, 0xffff, RZ, 0xc0, !PT ;  /* 0x0000ffff58587812 */ /* 0x000fe400078ec0ff */
[----:B------:R-:W-:-:S02]  /*3fc90*/  LOP3.LUT R68, R68, 0xffff, RZ, 0xc0, !PT ;  /* 0x0000ffff44447812 */ /* 0x000fc400078ec0ff */
[----:B------:R-:W-:Y:S02]  /*3fca0*/  LOP3.LUT R91, R91, 0xffff, RZ, 0xc0, !PT ;  /* 0x0000ffff5b5b7812 */ /* 0x000fe400078ec0ff */
[----:B------:R-:W-:Y:S02]  /*3fcb0*/  PRMT R88, R72, 0x3340, R88 ;  /* 0x0000334048587816 */ /* 0x000fe40000000058 */
[----:B------:R-:W-:Y:S02]  /*3fcc0*/  PRMT R91, R68, 0x3340, R91 ;  /* 0x00003340445b7816 */ /* 0x000fe4000000005b */
[----:B------:R-:W-:Y:S02]  /*3fcd0*/  PRMT R124, R120, 0x5410, R124 ;  /* 0x00005410787c7816 */ /* 0x000fe4000000007c */
[----:B------:R-:W-:Y:S02]  /*3fce0*/  PRMT R116, R146, 0x5410, R116 ;  /* 0x0000541092747816 */ /* 0x000fe40000000074 */
[----:B------:R-:W-:-:S02]  /*3fcf0*/  PRMT R125, R114, 0x5410, R125 ;  /* 0x00005410727d7816 */ /* 0x000fc4000000007d */
[----:B---3--:R-:W-:Y:S02]  /*3fd00*/  PRMT R126, R170, 0x5410, R126 ;  /* 0x00005410aa7e7816 */ /* 0x008fe4000000007e */
[----:B------:R-:W3:Y:S01]  /*3fd10*/  LDL.LU R170, [R1+0xed0] ;  /* 0x000ed00001aa7983 */ /* 0x000ee20000300800 */
[----:B----4-:R-:W-:Y:S02]  /*3fd20*/  LOP3.LUT R112, R112, 0xffff, RZ, 0xc0, !PT ;  /* 0x0000ffff70707812 */ /* 0x010fe400078ec0ff */
[----:B------:R-:W-:Y:S02]  /*3fd30*/  LOP3.LUT R72, R220, 0xffff, RZ, 0xc0, !PT ;  /* 0x0000ffffdc487812 */ /* 0x000fe400078ec0ff */
[----:B------:R-:W-:Y:S02]  /*3fd40*/  PRMT R68, R112, 0x3340, R1 ;  /* 0x0000334070447816 */ /* 0x000fe40000000001 */
[----:B------:R-:W-:Y:S02]  /*3fd50*/  LOP3.LUT R75, R217, 0xffff, RZ, 0xc0, !PT ;  /* 0x0000ffffd94b7812 */ /* 0x000fe400078ec0ff */
[----:B------:R-:W-:-:S02]  /*3fd60*/  LOP3.LUT R146, R87, 0xffff, RZ, 0xc0, !PT ;  /* 0x0000ffff57927812 */ /* 0x000fc400078ec0ff */
[----:B------:R-:W-:Y:S02]  /*3fd70*/  PRMT R134, R74, 0x5410, R134 ;  /* 0x000054104a867816 */ /* 0x000fe40000000086 */
[----:B------:R-:W-:Y:S02]  /*3fd80*/  LOP3.LUT R74, R218, 0xffff, RZ, 0xc0, !PT ;  /* 0x0000ffffda4a7812 */ /* 0x000fe400078ec0ff */
[----:B------:R-:W-:Y:S01]  /*3fd90*/  LOP3.LUT R73, R90, 0xffff, RZ, 0xc0, !PT ;  /* 0x0000ffff5a497812 */ /* 0x000fe200078ec0ff */
[----:B------:R-:W4:Y:S01]  /*3fda0*/  LDL.LU R218, [R1+0xf8c] ;  /* 0x000f8c0001da7983 */ /* 0x000f220000300800 */
[----:B------:R-:W-:Y:S02]  /*3fdb0*/  PRMT R120, R74, 0x3340, R72 ;  /* 0x000033404a787816 */ /* 0x000fe40000000048 */
[----:B------:R-:W-:Y:S01]  /*3fdc0*/  PRMT R114, R75, 0x3340, R73 ;  /* 0x000033404b727816 */ /* 0x000fe20000000049 */
[----:B------:R-:W3:Y:S01]  /*3fdd0*/  LDL.LU R220, [R1+0xf88] ;  /* 0x000f880001dc7983 */ /* 0x000ee20000300800 */
[----:B------:R-:W-:-:S02]  /*3fde0*/  PRMT R120, R120, 0x5410, R68 ;  /* 0x0000541078787816 */ /* 0x000fc40000000044 */
[----:B------:R-:W-:Y:S01]  /*3fdf0*/  PRMT R68, R146, 0x3340, R1 ;  /* 0x0000334092447816 */ /* 0x000fe20000000001 */
[----:B------:R-:W3:Y:S01]  /*3fe00*/  LDL.LU R217, [R1+0xef4] ;  /* 0x000ef40001d97983 */ /* 0x000ee20000300800 */
[----:B------:R-:W-:Y:S02]  /*3fe10*/  SHF.R.U32.HI R75, RZ, 0x8, R75 ;  /* 0x00000008ff4b7819 */ /* 0x000fe4000001164b */
[----:B------:R-:W-:Y:S02]  /*3fe20*/  SHF.R.U32.HI R90, RZ, 0x8, R72 ;  /* 0x00000008ff5a7819 */ /* 0x000fe40000011648 */
[----:B------:R-:W-:Y:S02]  /*3fe30*/  PRMT R114, R114, 0x5410, R68 ;  /* 0x0000541072727816 */ /* 0x000fe40000000044 */
[----:B------:R-:W-:Y:S02]  /*3fe40*/  LOP3.LUT R72, R75, 0xffff, RZ, 0xc0, !PT ;  /* 0x0000ffff4b487812 */ /* 0x000fe400078ec0ff */
[----:B------:R-:W-:-:S02]  /*3fe50*/  SHF.R.U32.HI R68, RZ, 0x8, R74 ;  /* 0x00000008ff447819 */ /* 0x000fc4000001164a */
[----:B------:R-:W-:Y:S02]  /*3fe60*/  SHF.R.U32.HI R75, RZ, 0x8, R146 ;  /* 0x00000008ff4b7819 */ /* 0x000fe40000011692 */
[----:B------:R-:W-:Y:S02]  /*3fe70*/  SHF.R.U32.HI R74, RZ, 0x8, R112 ;  /* 0x00000008ff4a7819 */ /* 0x000fe40000011670 */
[----:B--2---:R-:W-:Y:S02]  /*3fe80*/  PRMT R117, R216, 0x5410, R117 ;  /* 0x00005410d8757816 */ /* 0x004fe40000000075 */
[----:B------:R-:W2:Y:S04]  /*3fe90*/  LDL.LU R216, [R1+0xef0] ;  /* 0x000ef00001d87983 */ /* 0x000ea80000300800 */
[----:B------:R-:W2:Y:S04]  /*3fea0*/  LDL.LU R252, [R1+0xf68] ;  /* 0x000f680001fc7983 */ /* 0x000ea80000300800 */
[----:B------:R-:W2:Y:S04]  /*3feb0*/  LDL.LU R146, [R1+0x1098] ;  /* 0x0010980001927983 */ /* 0x000ea80000300800 */
[----:B------:R-:W2:Y:S04]  /*3fec0*/  LDL.LU R112, [R1+0xf64] ;  /* 0x000f640001707983 */ /* 0x000ea80000300800 */
[----:B------:R-:W2:Y:S01]  /*3fed0*/  LDL.LU R221, [R1+0xf58] ;  /* 0x000f580001dd7983 */ /* 0x000ea20000300800 */
[----:B------:R-:W-:-:S02]  /*3fee0*/  LOP3.LUT R70, R70, 0xffff, RZ, 0xc0, !PT ;  /* 0x0000ffff46467812 */ /* 0x000fc400078ec0ff */
[----:B------:R-:W-:Y:S02]  /*3fef0*/  SHF.R.U32.HI R69, RZ, 0x8, R69 ;  /* 0x00000008ff457819 */ /* 0x000fe40000011645 */
[----:B------:R-:W-:Y:S02]  /*3ff00*/  PRMT R70, R70, 0x3340, R1 ;  /* 0x0000334046467816 */ /* 0x000fe40000000001 */
[----:B------:R-:W-:Y:S02]  /*3ff10*/  LOP3.LUT R69, R69, 0xffff, RZ, 0xc0, !PT ;  /* 0x0000ffff45457812 */ /* 0x000fe400078ec0ff */
[----:B------:R-:W-:Y:S02]  /*3ff20*/  LOP3.LUT R68, R68, 0xffff, RZ, 0xc0, !PT ;  /* 0x0000ffff44447812 */ /* 0x000fe400078ec0ff */
[----:B------:R-:W-:Y:S02]  /*3ff30*/  LOP3.LUT R90, R90, 0xffff, RZ, 0xc0, !PT ;  /* 0x0000ffff5a5a7812 */ /* 0x000fe400078ec0ff */
[----:B------:R-:W-:-:S02]  /*3ff40*/  PRMT R100, R100, 0x5410, R70 ;  /* 0x0000541064647816 */ /* 0x000fc40000000046 */
[----:B------:R-:W-:Y:S02]  /*3ff50*/  PRMT R69, R69, 0x3340, R1 ;  /* 0x0000334045457816 */ /* 0x000fe40000000001 */
[----:B------:R-:W-:Y:S02]  /*3ff60*/  SHF.R.U32.HI R70, RZ, 0x8, R161 ;  /* 0x00000008ff467819 */ /* 0x000fe400000116a1 */
[----:B------:R-:W-:Y:S02]  /*3ff70*/  LOP3.LUT R108, R108, 0xffff, RZ, 0xc0, !PT ;  /* 0x0000ffff6c6c7812 */ /* 0x000fe400078ec0ff */
[----:B------:R-:W-:Y:S02]  /*3ff80*/  PRMT R90, R68, 0x3340, R90 ;  /* 0x00003340445a7816 */ /* 0x000fe4000000005a */
[----:B------:R-:W-:Y:S02]  /*3ff90*/  SHF.R.U32.HI R68, RZ, 0x8, R169 ;  /* 0x00000008ff447819 */ /* 0x000fe400000116a9 */
[----:B------:R-:W-:-:S02]  /*3ffa0*/  PRMT R101, R101, 0x5410, R69 ;  /* 0x0000541065657816 */ /* 0x000fc40000000045 */
[----:B------:R-:W-:Y:S02]  /*3ffb0*/  LOP3.LUT R70, R70, 0xffff, RZ, 0xc0, !PT ;  /* 0x0000ffff46467812 */ /* 0x000fe400078ec0ff */
[----:B------:R-:W-:Y:S02]  /*3ffc0*/  PRMT R108, R108, 0x3340, R1 ;  /* 0x000033406c6c7816 */ /* 0x000fe40000000001 */
[----:B------:R-:W-:Y:S02]  /*3ffd0*/  SHF.R.U32.HI R69, RZ, 0x8, R155 ;  /* 0x00000008ff457819 */ /* 0x000fe4000001169b */
[----:B------:R-:W-:Y:S02]  /*3ffe0*/  SHF.R.U32.HI R87, RZ, 0x8, R73 ;  /* 0x00000008ff577819 */ /* 0x000fe40000011649 */
[----:B------:R-:W-:Y:S02]  /*3fff0*/  LOP3.LUT R68, R68, 0xffff, RZ, 0xc0, !PT ;  /* 0x0000ffff44447812 */ /* 0x000fe400078ec0ff */
[----:B------:R-:W-:-:S02]  /*40000*/  SHF.R.U32.HI R73, RZ, 0x8, R152 ;  /* 0x00000008ff497819 */ /* 0x000fc40000011698 */
[----:B------:R-:W-:Y:S02]  /*40010*/  PRMT R70, R70, 0x3340, R1 ;  /* 0x0000334046467816 */ /* 0x000fe40000000001 */
[----:B------:R-:W-:Y:S02]  /*40020*/  PRMT R108, R71, 0x5410, R108 ;  /* 0x00005410476c7816 */ /* 0x000fe4000000006c */
[----:B------:R-:W-:Y:S02]  /*40030*/  LOP3.LUT R69, R69, 0xffff, RZ, 0xc0, !PT ;  /* 0x0000ffff45457812 */ /* 0x000fe400078ec0ff */
[----:B------:R-:W-:Y:S02]  /*40040*/  LOP3.LUT R82, R82, 0xffff, RZ, 0xc0, !PT ;  /* 0x0000ffff52527812 */ /* 0x000fe400078ec0ff */
[----:B------:R-:W-:Y:S02]  /*40050*/  SHF.R.U32.HI R71, RZ, 0x8, R163 ;  /* 0x00000008ff477819 */ /* 0x000fe400000116a3 */
[----:B------:R-:W-:-:S02]  /*40060*/  LOP3.LUT R109, R109, 0xffff, RZ, 0xc0, !PT ;  /* 0x0000ffff6d6d7812 */ /* 0x000fc400078ec0ff */
[----:B------:R-:W-:Y:S02]  /*40070*/  LOP3.LUT R110, R110, 0xffff, RZ, 0xc0, !PT ;  /* 0x0000ffff6e6e7812 */ /* 0x000fe400078ec0ff */
[----:B------:R-:W-:Y:S02]  /*40080*/  LOP3.LUT R80, R80, 0xffff, RZ, 0xc0, !PT ;  /* 0x0000ffff50507812 */ /* 0x000fe400078ec0ff */
[--C-:B------:R-:W-:Y:S02]  /*40090*/  PRMT R68, R68, 0x3340, R1.reuse ;  /* 0x0000334044447816 */ /* 0x100fe40000000001 */
[----:B------:R-:W-:Y:S02]  /*400a0*/  LOP3.LUT R73, R73, 0xffff, RZ, 0xc0, !PT ;  /* 0x0000ffff49497812 */ /* 0x000fe400078ec0ff */
[----:B------:R-:W-:Y:S02]  /*400b0*/  PRMT R143, R143, 0x5410, R70 ;  /* 0x000054108f8f7816 */ /* 0x000fe40000000046 */
[----:B------:R-:W-:-:S02]  /*400c0*/  PRMT R69, R69, 0x3340, R1 ;  /* 0x0000334045457816 */ /* 0x000fc40000000001 */
[--C-:B------:R-:W-:Y:S02]  /*400d0*/  PRMT R82, R82, 0x3340, R1.reuse ;  /* 0x0000334052527816 */ /* 0x100fe40000000001 */
[----:B------:R-:W-:Y:S02]  /*400e0*/  LOP3.LUT R71, R71, 0xffff, RZ, 0xc0, !PT ;  /* 0x0000ffff47477812 */ /* 0x000fe400078ec0ff */
[--C-:B------:R-:W-:Y:S02]  /*400f0*/  PRMT R109, R109, 0x3340, R1.reuse ;  /* 0x000033406d6d7816 */ /* 0x100fe40000000001 */
[--C-:B------:R-:W-:Y:S02]  /*40100*/  PRMT R110, R110, 0x3340, R1.reuse ;  /* 0x000033406e6e7816 */ /* 0x100fe40000000001 */
        /* <DEDUP_REMOVED lines=10> */
[----:B------:R-:W-:Y:S02]  /*401b0*/  PRMT R127, R127, 0x5410, R71 ;  /* 0x000054107f7f7816 */ /* 0x000fe40000000047 */
[----:B------:R-:W-:Y:S02]  /*401c0*/  LOP3.LUT R87, R87, 0xffff, RZ, 0xc0, !PT ;  /* 0x0000ffff57577812 */ /* 0x000fe400078ec0ff */
[----:B------:R-:W-:Y:S02]  /*401d0*/  SHF.R.U32.HI R77, RZ, 0x8, R77 ;  /* 0x00000008ff4d7819 */ /* 0x000fe4000001164d */
[----:B------:R-:W-:-:S02]  /*401e0*/  SHF.R.U32.HI R76, RZ, 0x8, R76 ;  /* 0x00000008ff4c7819 */ /* 0x000fc4000001164c */
[----:B------:R-:W-:Y:S02]  /*401f0*/  LOP3.LUT R85, R85, 0xffff, RZ, 0xc0, !PT ;  /* 0x0000ffff55557812 */ /* 0x000fe400078ec0ff */
[----:B------:R-:W-:Y:S02]  /*40200*/  LOP3.LUT R83, R83, 0xffff, RZ, 0xc0, !PT ;  /* 0x0000ffff53537812 */ /* 0x000fe400078ec0ff */
[----:B------:R-:W-:Y:S02]  /*40210*/  PRMT R87, R72, 0x3340, R87 ;  /* 0x0000334048577816 */ /* 0x000fe40000000057 */
[----:B------:R-:W-:Y:S02]  /*40220*/  LOP3.LUT R79, R79, 0xffff, RZ, 0xc0, !PT ;  /* 0x0000ffff4f4f7812 */ /* 0x000fe400078ec0ff */
[----:B------:R-:W-:Y:S02]  /*40230*/  LOP3.LUT R78, R78, 0xffff, RZ, 0xc0, !PT ;  /* 0x0000ffff4e4e7812 */ /* 0x000fe400078ec0ff */
[----:B------:R-:W-:-:S02]  /*40240*/  LOP3.LUT R77, R77, 0xffff, RZ, 0xc0, !PT ;  /* 0x0000ffff4d4d7812 */ /* 0x000fc400078ec0ff */
[----:B------:R-:W-:Y:S02]  /*40250*/  LOP3.LUT R76, R76, 0xffff, RZ, 0xc0, !PT ;  /* 0x0000ffff4c4c7812 */ /* 0x000fe400078ec0ff */
[----:B------:R-:W-:Y:S02]  /*40260*/  SHF.R.U32.HI R72, RZ, 0x8, R171 ;  /* 0x00000008ff487819 */ /* 0x000fe400000116ab */
[----:B------:R-:W-:Y:S02]  /*40270*/  SHF.R.U32.HI R81, RZ, 0x8, R81 ;  /* 0x00000008ff517819 */ /* 0x000fe40000011651 */
[----:B------:R-:W-:Y:S02]  /*40280*/  LOP3.LUT R86, R86, 0xffff, RZ, 0xc0, !PT ;  /* 0x0000ffff56567812 */ /* 0x000fe400078ec0ff */
[--C-:B------:R-:W-:Y:S02]  /*40290*/  PRMT R85, R85, 0x3340, R1.reuse ;  /* 0x0000334055557816 */ /* 0x100fe40000000001 */
[----:B------:R-:W-:-:S02]  /*402a0*/  PRMT R83, R83, 0x3340, R1 ;  /* 0x0000334053537816 */ /* 0x000fc40000000001 */
[----:B------:R-:W-:Y:S02]  /*402b0*/  LOP3.LUT R75, R75, 0xffff, RZ, 0xc0, !PT ;  /* 0x0000ffff4b4b7812 */ /* 0x000fe400078ec0ff */
[--C-:B------:R-:W-:Y:S02]  /*402c0*/  PRMT R79, R79, 0x3340, R1.reuse ;  /* 0x000033404f4f7816 */ /* 0x100fe40000000001 */
[--C-:B------:R-:W-:Y:S02]  /*402d0*/  PRMT R78, R78, 0x3340, R1.reuse ;  /* 0x000033404e4e7816 */ /* 0x100fe40000000001 */
[--C-:B------:R-:W-:Y:S02]  /*402e0*/  PRMT R77, R77, 0x3340, R1.reuse ;  /* 0x000033404d4d7816 */ /* 0x100fe40000000001 */
[----:B------:R-:W-:Y:S02]  /*402f0*/  PRMT R76, R76, 0x3340, R1 ;  /* 0x000033404c4c7816 */ /* 0x000fe40000000001 */
[----:B------:R-:W-:-:S02]  /*40300*/  LOP3.LUT R74, R74, 0xffff, RZ, 0xc0, !PT ;  /* 0x0000ffff4a4a7812 */ /* 0x000fc400078ec0ff */
[----:B------:R-:W-:Y:S02]  /*40310*/  LOP3.LUT R72, R72, 0xffff, RZ, 0xc0, !PT ;  /* 0x0000ffff48487812 */ /* 0x000fe400078ec0ff */
[----:B------:R-:W-:Y:S02]  /*40320*/  LOP3.LUT R84, R84, 0xffff, RZ, 0xc0, !PT ;  /* 0x0000ffff54547812 */ /* 0x000fe400078ec0ff */
[----:B------:R-:W-:Y:S02]  /*40330*/  LOP3.LUT R81, R81, 0xffff, RZ, 0xc0, !PT ;  /* 0x0000ffff51517812 */ /* 0x000fe400078ec0ff */
[--C-:B------:R-:W-:Y:S02]  /*40340*/  PRMT R86, R86, 0x3340, R1.reuse ;  /* 0x0000334056567816 */ /* 0x100fe40000000001 */
[----:B------:R-:W-:Y:S02]  /*40350*/  PRMT R75, R75, 0x3340, R1 ;  /* 0x000033404b4b7816 */ /* 0x000fe40000000001 */
[----:B------:R-:W-:-:S02]  /*40360*/  PRMT R103, R103, 0x5410, R85 ;  /* 0x0000541067677816 */ /* 0x000fc40000000055 */
[----:B------:R-:W-:Y:S02]  /*40370*/  PRMT R83, R93, 0x5410, R83 ;  /* 0x000054105d537816 */ /* 0x000fe40000000053 */
[--C-:B------:R-:W-:Y:S02]  /*40380*/  PRMT R74, R74, 0x3340, R1.reuse ;  /* 0x000033404a4a7816 */ /* 0x100fe40000000001 */
[----:B------:R-:W-:Y:S02]  /*40390*/  PRMT R72, R72, 0x3340, R1 ;  /* 0x0000334048487816 */ /* 0x000fe40000000001 */
[----:B------:R-:W-:Y:S02]  /*403a0*/  PRMT R94, R94, 0x5410, R79 ;  /* 0x000054105e5e7816 */ /* 0x000fe4000000004f */
[----:B------:R-:W-:Y:S02]  /*403b0*/  PRMT R93, R96, 0x5410, R78 ;  /* 0x00005410605d7816 */ /* 0x000fe4000000004e */
[----:B------:R-:W-:-:S02]  /*403c0*/  PRMT R88, R88, 0x5410, R77 ;  /* 0x0000541058587816 */ /* 0x000fc4000000004d */
[----:B------:R-:W-:Y:S02]  /*403d0*/  PRMT R85, R91, 0x5410, R76 ;  /* 0x000054105b557816 */ /* 0x000fe4000000004c */
[--C-:B------:R-:W-:Y:S02]  /*403e0*/  PRMT R84, R84, 0x3340, R1.reuse ;  /* 0x0000334054547816 */ /* 0x100fe40000000001 */
[----:B------:R-:W-:Y:S02]  /*403f0*/  PRMT R81, R81, 0x3340, R1 ;  /* 0x0000334051517816 */ /* 0x000fe40000000001 */
[----:B----4-:R-:W-:Y:S02]  /*40400*/  LOP3.LUT R76, R218, 0xffff, RZ, 0xc0, !PT ;  /* 0x0000ffffda4c7812 */ /* 0x010fe400078ec0ff */
[----:B---3--:R-:W-:Y:S02]  /*40410*/  LOP3.LUT R77, R220, 0xffff, RZ, 0xc0, !PT ;  /* 0x0000ffffdc4d7812 */ /* 0x008fe400078ec0ff */
[----:B------:R-:W-:-:S02]  /*40420*/  LOP3.LUT R78, R217, 0xffff, RZ, 0xc0, !PT ;  /* 0x0000ffffd94e7812 */ /* 0x000fc400078ec0ff */
        /* <DEDUP_REMOVED lines=9> */
[----:B--2---:R-:W-:Y:S02]  /*404c0*/  LOP3.LUT R69, R252, 0xffff, RZ, 0xc0, !PT ;  /* 0x0000fffffc457812 */ /* 0x004fe400078ec0ff */
[----:B------:R-:W-:Y:S02]  /*404d0*/  LOP3.LUT R68, R112, 0xffff, RZ, 0xc0, !PT ;  /* 0x0000ffff70447812 */ /* 0x000fe400078ec0ff */
[----:B------:R-:W-:-:S04]  /*404e0*/  LOP3.LUT R70, R221, 0xffff, RZ, 0xc0, !PT ;  /* 0x0000ffffdd467812 */ /* 0x000fc800078ec0ff */
[--C-:B------:R-:W-:Y:S02]  /*404f0*/  PRMT R112, R146, 0x4210, R70.reuse ;  /* 0x0000421092707816 */ /* 0x100fe40000000046 */
[----:B------:R-:W-:Y:S02]  /*40500*/  PRMT R116, R116, 0x5210, R70 ;  /* 0x0000521074747816 */ /* 0x000fe40000000046 */
[----:B------:R-:W-:Y:S02]  /*40510*/  LOP3.LUT R70, R170, 0xffff, RZ, 0xc0, !PT ;  /* 0x0000ffffaa467812 */ /* 0x000fe400078ec0ff */
[--C-:B------:R-:W-:Y:S02]  /*40520*/  PRMT R104, R105, 0x4210, R68.reuse ;  /* 0x0000421069687816 */ /* 0x100fe40000000044 */
[----:B------:R-:W-:Y:S02]  /*40530*/  PRMT R105, R106, 0x4210, R69 ;  /* 0x000042106a697816 */ /* 0x000fe40000000045 */
[----:B------:R-:W-:-:S02]  /*40540*/  PRMT R108, R108, 0x5210, R68 ;  /* 0x000052106c6c7816 */ /* 0x000fc40000000044 */
[----:B------:R-:W-:Y:S02]  /*40550*/  PRMT R109, R109, 0x5210, R69 ;  /* 0x000052106d6d7816 */ /* 0x000fe40000000045 */
[--C-:B------:R-:W-:Y:S02]  /*40560*/  PRMT R106, R128, 0x4210, R70.reuse ;  /* 0x00004210806a7816 */ /* 0x100fe40000000046 */
[----:B------:R-:W-:Y:S02]  /*40570*/  PRMT R110, R110, 0x5210, R70 ;  /* 0x000052106e6e7816 */ /* 0x000fe40000000046 */
[----:B------:R-:W1:Y:S01]  /*40580*/  LDS.128 R68, [R2] ;  /* 0x0000000002447984 */ /* 0x000e620000000c00 */
[----:B------:R-:W-:-:S04]  /*40590*/  LOP3.LUT R79, R216, 0xffff, RZ, 0xc0, !PT ;  /* 0x0000ffffd84f7812 */ /* 0x000fc800078ec0ff */
[----:B------:R-:W-:Y:S01]  /*405a0*/  PRMT R75, R122, 0x4210, R79 ;  /* 0x000042107a4b7816 */ /* 0x000fe2000000004f */
[----:B------:R-:W2:Y:S04]  /*405b0*/  LDL.LU R218, [R1+0xfa8] ;  /* 0x000fa80001da7983 */ /* 0x000ea80000300800 */
[----:B------:R-:W3:Y:S04]  /*405c0*/  LDL.LU R220, [R1+0xfa4] ;  /* 0x000fa40001dc7983 */ /* 0x000ee80000300800 */
[----:B------:R-:W4:Y:S04]  /*405d0*/  LDL.LU R217, [R1+0xf24] ;  /* 0x000f240001d97983 */ /* 0x000f280000300800 */
[----:B------:R-:W4:Y:S04]  /*405e0*/  LDL.LU R216, [R1+0xf18] ;  /* 0x000f180001d87983 */ /* 0x000f280000300800 */
[----:B------:R-:W4:Y:S04]  /*405f0*/  LDL.LU R221, [R1+0xfc4] ;  /* 0x000fc40001dd7983 */ /* 0x000f280000300800 */
[----:B------:R-:W4:Y:S04]  /*40600*/  LDL.LU R146, [R1+0xfc0] ;  /* 0x000fc00001927983 */ /* 0x000f280000300800 */
[----:B------:R-:W4:Y:S04]  /*40610*/  LDL.LU R252, [R1+0xf54] ;  /* 0x000f540001fc7983 */ /* 0x000f280000300800 */
[----:B------:R-:W4:Y:S01]  /*40620*/  LDL.LU R170, [R1+0xf44] ;  /* 0x000f440001aa7983 */ /* 0x000f220000300800 */
[----:B------:R-:W-:-:S02]  /*40630*/  PRMT R76, R84, 0x5210, R76 ;  /* 0x00005210544c7816 */ /* 0x000fc4000000004c */
[----:B------:R-:W-:Y:S01]  /*40640*/  PRMT R78, R82, 0x5210, R78 ;  /* 0x00005210524e7816 */ /* 0x000fe2000000004e */
[----:B------:R-:W-:Y:S01]  /*40650*/  BAR.SYNC.DEFER_BLOCKING 0x0 ;  /* 0x0000000000007b1d */ /* 0x000fe20000010000 */
[----:B------:R-:W-:Y:S02]  /*40660*/  PRMT R77, R83, 0x5210, R77 ;  /* 0x00005210534d7816 */ /* 0x000fe4000000004d */
[----:B------:R-:W-:Y:S02]  /*40670*/  PRMT R79, R81, 0x5210, R79 ;  /* 0x00005210514f7816 */ /* 0x000fe4000000004f */
[----:B------:R-:W-:Y:S02]  /*40680*/  LOP3.LUT R7, R7, 0xbfffffff, RZ, 0xc0, !PT ;  /* 0xbfffffff07077812 */ /* 0x000fe400078ec0ff */
[----:B------:R-:W-:Y:S02]  /*40690*/  LOP3.LUT R194, R194, 0xffffffef, RZ, 0xc0, !PT ;  /* 0xffffffefc2c27812 */ /* 0x000fe400078ec0ff */
[----:B------:R-:W-:-:S04]  /*406a0*/  @P0 LOP3.LUT R7, R7, 0x40000000, RZ, 0xfc, !PT ;  /* 0x4000000007070812 */ /* 0x000fc800078efcff */
[----:B------:R-:W-:Y:S01]  /*406b0*/  LOP3.LUT P0, RZ, R7, 0x10000, RZ, 0xc0, !PT ;  /* 0x0001000007ff7812 */ /* 0x000fe2000780c0ff */
[----:B------:R-:W-:-:S12]  /*406c0*/  STSM.16.M88.4 [R4], R72 ;  /* 0x0000004804007844 */ /* 0x000fd80000000200 */
[----:B------:R-:W-:Y:S01]  /*406d0*/  @P0 LOP3.LUT R194, R194, 0x10, RZ, 0xfc, !PT ;  /* 0x00000010c2c20812 */ /* 0x000fe200078efcff */
[----:B------:R-:W-:Y:S01]  /*406e0*/  BAR.SYNC.DEFER_BLOCKING 0x0 ;  /* 0x0000000000007b1d */ /* 0x000fe20000010000 */
[----:B------:R-:W-:Y:S02]  /*406f0*/  LOP3.LUT P0, RZ, R7, 0x100, RZ, 0xc0, !PT ;  /* 0x0000010007ff7812 */ /* 0x000fe4000780c0ff */
[----:B------:R-:W-:-:S11]  /*40700*/  LOP3.LUT R194, R194, 0xffffffdf, RZ, 0xc0, !PT ;  /* 0xffffffdfc2c27812 */ /* 0x000fd600078ec0ff */
[----:B------:R-:W-:Y:S02]  /*40710*/  @P0 LOP3.LUT R194, R194, 0x20, RZ, 0xfc, !PT ;  /* 0x00000020c2c20812 */ /* 0x000fe400078efcff */
[----:B------:R-:W-:Y:S02]  /*40720*/  LOP3.LUT P0, RZ, R7, 0x400, RZ, 0xc0, !PT ;  /* 0x0000040007ff7812 */ /* 0x000fe4000780c0ff */
[----:B------:R-:W-:Y:S01]  /*40730*/  LOP3.LUT R194, R194, 0xffffffbf, RZ, 0xc0, !PT ;  /* 0xffffffbfc2c27812 */ /* 0x000fe200078ec0ff */
[----:B------:R-:W1:Y:S01]  /*40740*/  LDS.128 R72, [R2] ;  /* 0x0000000002487984 */ /* 0x000e620000000c00 */
[----:B------:R-:W-:Y:S09]  /*40750*/  BAR.SYNC.DEFER_BLOCKING 0x0 ;  /* 0x0000000000007b1d */ /* 0x000ff20000010000 */
[----:B------:R-:W-:-:S02]  /*40760*/  @P0 LOP3.LUT R194, R194, 0x40, RZ, 0xfc, !PT ;  /* 0x00000040c2c20812 */ /* 0x000fc400078efcff */
[----:B------:R-:W-:Y:S02]  /*40770*/  LOP3.LUT P0, RZ, R7, 0x800, RZ, 0xc0, !PT ;  /* 0x0000080007ff7812 */ /* 0x000fe4000780c0ff */
[----:B------:R-:W-:-:S11]  /*40780*/  LOP3.LUT R194, R194, 0xffffff7f, RZ, 0xc0, !PT ;  /* 0xffffff7fc2c27812 */ /* 0x000fd600078ec0ff */
[----:B------:R-:W-:Y:S02]  /*40790*/  @P0 LOP3.LUT R194, R194, 0x80, RZ, 0xfc, !PT ;  /* 0x00000080c2c20812 */ /* 0x000fe400078efcff */
[C---:B------:R-:W-:Y:S02]  /*407a0*/  LOP3.LUT P0, RZ, R7.reuse, 0x80000, RZ, 0xc0, !PT ;  /* 0x0008000007ff7812 */ /* 0x040fe4000780c0ff */
[----:B------:R-:W-:Y:S02]  /*407b0*/  LOP3.LUT R7, R7, 0xdfffffff, RZ, 0xc0, !PT ;  /* 0xdfffffff07077812 */ /* 0x000fe400078ec0ff */
[----:B--2---:R-:W-:Y:S02]  /*407c0*/  LOP3.LUT R84, R218, 0xffff, RZ, 0xc0, !PT ;  /* 0x0000ffffda547812 */ /* 0x004fe400078ec0ff */
[----:B------:R-:W2:Y:S01]  /*407d0*/  LDL.LU R218, [R1+0xfdc] ;  /* 0x000fdc0001da7983 */ /* 0x000ea20000300800 */
[----:B------:R-:W-:Y:S02]  /*407e0*/  @P1 LOP3.LUT R7, R7, 0x20000000, RZ, 0xfc, !PT ;  /* 0x2000000007071812 */ /* 0x000fe400078efcff */
[----:B---3--:R-:W-:-:S02]  /*407f0*/  LOP3.LUT R89, R220, 0xffff, RZ, 0xc0, !PT ;  /* 0x0000ffffdc597812 */ /* 0x008fc400078ec0ff */
[----:B------:R-:W3:Y:S01]  /*40800*/  LDL.LU R220, [R1+0xfd4] ;  /* 0x000fd40001dc7983 */ /* 0x000ee20000300800 */
[----:B----4-:R-:W-:Y:S02]  /*40810*/  LOP3.LUT R90, R217, 0xffff, RZ, 0xc0, !PT ;  /* 0x0000ffffd95a7812 */ /* 0x010fe400078ec0ff */
[----:B------:R-:W-:Y:S01]  /*40820*/  LOP3.LUT R91, R216, 0xffff, RZ, 0xc0, !PT ;  /* 0x0000ffffd85b7812 */ /* 0x000fe200078ec0ff */
[----:B------:R-:W4:Y:S01]  /*40830*/  LDL.LU R217, [R1+0xf78] ;  /* 0x000f780001d97983 */ /* 0x000f220000300800 */
[----:B------:R-:W-:-:S03]  /*40840*/  LOP3.LUT R99, R170, 0xffff, RZ, 0xc0, !PT ;  /* 0x0000ffffaa637812 */ /* 0x000fc600078ec0ff */
[----:B------:R-:W4:Y:S01]  /*40850*/  LDL.LU R216, [R1+0xf74] ;  /* 0x000f740001d87983 */ /* 0x000f220000300800 */
[----:B------:R-:W-:Y:S02]  /*40860*/  PRMT R80, R115, 0x4210, R84 ;  /* 0x0000421073507816 */ /* 0x000fe40000000054 */
[----:B------:R-:W-:Y:S01]  /*40870*/  LOP3.LUT R96, R221, 0xffff, RZ, 0xc0, !PT ;  /* 0x0000ffffdd607812 */ /* 0x000fe200078ec0ff */
[----:B------:R-:W4:Y:S01]  /*40880*/  LDL.LU R170, [R1+0xf84] ;  /* 0x000f840001aa7983 */ /* 0x000f220000300800 */
[----:B------:R-:W-:Y:S02]  /*40890*/  PRMT R82, R114, 0x4210, R90 ;  /* 0x0000421072527816 */ /* 0x000fe4000000005a */
[----:B------:R-:W-:Y:S02]  /*408a0*/  PRMT R83, R120, 0x4210, R91 ;  /* 0x0000421078537816 */ /* 0x000fe4000000005b */
[----:B------:R-:W-:Y:S02]  /*408b0*/  LOP3.LUT R97, R146, 0xffff, RZ, 0xc0, !PT ;  /* 0x0000ffff92617812 */ /* 0x000fe400078ec0ff */
[----:B------:R-:W-:Y:S01]  /*408c0*/  LOP3.LUT R98, R252, 0xffff, RZ, 0xc0, !PT ;  /* 0x0000fffffc627812 */ /* 0x000fe200078ec0ff */
[----:B------:R-:W-:Y:S01]  /*408d0*/  STSM.16.M88.4 [R4], R76 ;  /* 0x0000004c04007844 */ /* 0x000fe20000000200 */
[----:B------:R-:W-:-:S02]  /*408e0*/  LOP3.LUT P1, RZ, R7, 0x20000, RZ, 0xc0, !PT ;  /* 0x0002000007ff7812 */ /* 0x000fc4000782c0ff */
[----:B--2---:R-:W-:Y:S01]  /*408f0*/  LOP3.LUT R107, R218, 0xffff, RZ, 0xc0, !PT ;  /* 0x0000ffffda6b7812 */ /* 0x004fe200078ec0ff */
[----:B------:R-:W-:Y:S01]  /*40900*/  BAR.SYNC.DEFER_BLOCKING 0x0 ;  /* 0x0000000000007b1d */ /* 0x000fe20000010000 */
[----:B---3--:R-:W-:Y:S02]  /*40910*/  LOP3.LUT R114, R220, 0xffff, RZ, 0xc0, !PT ;  /* 0x0000ffffdc727812 */ /* 0x008fe400078ec0ff */
[----:B----4-:R-:W-:-:S03]  /*40920*/  LOP3.LUT R115, R217, 0xffff, RZ, 0xc0, !PT ;  /* 0x0000ffffd9737812 */ /* 0x010fc600078ec0ff */
[----:B------:R-:W2:Y:S01]  /*40930*/  LDL.LU R218, [R1+0xff4] ;  /* 0x000ff40001da7983 */ /* 0x000ea20000300800 */
[----:B------:R-:W-:-:S03]  /*40940*/  LOP3.LUT R120, R216, 0xffff, RZ, 0xc0, !PT ;  /* 0x0000ffffd8787812 */ /* 0x000fc600078ec0ff */
[----:B------:R-:W3:Y:S01]  /*40950*/  LDL.LU R163, [R1+0xf94] ;  /* 0x000f940001a37983 */ /* 0x000ee20000300800 */
[----:B------:R-:W-:-:S03]  /*40960*/  LOP3.LUT R113, R170, 0xffff, RZ, 0xc0, !PT ;  /* 0x0000ffffaa717812 */ /* 0x000fc600078ec0ff */
[----:B------:R-:W4:Y:S01]  /*40970*/  LDL.LU R220, [R1+0xf90] ;  /* 0x000f900001dc7983 */ /* 0x000f220000300800 */
[----:B------:R-:W-:Y:S02]  /*40980*/  PRMT R87, R87, 0x5210, R91 ;  /* 0x0000521057577816 */ /* 0x000fe4000000005b */
[----:B------:R-:W-:Y:S01]  /*40990*/  PRMT R95, R95, 0x5210, R99 ;  /* 0x000052105f5f7816 */ /* 0x000fe20000000063 */
[----:B------:R-:W4:Y:S01]  /*409a0*/  LDL.LU R217, [R1+0x10a0] ;  /* 0x0010a00001d97983 */ /* 0x000f220000300800 */
[--C-:B------:R-:W-:Y:S02]  /*409b0*/  PRMT R81, R121, 0x4210, R89.reuse ;  /* 0x0000421079517816 */ /* 0x100fe40000000059 */
[----:B------:R-:W-:Y:S01]  /*409c0*/  PRMT R84, R88, 0x5210, R84 ;  /* 0x0000521058547816 */ /* 0x000fe20000000054 */
[----:B------:R-:W4:Y:S01]  /*409d0*/  LDL.LU R216, [R1+0x109c] ;  /* 0x00109c0001d87983 */ /* 0x000f220000300800 */
[----:B------:R-:W-:Y:S02]  /*409e0*/  PRMT R92, R92, 0x5210, R96 ;  /* 0x000052105c5c7816 */ /* 0x000fe40000000060 */
[----:B------:R-:W-:Y:S01]  /*409f0*/  PRMT R85, R85, 0x5210, R89 ;  /* 0x0000521055557816 */ /* 0x000fe20000000059 */
[----:B------:R-:W4:Y:S01]  /*40a00*/  LDL.LU R171, [R1+0x1010] ;  /* 0x0010100001ab7983 */ /* 0x000f220000300800 */
[----:B------:R-:W-:-:S02]  /*40a10*/  PRMT R93, R93, 0x5210, R97 ;  /* 0x000052105d5d7816 */ /* 0x000fc40000000061 */
[----:B------:R-:W-:Y:S01]  /*40a20*/  PRMT R86, R86, 0x5210, R90 ;  /* 0x0000521056567816 */ /* 0x000fe2000000005a */
[----:B------:R-:W4:Y:S01]  /*40a30*/  LDL.LU R152, [R1+0x1008] ;  /* 0x0010080001987983 */ /* 0x000f220000300800 */
[----:B------:R-:W-:Y:S02]  /*40a40*/  PRMT R94, R94, 0x5210, R98 ;  /* 0x000052105e5e7816 */ /* 0x000fe40000000062 */
[----:B------:R-:W-:Y:S01]  /*40a50*/  LOP3.LUT R7, R7, 0xefffffff, RZ, 0xc0, !PT ;  /* 0xefffffff07077812 */ /* 0x000fe200078ec0ff */
[----:B------:R-:W4:Y:S04]  /*40a60*/  LDL.LU R221, [R1+0xfb4] ;  /* 0x000fb40001dd7983 */ /* 0x000f280000300800 */
[----:B------:R-:W1:Y:S01]  /*40a70*/  LDS.128 R76, [R2] ;  /* 0x00000000024c7984 */ /* 0x000e620000000c00 */
        /* <DEDUP_REMOVED lines=9> */
[----:B------:R-:W-:-:S02]  /*40b10*/  PRMT R101, R101, 0x5210, R114 ;  /* 0x0000521065657816 */ /* 0x000fc40000000072 */
[----:B------:R-:W-:Y:S01]  /*40b20*/  PRMT R90, R130, 0x4210, R98 ;  /* 0x00004210825a7816 */ /* 0x000fe20000000062 */
[----:B------:R-:W-:Y:S01]  /*40b30*/  BAR.SYNC.DEFER_BLOCKING 0x0 ;  /* 0x0000000000007b1d */ /* 0x000fe20000010000 */
[----:B------:R-:W-:Y:S02]  /*40b40*/  PRMT R99, R137, 0x4210, R120 ;  /* 0x0000421089637816 */ /* 0x000fe40000000078 */
[----:B------:R-:W-:Y:S02]  /*40b50*/  PRMT R96, R144, 0x4210, R107 ;  /* 0x0000421090607816 */ /* 0x000fe4000000006b */
[----:B------:R-:W-:Y:S02]  /*40b60*/  PRMT R107, R145, 0x4210, R113 ;  /* 0x00004210916b7816 */ /* 0x000fe40000000071 */
[----:B------:R-:W-:Y:S02]  /*40b70*/  PRMT R97, R139, 0x4210, R114 ;  /* 0x000042108b617816 */ /* 0x000fe40000000072 */
[----:B------:R-:W-:-:S02]  /*40b80*/  PRMT R102, R102, 0x5210, R115 ;  /* 0x0000521066667816 */ /* 0x000fc40000000073 */
[----:B------:R-:W-:Y:S02]  /*40b90*/  @P2 LOP3.LUT R7, R7, 0x10000000, RZ, 0xfc, !PT ;  /* 0x1000000007072812 */ /* 0x000fe400078efcff */
[----:B------:R-:W-:Y:S02]  /*40ba0*/  PRMT R98, R138, 0x4210, R115 ;  /* 0x000042108a627816 */ /* 0x000fe40000000073 */
[C---:B------:R-:W-:Y:S02]  /*40bb0*/  LOP3.LUT P2, RZ, R7.reuse, 0x40000, RZ, 0xc0, !PT ;  /* 0x0004000007ff7812 */ /* 0x040fe4000784c0ff */
[----:B------:R-:W-:-:S04]  /*40bc0*/  LOP3.LUT R7, R7, 0xf7ffffff, RZ, 0xc0, !PT ;  /* 0xf7ffffff07077812 */ /* 0x000fc800078ec0ff */
[----:B------:R-:W-:Y:S01]  /*40bd0*/  @P3 LOP3.LUT R7, R7, 0x8000000, RZ, 0xfc, !PT ;  /* 0x0800000007073812 */ /* 0x000fe200078efcff */
[----:B------:R-:W-:Y:S03]  /*40be0*/  STSM.16.M88.4 [R4], R80 ;  /* 0x0000005004007844 */ /* 0x000fe60000000200 */
[C---:B------:R-:W-:Y:S02]  /*40bf0*/  LOP3.LUT P3, RZ, R7.reuse, 0x200, RZ, 0xc0, !PT ;  /* 0x0000020007ff7812 */ /* 0x040fe4000786c0ff */
[----:B------:R-:W-:Y:S01]  /*40c00*/  LOP3.LUT R7, R7, 0xfbffffff, RZ, 0xc0, !PT ;  /* 0xfbffffff07077812 */ /* 0x000fe200078ec0ff */
[----:B------:R-:W-:Y:S03]  /*40c10*/  BAR.SYNC.DEFER_BLOCKING 0x0 ;  /* 0x0000000000007b1d */ /* 0x000fe60000010000 */
[----:B------:R-:W-:-:S04]  /*40c20*/  @P4 LOP3.LUT R7, R7, 0x4000000, RZ, 0xfc, !PT ;  /* 0x0400000007074812 */ /* 0x000fc800078efcff */
[C---:B------:R-:W-:Y:S02]  /*40c30*/  LOP3.LUT P4, RZ, R7.reuse, 0x2000, RZ, 0xc0, !PT ;  /* 0x0000200007ff7812 */ /* 0x040fe4000788c0ff */
[----:B------:R-:W-:-:S04]  /*40c40*/  LOP3.LUT R7, R7, 0xfdffffff, RZ, 0xc0, !PT ;  /* 0xfdffffff07077812 */ /* 0x000fc800078ec0ff */
[----:B------:R-:W-:-:S04]  /*40c50*/  @P5 LOP3.LUT R7, R7, 0x2000000, RZ, 0xfc, !PT ;  /* 0x0200000007075812 */ /* 0x000fc800078efcff */
[C---:B------:R-:W-:Y:S02]  /*40c60*/  LOP3.LUT P5, RZ, R7.reuse, 0x4000, RZ, 0xc0, !PT ;  /* 0x0000400007ff7812 */ /* 0x040fe400078ac0ff */
[----:B------:R-:W-:-:S04]  /*40c70*/  LOP3.LUT R7, R7, 0xfeffffff, RZ, 0xc0, !PT ;  /* 0xfeffffff07077812 */ /* 0x000fc800078ec0ff */
[----:B------:R-:W-:Y:S01]  /*40c80*/  @P6 LOP3.LUT R7, R7, 0x1000000, RZ, 0xfc, !PT ;  /* 0x0100000007076812 */ /* 0x000fe200078efcff */
[----:B------:R-:W1:Y:S03]  /*40c90*/  LDS.128 R80, [R2] ;  /* 0x0000000002507984 */ /* 0x000e660000000c00 */
[----:B------:R-:W-:Y:S01]  /*40ca0*/  LOP3.LUT P6, RZ, R7, 0x8000, RZ, 0xc0, !PT ;  /* 0x0000800007ff7812 */ /* 0x000fe200078cc0ff */
[----:B------:R-:W-:Y:S06]  /*40cb0*/  BAR.SYNC.DEFER_BLOCKING 0x0 ;  /* 0x0000000000007b1d */ /* 0x000fec0000010000 */
[----:B------:R-:W-:Y:S02]  /*40cc0*/  STSM.16.M88.4 [R4], R84 ;  /* 0x0000005404007844 */ /* 0x000fe40000000200 */
[----:B------:R-:W-:Y:S06]  /*40cd0*/  BAR.SYNC.DEFER_BLOCKING 0x0 ;  /* 0x0000000000007b1d */ /* 0x000fec0000010000 */
[----:B------:R-:W1:Y:S02]  /*40ce0*/  LDS.128 R84, [R2] ;  /* 0x0000000002547984 */ /* 0x000e640000000c00 */
[----:B------:R-:W-:Y:S01]  /*40cf0*/  BAR.SYNC.DEFER_BLOCKING 0x0 ;  /* 0x0000000000007b1d */ /* 0x000fe20000010000 */
[----:B--2---:R-:W-:-:S05]  /*40d00*/  LOP3.LUT R120, R218, 0xffff, RZ, 0xc0, !PT ;  /* 0x0000ffffda787812 */ /* 0x004fca00078ec0ff */
[----:B------:R-:W2:Y:S01]  /*40d10*/  LDL.LU R218, [R1+0x10a4] ;  /* 0x0010a40001da7983 */ /* 0x000ea20000300800 */
[----:B---3--:R-:W-:Y:S02]  /*40d20*/  LOP3.LUT R121, R163, 0xffff, RZ, 0xc0, !PT ;  /* 0x0000ffffa3797812 */ /* 0x008fe400078ec0ff */
[----:B----4-:R-:W-:Y:S02]  /*40d30*/  LOP3.LUT R122, R220, 0xffff, RZ, 0xc0, !PT ;  /* 0x0000ffffdc7a7812 */ /* 0x010fe400078ec0ff */
[----:B------:R-:W3:Y:S01]  /*40d40*/  LDL.LU R220, [R1+0x1020] ;  /* 0x0010200001dc7983 */ /* 0x000ee20000300800 */
[----:B------:R-:W-:-:S03]  /*40d50*/  PRMT R113, R217, 0x4210, R120 ;  /* 0x00004210d9717816 */ /* 0x000fc60000000078 */
[----:B------:R-:W4:Y:S01]  /*40d60*/  LDL.LU R217, [R1+0x101c] ;  /* 0x00101c0001d97983 */ /* 0x000f220000300800 */
[----:B------:R-:W-:-:S03]  /*40d70*/  PRMT R114, R216, 0x4210, R121 ;  /* 0x00004210d8727816 */ /* 0x000fc60000000079 */
[----:B------:R-:W4:Y:S01]  /*40d80*/  LDL.LU R216, [R1+0xfd0] ;  /* 0x000fd00001d87983 */ /* 0x000f220000300800 */
[----:B------:R-:W-:-:S03]  /*40d90*/  LOP3.LUT R128, R171, 0xffff, RZ, 0xc0, !PT ;  /* 0x0000ffffab807812 */ /* 0x000fc600078ec0ff */
[----:B------:R-:W4:Y:S01]  /*40da0*/  LDL.LU R163, [R1+0xfcc] ;  /* 0x000fcc0001a37983 */ /* 0x000f220000300800 */
[----:B------:R-:W-:-:S03]  /*40db0*/  LOP3.LUT R129, R152, 0xffff, RZ, 0xc0, !PT ;  /* 0x0000ffff98817812 */ /* 0x000fc600078ec0ff */
[----:B------:R-:W4:Y:S04]  /*40dc0*/  LDL.LU R171, [R1+0x10b8] ;  /* 0x0010b80001ab7983 */ /* 0x000f280000300800 */
[----:B------:R-:W4:Y:S01]  /*40dd0*/  LDL.LU R152, [R1+0x10b4] ;  /* 0x0010b40001987983 */ /* 0x000f220000300800 */
[----:B------:R-:W-:Y:S02]  /*40de0*/  LOP3.LUT R130, R221, 0xffff, RZ, 0xc0, !PT ;  /* 0x0000ffffdd827812 */ /* 0x000fe400078ec0ff */
[----:B------:R-:W-:Y:S01]  /*40df0*/  PRMT R117, R117, 0x5210, R120 ;  /* 0x0000521075757816 */ /* 0x000fe20000000078 */
[----:B------:R-:W4:Y:S01]  /*40e00*/  LDL.LU R221, [R1+0x10b0] ;  /* 0x0010b00001dd7983 */ /* 0x000f220000300800 */
[----:B------:R-:W-:Y:S02]  /*40e10*/  PRMT R118, R118, 0x5210, R121 ;  /* 0x0000521076767816 */ /* 0x000fe40000000079 */
[----:B------:R-:W-:-:S02]  /*40e20*/  LOP3.LUT R131, R146, 0xffff, RZ, 0xc0, !PT ;  /* 0x0000ffff92837812 */ /* 0x000fc400078ec0ff */
[----:B------:R-:W4:Y:S01]  /*40e30*/  LDL.LU R146, [R1+0x1038] ;  /* 0x0010380001927983 */ /* 0x000f220000300800 */
[----:B------:R-:W-:-:S03]  /*40e40*/  PRMT R120, R252, 0x4210, R128 ;  /* 0x00004210fc787816 */ /* 0x000fc60000000080 */
[----:B------:R-:W4:Y:S01]  /*40e50*/  LDL.LU R252, [R1+0x1034] ;  /* 0x0010340001fc7983 */ /* 0x000f220000300800 */
[----:B------:R-:W-:-:S03]  /*40e60*/  PRMT R121, R170, 0x4210, R129 ;  /* 0x00004210aa797816 */ /* 0x000fc60000000081 */
[----:B------:R-:W4:Y:S04]  /*40e70*/  LDL.LU R170, [R1+0xfe8] ;  /* 0x000fe80001aa7983 */ /* 0x000f280000300800 */
[----:B------:R-:W-:Y:S01]  /*40e80*/  STSM.16.M88.4 [R4], R88 ;  /* 0x0000005804007844 */ /* 0x000fe20000000200 */
[----:B------:R-:W-:Y:S06]  /*40e90*/  BAR.SYNC.DEFER_BLOCKING 0x0 ;  /* 0x0000000000007b1d */ /* 0x000fec0000010000 */
[----:B------:R-:W1:Y:S02]  /*40ea0*/  LDS.128 R88, [R2] ;  /* 0x0000000002587984 */ /* 0x000e640000000c00 */
[----:B------:R-:W-:Y:S06]  /*40eb0*/  BAR.SYNC.DEFER_BLOCKING 0x0 ;  /* 0x0000000000007b1d */ /* 0x000fec0000010000 */
[----:B------:R-:W-:Y:S02]  /*40ec0*/  STSM.16.M88.4 [R4], R92 ;  /* 0x0000005c04007844 */ /* 0x000fe40000000200 */
        /* <DEDUP_REMOVED lines=8> */
[----:B------:R-:W-:Y:S01]  /*40f50*/  BAR.SYNC.DEFER_BLOCKING 0x0 ;  /* 0x0000000000007b1d */ /* 0x000fe20000010000 */
[----:B------:R-:W-:-:S02]  /*40f60*/  PRMT R115, R153, 0x4210, R122 ;  /* 0x0000421099737816 */ /* 0x000fc4000000007a */
[----:B------:R-:W-:-:S03]  /*40f70*/  PRMT R119, R119, 0x5210, R122 ;  /* 0x0000521077777816 */ /* 0x000fc6000000007a */
[----:B------:R-:W1:Y:S02]  /*40f80*/  LDS.128 R100, [R2] ;  /* 0x0000000002647984 */ /* 0x000e640000000c00 */
[----:B------:R-:W-:Y:S01]  /*40f90*/  BAR.SYNC.DEFER_BLOCKING 0x0 ;  /* 0x0000000000007b1d */ /* 0x000fe20000010000 */
[----:B------:R-:W-:Y:S02]  /*40fa0*/  PRMT R125, R125, 0x5210, R129 ;  /* 0x000052107d7d7816 */ /* 0x000fe40000000081 */
[----:B------:R-:W-:Y:S02]  /*40fb0*/  PRMT R124, R124, 0x5210, R128 ;  /* 0x000052107c7c7816 */ /* 0x000fe40000000080 */
[--C-:B------:R-:W-:Y:S01]  /*40fc0*/  PRMT R126, R126, 0x5210, R130.reuse ;  /* 0x000052107e7e7816 */ /* 0x100fe20000000082 */
[----:B------:R-:W-:Y:S02]  /*40fd0*/  STSM.16.M88.4 [R4], R104 ;  /* 0x0000006804007844 */ /* 0x000fe40000000200 */
[----:B------:R-:W-:Y:S01]  /*40fe0*/  BAR.SYNC.DEFER_BLOCKING 0x0 ;  /* 0x0000000000007b1d */ /* 0x000fe20000010000 */
[----:B--2---:R-:W-:-:S05]  /*40ff0*/  PRMT R122, R218, 0x4210, R130 ;  /* 0x00004210da7a7816 */ /* 0x004fca0000000082 */
[----:B------:R-:W2:Y:S04]  /*41000*/  LDL.LU R218, [R1+0xfe4] ;  /* 0x000fe40001da7983 */ /* 0x000ea80000300800 */
[----:B------:R-:W1:Y:S01]  /*41010*/  LDS.128 R104, [R2] ;  /* 0x0000000002687984 */ /* 0x000e620000000c00 */
[----:B------:R-:W-:Y:S01]  /*41020*/  BAR.SYNC.DEFER_BLOCKING 0x0 ;  /* 0x0000000000007b1d */ /* 0x000fe20000010000 */
[----:B---3--:R-:W-:Y:S02]  /*41030*/  LOP3.LUT R137, R220, 0xffff, RZ, 0xc0, !PT ;  /* 0x0000ffffdc897812 */ /* 0x008fe400078ec0ff */
[----:B----4-:R-:W-:-:S03]  /*41040*/  LOP3.LUT R136, R217, 0xffff, RZ, 0xc0, !PT ;  /* 0x0000ffffd9887812 */ /* 0x010fc600078ec0ff */
[----:B------:R-:W3:Y:S01]  /*41050*/  LDL.LU R220, [R1+0x10c4] ;  /* 0x0010c40001dc7983 */ /* 0x000ee20000300800 */
[----:B------:R-:W-:-:S03]  /*41060*/  LOP3.LUT R138, R216, 0xffff, RZ, 0xc0, !PT ;  /* 0x0000ffffd88a7812 */ /* 0x000fc600078ec0ff */
[----:B------:R-:W4:Y:S04]  /*41070*/  LDL.LU R217, [R1+0x10c0] ;  /* 0x0010c00001d97983 */ /* 0x000f280000300800 */
[----:B------:R-:W4:Y:S04]  /*41080*/  LDL.LU R216, [R1+0x10bc] ;  /* 0x0010bc0001d87983 */ /* 0x000f280000300800 */
[----:B------:R-:W4:Y:S01]  /*41090*/  LDL.LU R153, [R1+0x104c] ;  /* 0x00104c0001997983 */ /* 0x000f220000300800 */
[----:B------:R-:W-:-:S03]  /*410a0*/  PRMT R129, R152, 0x4210, R136 ;  /* 0x0000421098817816 */ /* 0x000fc60000000088 */
[----:B------:R-:W4:Y:S01]  /*410b0*/  LDL.LU R152, [R1+0x1048] ;  /* 0x0010480001987983 */ /* 0x000f220000300800 */
[----:B------:R-:W-:-:S03]  /*410c0*/  LOP3.LUT R139, R163, 0xffff, RZ, 0xc0, !PT ;  /* 0x0000ffffa38b7812 */ /* 0x000fc600078ec0ff */
[----:B------:R-:W4:Y:S01]  /*410d0*/  LDL.LU R169, [R1+0xffc] ;  /* 0x000ffc0001a97983 */ /* 0x000f220000300800 */
[----:B------:R-:W-:-:S03]  /*410e0*/  PRMT R128, R171, 0x4210, R137 ;  /* 0x00004210ab807816 */ /* 0x000fc60000000089 */
[----:B------:R-:W4:Y:S01]  /*410f0*/  LDL.LU R155, [R1+0xff8] ;  /* 0x000ff800019b7983 */ /* 0x000f220000300800 */
[----:B------:R-:W-:-:S03]  /*41100*/  PRMT R130, R221, 0x4210, R138 ;  /* 0x00004210dd827816 */ /* 0x000fc6000000008a */
[----:B------:R-:W4:Y:S04]  /*41110*/  LDL.LU R161, [R1+0x10d0] ;  /* 0x0010d00001a17983 */ /* 0x000f280000300800 */
[----:B------:R-:W4:Y:S01]  /*41120*/  LDL.LU R163, [R1+0x10cc] ;  /* 0x0010cc0001a37983 */ /* 0x000f220000300800 */
[----:B------:R-:W-:-:S03]  /*41130*/  LOP3.LUT R145, R170, 0xffff, RZ, 0xc0, !PT ;  /* 0x0000ffffaa917812 */ /* 0x000fc600078ec0ff */
[----:B------:R-:W4:Y:S04]  /*41140*/  LDL.LU R171, [R1+0x10c8] ;  /* 0x0010c80001ab7983 */ /* 0x000f280000300800 */
[----:B------:R-:W4:Y:S04]  /*41150*/  LDL.LU R221, [R1+0x1064] ;  /* 0x0010640001dd7983 */ /* 0x000f280000300800 */
        /* <DEDUP_REMOVED lines=11> */
[----:B------:R-:W-:-:S05]  /*41210*/  PRMT R123, R147, 0x4210, R131 ;  /* 0x00004210937b7816 */ /* 0x000fca0000000083 */
        /* <DEDUP_REMOVED lines=9> */
[----:B------:R-:W-:-:S02]  /*412b0*/  LOP3.LUT R144, R146, 0xffff, RZ, 0xc0, !PT ;  /* 0x0000ffff92907812 */ /* 0x000fc400078ec0ff */
[----:B------:R-:W-:Y:S02]  /*412c0*/  LOP3.LUT R146, R252, 0xffff, RZ, 0xc0, !PT ;  /* 0x0000fffffc927812 */ /* 0x000fe400078ec0ff */
[----:B------:R-:W-:Y:S02]  /*412d0*/  PRMT R133, R133, 0x5210, R136 ;  /* 0x0000521085857816 */ /* 0x000fe40000000088 */
[----:B--2---:R-:W-:Y:S01]  /*412e0*/  LOP3.LUT R147, R218, 0xffff, RZ, 0xc0, !PT ;  /* 0x0000ffffda937812 */ /* 0x004fe200078ec0ff */
[----:B------:R-:W2:Y:S01]  /*412f0*/  LDL.LU R252, [R1+0x1018] ;  /* 0x0010180001fc7983 */ /* 0x000ea20000300800 */
[----:B------:R-:W-:Y:S02]  /*41300*/  PRMT R132, R132, 0x5210, R137 ;  /* 0x0000521084847816 */ /* 0x000fe40000000089 */
[----:B------:R-:W-:Y:S01]  /*41310*/  PRMT R134, R134, 0x5210, R138 ;  /* 0x0000521086867816 */ /* 0x000fe2000000008a */
[----:B------:R-:W2:Y:S04]  /*41320*/  LDL.LU R218, [R1+0x1014] ;  /* 0x0010140001da7983 */ /* 0x000ea80000300800 */
[----:B------:R-:W1:Y:S01]  /*41330*/  LDS.128 R124, [R2] ;  /* 0x00000000027c7984 */ /* 0x000e620000000c00 */
[----:B---3--:R-:W-:-:S02]  /*41340*/  PRMT R136, R220, 0x4210, R144 ;  /* 0x00004210dc887816 */ /* 0x008fc40000000090 */
[----:B----4-:R-:W-:Y:S01]  /*41350*/  PRMT R137, R217, 0x4210, R146 ;  /* 0x00004210d9897816 */ /* 0x010fe20000000092 */
[----:B------:R-:W3:Y:S01]  /*41360*/  LDL.LU R220, [R1+0x10dc] ;  /* 0x0010dc0001dc7983 */ /* 0x000ee20000300800 */
[----:B------:R-:W-:-:S03]  /*41370*/  PRMT R138, R216, 0x4210, R145 ;  /* 0x00004210d88a7816 */ /* 0x000fc60000000091 */
[----:B------:R-:W4:Y:S01]  /*41380*/  LDL.LU R217, [R1+0x10d8] ;  /* 0x0010d80001d97983 */ /* 0x000f220000300800 */
[--C-:B------:R-:W-:Y:S01]  /*41390*/  PRMT R131, R160, 0x4210, R139.reuse ;  /* 0x00004210a0837816 */ /* 0x100fe2000000008b */
[----:B------:R-:W-:Y:S06]  /*413a0*/  BAR.SYNC.DEFER_BLOCKING 0x0 ;  /* 0x0000000000007b1d */ /* 0x000fec0000010000 */
[----:B------:R-:W3:Y:S04]  /*413b0*/  LDL.LU R216, [R1+0x10d4] ;  /* 0x0010d40001d87983 */ /* 0x000ee80000300800 */
[----:B------:R-:W-:Y:S01]  /*413c0*/  STSM.16.M88.4 [R4], R128 ;  /* 0x0000008004007844 */ /* 0x000fe20000000200 */
[----:B------:R-:W-:Y:S01]  /*413d0*/  BAR.SYNC.DEFER_BLOCKING 0x0 ;  /* 0x0000000000007b1d */ /* 0x000fe20000010000 */
[----:B------:R-:W-:-:S02]  /*413e0*/  PRMT R135, R135, 0x5210, R139 ;  /* 0x0000521087877816 */ /* 0x000fc4000000008b */
[----:B------:R-:W-:Y:S02]  /*413f0*/  LOP3.LUT R155, R155, 0xffff, RZ, 0xc0, !PT ;  /* 0x0000ffff9b9b7812 */ /* 0x000fe400078ec0ff */
[--C-:B------:R-:W-:Y:S02]  /*41400*/  PRMT R139, R154, 0x4210, R147.reuse ;  /* 0x000042109a8b7816 */ /* 0x100fe40000000093 */
[----:B------:R-:W-:Y:S02]  /*41410*/  LOP3.LUT R154, R169, 0xffff, RZ, 0xc0, !PT ;  /* 0x0000ffffa99a7812 */ /* 0x000fe400078ec0ff */
[----:B------:R-:W-:Y:S01]  /*41420*/  PRMT R143, R143, 0x5210, R147 ;  /* 0x000052108f8f7816 */ /* 0x000fe20000000093 */
[----:B------:R-:W3:Y:S01]  /*41430*/  LDL.LU R169, [R1+0x1070] ;  /* 0x0010700001a97983 */ /* 0x000ee20000300800 */
[----:B------:R-:W-:Y:S02]  /*41440*/  PRMT R147, R162, 0x4210, R155 ;  /* 0x00004210a2937816 */ /* 0x000fe4000000009b */
[----:B------:R-:W-:-:S02]  /*41450*/  PRMT R141, R141, 0x5210, R146 ;  /* 0x000052108d8d7816 */ /* 0x000fc40000000092 */
[----:B------:R-:W-:Y:S02]  /*41460*/  LOP3.LUT R162, R170, 0xffff, RZ, 0xc0, !PT ;  /* 0x0000ffffaaa27812 */ /* 0x000fe400078ec0ff */
[----:B------:R-:W-:Y:S01]  /*41470*/  PRMT R146, R171, 0x4210, R154 ;  /* 0x00004210ab927816 */ /* 0x000fe2000000009a */
[----:B------:R-:W3:Y:S04]  /*41480*/  LDL.LU R170, [R1+0x1028] ;  /* 0x0010280001aa7983 */ /* 0x000ee80000300800 */
[----:B------:R-:W3:Y:S04]  /*41490*/  LDL.LU R171, [R1+0x1024] ;  /* 0x0010240001ab7983 */ /* 0x000ee80000300800 */
[----:B------:R-:W1:Y:S01]  /*414a0*/  LDS.128 R128, [R2] ;  /* 0x0000000002807984 */ /* 0x000e620000000c00 */
        /* <DEDUP_REMOVED lines=10> */
[----:B------:R-:W-:Y:S06]  /*41550*/  BAR.SYNC.DEFER_BLOCKING 0x0 ;  /* 0x0000000000007b1d */ /* 0x000fec0000010000 */
[----:B------:R-:W-:Y:S02]  /*41560*/  STSM.16.M88.4 [R4], R140 ;  /* 0x0000008c04007844 */ /* 0x000fe40000000200 */
[----:B------:R-:W-:Y:S01]  /*41570*/  BAR.SYNC.DEFER_BLOCKING 0x0 ;  /* 0x0000000000007b1d */ /* 0x000fe20000010000 */
[----:B------:R-:W-:-:S02]  /*41580*/  LOP3.LUT R153, R153, 0xffff, RZ, 0xc0, !PT ;  /* 0x0000ffff99997812 */ /* 0x000fc400078ec0ff */
[----:B------:R-:W-:-:S03]  /*41590*/  LOP3.LUT R152, R152, 0xffff, RZ, 0xc0, !PT ;  /* 0x0000ffff98987812 */ /* 0x000fc600078ec0ff */
[----:B------:R-:W1:Y:S01]  /*415a0*/  LDS.128 R140, [R2] ;  /* 0x00000000028c7984 */ /* 0x000e620000000c00 */
[----:B------:R-:W-:Y:S02]  /*415b0*/  PRMT R144, R161, 0x4210, R153 ;  /* 0x00004210a1907816 */ /* 0x000fe40000000099 */
[--C-:B------:R-:W-:Y:S01]  /*415c0*/  PRMT R145, R163, 0x4210, R152.reuse ;  /* 0x00004210a3917816 */ /* 0x100fe20000000098 */
[----:B------:R-:W-:Y:S06]  /*415d0*/  BAR.SYNC.DEFER_BLOCKING 0x0 ;  /* 0x0000000000007b1d */ /* 0x000fec0000010000 */
[----:B------:R-:W-:Y:S02]  /*415e0*/  STSM.16.M88.4 [R4], R144 ;  /* 0x0000009004007844 */ /* 0x000fe40000000200 */
[----:B------:R-:W-:Y:S01]  /*415f0*/  BAR.SYNC.DEFER_BLOCKING 0x0 ;  /* 0x0000000000007b1d */ /* 0x000fe20000010000 */
[----:B------:R-:W-:-:S02]  /*41600*/  PRMT R149, R149, 0x5210, R152 ;  /* 0x0000521095957816 */ /* 0x000fc40000000098 */
[----:B------:R-:W-:-:S03]  /*41610*/  PRMT R148, R148, 0x5210, R153 ;  /* 0x0000521094947816 */ /* 0x000fc60000000099 */
[----:B------:R-:W1:Y:S01]  /*41620*/  LDS.128 R144, [R2] ;  /* 0x0000000002907984 */ /* 0x000e620000000c00 */
[----:B------:R-:W-:Y:S02]  /*41630*/  PRMT R150, R150, 0x5210, R154 ;  /* 0x0000521096967816 */ /* 0x000fe4000000009a */
[----:B------:R-:W-:Y:S01]  /*41640*/  PRMT R151, R151, 0x5210, R155 ;  /* 0x0000521097977816 */ /* 0x000fe2000000009b */
[----:B------:R-:W-:Y:S06]  /*41650*/  BAR.SYNC.DEFER_BLOCKING 0x0 ;  /* 0x0000000000007b1d */ /* 0x000fec0000010000 */
[----:B------:R-:W-:Y:S02]  /*41660*/  STSM.16.M88.4 [R4], R148 ;  /* 0x0000009404007844 */ /* 0x000fe40000000200 */
[----:B------:R-:W-:Y:S01]  /*41670*/  BAR.SYNC.DEFER_BLOCKING 0x0 ;  /* 0x0000000000007b1d */ /* 0x000fe20000010000 */
[----:B--2---:R-:W-:-:S02]  /*41680*/  LOP3.LUT R161, R252, 0xffff, RZ, 0xc0, !PT ;  /* 0x0000fffffca17812 */ /* 0x004fc400078ec0ff */
[----:B------:R-:W-:Y:S02]  /*41690*/  LOP3.LUT R160, R221, 0xffff, RZ, 0xc0, !PT ;  /* 0x0000ffffdda07812 */ /* 0x000fe400078ec0ff */
[----:B------:R-:W-:Y:S02]  /*416a0*/  LOP3.LUT R163, R218, 0xffff, RZ, 0xc0, !PT ;  /* 0x0000ffffdaa37812 */ /* 0x000fe400078ec0ff */
[----:B----4-:R-:W-:Y:S01]  /*416b0*/  PRMT R153, R217, 0x4210, R162 ;  /* 0x00004210d9997816 */ /* 0x010fe200000000a2 */
[----:B------:R-:W2:Y:S01]  /*416c0*/  LDS.128 R148, [R2] ;  /* 0x0000000002947984 */ /* 0x000ea20000000c00 */
[----:B---3--:R-:W-:-:S03]  /*416d0*/  PRMT R154, R216, 0x4210, R161 ;  /* 0x00004210d89a7816 */ /* 0x008fc600000000a1 */
[----:B------:R-:W3:Y:S01]  /*416e0*/  LDL.LU R217, [R1+0x1078] ;  /* 0x0010780001d97983 */ /* 0x000ee20000300800 */
[----:B------:R-:W-:Y:S02]  /*416f0*/  PRMT R152, R220, 0x4210, R160 ;  /* 0x00004210dc987816 */ /* 0x000fe400000000a0 */
[----:B------:R-:W-:Y:S01]  /*41700*/  PRMT R155, R168, 0x4210, R163 ;  /* 0x00004210a89b7816 */ /* 0x000fe200000000a3 */
[----:B------:R-:W-:Y:S06]  /*41710*/  BAR.SYNC.DEFER_BLOCKING 0x0 ;  /* 0x0000000000007b1d */ /* 0x000fec0000010000 */
[----:B------:R-:W4:Y:S04]  /*41720*/  LDL.LU R216, [R1+0x1040] ;  /* 0x0010400001d87983 */ /* 0x000f280000300800 */
[----:B------:R-:W2:Y:S04]  /*41730*/  LDL.LU R218, [R1+0x103c] ;  /* 0x00103c0001da7983 */ /* 0x000ea80000300800 */
[----:B------:R-:W3:Y:S04]  /*41740*/  LDL.LU R221, [R1+0x10f4] ;  /* 0x0010f40001dd7983 */ /* 0x000ee80000300800 */
[----:B------:R-:W2:Y:S04]  /*41750*/  LDL.LU R252, [R1+0x10f0] ;  /* 0x0010f00001fc7983 */ /* 0x000ea80000300800 */
[----:B------:R-:W2:Y:S04]  /*41760*/  LDL.LU R220, [R1+0x10ec] ;  /* 0x0010ec0001dc7983 */ /* 0x000ea80000300800 */
[----:B------:R-:W4:Y:S04]  /*41770*/  LDL.LU R168, [R1+0x106c] ;  /* 0x00106c0001a87983 */ /* 0x000f280000300800 */
[----:B------:R0:W-:Y:S04]  /*41780*/  STSM.16.M88.4 [R4], R152 ;  /* 0x0000009804007844 */ /* 0x0001e80000000200 */
[----:B0-----:R-:W3:Y:S04]  /*41790*/  LDL.LU R153, [R1+0x10e8] ;  /* 0x0010e80001997983 */ /* 0x001ee80000300800 */
[----:B------:R-:W2:Y:S04]  /*417a0*/  LDL.LU R154, [R1+0x10e4] ;  /* 0x0010e400019a7983 */ /* 0x000ea80000300800 */
[----:B------:R-:W2:Y:S01]  /*417b0*/  LDL.LU R155, [R1+0x10e0] ;  /* 0x0010e000019b7983 */ /* 0x000ea20000300800 */
[----:B------:R-:W-:-:S02]  /*417c0*/  LOP3.LUT R171, R171, 0xffff, RZ, 0xc0, !PT ;  /* 0x0000ffffabab7812 */ /* 0x000fc400078ec0ff */
[----:B------:R-:W-:Y:S02]  /*417d0*/  PRMT R159, R159, 0x5210, R163 ;  /* 0x000052109f9f7816 */ /* 0x000fe400000000a3 */
[----:B------:R-:W-:Y:S02]  /*417e0*/  PRMT R163, R195, 0x4210, R171 ;  /* 0x00004210c3a37816 */ /* 0x000fe400000000ab */
[----:B------:R-:W2:Y:S01]  /*417f0*/  LDL.LU R195, [R1+0x107c] ;  /* 0x00107c0001c37983 */ /* 0x000ea20000300800 */
[----:B------:R-:W-:Y:S02]  /*41800*/  LOP3.LUT R169, R169, 0xffff, RZ, 0xc0, !PT ;  /* 0x0000ffffa9a97812 */ /* 0x000fe400078ec0ff */
[----:B------:R-:W-:Y:S02]  /*41810*/  LOP3.LUT R170, R170, 0xffff, RZ, 0xc0, !PT ;  /* 0x0000ffffaaaa7812 */ /* 0x000fe400078ec0ff */
[----:B------:R-:W-:Y:S02]  /*41820*/  PRMT R156, R156, 0x5210, R160 ;  /* 0x000052109c9c7816 */ /* 0x000fe400000000a0 */
[----:B------:R-:W-:-:S02]  /*41830*/  PRMT R158, R158, 0x5210, R161 ;  /* 0x000052109e9e7816 */ /* 0x000fc400000000a1 */
[----:B------:R-:W-:Y:S01]  /*41840*/  PRMT R157, R157, 0x5210, R162 ;  /* 0x000052109d9d7816 */ /* 0x000fe200000000a2 */
[----:B------:R-:W-:Y:S01]  /*41850*/  BAR.SYNC.DEFER_BLOCKING 0x0 ;  /* 0x0000000000007b1d */ /* 0x000fe20000010000 */
[----:B------:R-:W-:Y:S02]  /*41860*/  PRMT R166, R166, 0x5210, R170 ;  /* 0x00005210a6a67816 */ /* 0x000fe400000000aa */
[----:B------:R-:W-:Y:S02]  /*41870*/  PRMT R164, R164, 0x5210, R169 ;  /* 0x00005210a4a47816 */ /* 0x000fe400000000a9 */
[----:B------:R-:W-:Y:S02]  /*41880*/  PRMT R167, R167, 0x5210, R171 ;  /* 0x00005210a7a77816 */ /* 0x000fe400000000ab */
[----:B----4-:R-:W-:Y:S02]  /*41890*/  LOP3.LUT R168, R168, 0xffff, RZ, 0xc0, !PT ;  /* 0x0000ffffa8a87812 */ /* 0x010fe400078ec0ff */
[----:B---3--:R-:W-:-:S02]  /*418a0*/  PRMT R160, R153, 0x4210, R169 ;  /* 0x0000421099a07816 */ /* 0x008fc400000000a9 */
[----:B--2---:R-:W-:Y:S02]  /*418b0*/  PRMT R161, R154, 0x4210, R168 ;  /* 0x000042109aa17816 */ /* 0x004fe400000000a8 */
[----:B------:R-:W-:Y:S02]  /*418c0*/  PRMT R162, R155, 0x4210, R170 ;  /* 0x000042109ba27816 */ /* 0x000fe400000000aa */
[----:B------:R-:W0:Y:S01]  /*418d0*/  LDS.128 R152, [R2] ;  /* 0x0000000002987984 */ /* 0x000e220000000c00 */
[----:B------:R-:W-:Y:S01]  /*418e0*/  BAR.SYNC.DEFER_BLOCKING 0x0 ;  /* 0x0000000000007b1d */ /* 0x000fe20000010000 */
[----:B------:R-:W-:Y:S02]  /*418f0*/  LOP3.LUT R195, R195, 0xffff, RZ, 0xc0, !PT ;  /* 0x0000ffffc3c37812 */ /* 0x000fe400078ec0ff */
[----:B------:R-:W-:Y:S02]  /*41900*/  LOP3.LUT R216, R216, 0xffff, RZ, 0xc0, !PT ;  /* 0x0000ffffd8d87812 */ /* 0x000fe400078ec0ff */
[----:B------:R-:W-:-:S02]  /*41910*/  PRMT R165, R165, 0x5210, R168 ;  /* 0x00005210a5a57816 */ /* 0x000fc400000000a8 */
[----:B------:R-:W-:Y:S02]  /*41920*/  PRMT R168, R221, 0x4210, R195 ;  /* 0x00004210dda87816 */ /* 0x000fe400000000c3 */
[----:B------:R-:W-:Y:S02]  /*41930*/  PRMT R170, R220, 0x4210, R216 ;  /* 0x00004210dcaa7816 */ /* 0x000fe400000000d8 */
[----:B------:R-:W2:Y:S04]  /*41940*/  LDL.LU.64 R220, [R1+0x1c8] ;  /* 0x0001c80001dc7983 */ /* 0x000ea80000300a00 */
[----:B------:R-:W-:Y:S01]  /*41950*/  STSM.16.M88.4 [R4], R156 ;  /* 0x0000009c04007844 */ /* 0x000fe20000000200 */
[----:B------:R-:W-:Y:S06]  /*41960*/  BAR.SYNC.DEFER_BLOCKING 0x0 ;  /* 0x0000000000007b1d */ /* 0x000fec0000010000 */
[----:B------:R-:W3:Y:S02]  /*41970*/  LDS.128 R156, [R2] ;  /* 0x00000000029c7984 */ /* 0x000ee40000000c00 */
[----:B------:R-:W-:Y:S06]  /*41980*/  BAR.SYNC.DEFER_BLOCKING 0x0 ;  /* 0x0000000000007b1d */ /* 0x000fec0000010000 */
[----:B------:R-:W-:Y:S02]  /*41990*/  STSM.16.M88.4 [R4], R160 ;  /* 0x000000a004007844 */ /* 0x000fe40000000200 */
[----:B------:R-:W-:Y:S06]  /*419a0*/  BAR.SYNC.DEFER_BLOCKING 0x0 ;  /* 0x0000000000007b1d */ /* 0x000fec0000010000 */
[----:B------:R-:W4:Y:S02]  /*419b0*/  LDS.128 R160, [R2] ;  /* 0x0000000002a07984 */ /* 0x000f240000000c00 */
[----:B------:R-:W-:Y:S06]  /*419c0*/  BAR.SYNC.DEFER_BLOCKING 0x0 ;  /* 0x0000000000007b1d */ /* 0x000fec0000010000 */
[----:B------:R-:W-:Y:S02]  /*419d0*/  STSM.16.M88.4 [R4], R164 ;  /* 0x000000a404007844 */ /* 0x000fe40000000200 */
[----:B------:R-:W-:Y:S01]  /*419e0*/  BAR.SYNC.DEFER_BLOCKING 0x0 ;  /* 0x0000000000007b1d */ /* 0x000fe20000010000 */
[----:B------:R-:W-:-:S02]  /*419f0*/  LOP3.LUT R217, R217, 0xffff, RZ, 0xc0, !PT ;  /* 0x0000ffffd9d97812 */ /* 0x000fc400078ec0ff */
[----:B------:R-:W-:-:S03]  /*41a00*/  LOP3.LUT R218, R218, 0xffff, RZ, 0xc0, !PT ;  /* 0x0000ffffdada7812 */ /* 0x000fc600078ec0ff */
[----:B------:R-:W4:Y:S01]  /*41a10*/  LDS.128 R164, [R2] ;  /* 0x0000000002a47984 */ /* 0x000f220000000c00 */
[----:B------:R-:W-:Y:S02]  /*41a20*/  PRMT R169, R252, 0x4210, R217 ;  /* 0x00004210fca97816 */ /* 0x000fe400000000d9 */
[----:B------:R-:W-:Y:S01]  /*41a30*/  PRMT R171, R219, 0x4210, R218 ;  /* 0x00004210dbab7816 */ /* 0x000fe200000000da */
[----:B------:R-:W-:Y:S06]  /*41a40*/  BAR.SYNC.DEFER_BLOCKING 0x0 ;  /* 0x0000000000007b1d */ /* 0x000fec0000010000 */
[----:B------:R1:W-:Y:S02]  /*41a50*/  STSM.16.M88.4 [R4], R168 ;  /* 0x000000a804007844 */ /* 0x0003e40000000200 */
[----:B-1----:R-:W-:-:S02]  /*41a60*/  PRMT R168, R175, 0x5210, R195 ;  /* 0x00005210afa87816 */ /* 0x002fc400000000c3 */
[----:B------:R-:W-:Y:S02]  /*41a70*/  PRMT R170, R174, 0x5210, R216 ;  /* 0x00005210aeaa7816 */ /* 0x000fe400000000d8 */
[----:B------:R-:W-:Y:S02]  /*41a80*/  PRMT R169, R173, 0x5210, R217 ;  /* 0x00005210ada97816 */ /* 0x000fe400000000d9 */
[----:B------:R-:W-:Y:S01]  /*41a90*/  PRMT R171, R172, 0x5210, R218 ;  /* 0x00005210acab7816 */ /* 0x000fe200000000da */
[----:B------:R-:W-:Y:S01]  /*41aa0*/  BAR.SYNC.DEFER_BLOCKING 0x0 ;  /* 0x0000000000007b1d */ /* 0x000fe20000010000 */
[----:B------:R-:W-:-:S05]  /*41ab0*/  PRMT R195, R64, 0x7770, RZ ;  /* 0x0000777040c37816 */ /* 0x000fca00000000ff */
[----:B------:R-:W3:Y:S04]  /*41ac0*/  LDL.LU.64 R216, [R1+0x1a0] ;  /* 0x0001a00001d87983 */ /* 0x000ee80000300a00 */
[----:B------:R-:W4:Y:S04]  /*41ad0*/  LDL.LU.64 R218, [R1+0x1a8] ;  /* 0x0001a80001da7983 */ /* 0x000f280000300a00 */
[----:B------:R-:W1:Y:S01]  /*41ae0*/  LDS.128 R172, [R2] ;  /* 0x0000000002ac7984 */ /* 0x000e620000000c00 */
[----:B------:R-:W-:Y:S06]  /*41af0*/  BAR.SYNC.DEFER_BLOCKING 0x0 ;  /* 0x0000000000007b1d */ /* 0x000fec0000010000 */
[----:B------:R0:W-:Y:S02]  /*41b00*/  STSM.16.M88.4 [R4], R168 ;  /* 0x000000a804007844 */ /* 0x0001e40000000200 */
[----:B------:R-:W-:Y:S01]  /*41b10*/  BAR.SYNC.DEFER_BLOCKING 0x0 ;  /* 0x0000000000007b1d */ /* 0x000fe20000010000 */
[----:B0-----:R-:W-:-:S05]  /*41b20*/  PRMT R168, R64, 0x7771, RZ ;  /* 0x0000777140a87816 */ /* 0x001fca00000000ff */
[----:B------:R-:W3:Y:S04]  /*41b30*/  LDL.LU.64 R170, [R1+0x1b0] ;  /* 0x0001b00001aa7983 */ /* 0x000ee80000300a00 */
[----:B------:R0:W-:Y:S01]  /*41b40*/  @P0 STG.E.U8 desc[UR56][R200.64], R195 ;  /* 0x000000c3c8000986 */ /* 0x0001e2000c101138 */
[----:B------:R-:W-:-:S03]  /*41b50*/  LOP3.LUT P0, RZ, R194, 0x80, RZ, 0xc0, !PT ;  /* 0x00000080c2ff7812 */ /* 0x000fc6000780c0ff */
[----:B0-----:R-:W4:Y:S10]  /*41b60*/  LDL.LU.64 R200, [R1+0x1b8] ;  /* 0x0001b80001c87983 */ /* 0x001f340000300a00 */
[----:B------:R0:W-:Y:S01]  /*41b70*/  @P0 STG.E.U8 desc[UR56][R198.64], R168 ;  /* 0x000000a8c6000986 */ /* 0x0001e2000c101138 */
[----:B------:R-:W-:-:S02]  /*41b80*/  LOP3.LUT P0, RZ, R194, 0x40, RZ, 0xc0, !PT ;  /* 0x00000040c2ff7812 */ /* 0x000fc4000780c0ff */
[----:B0-----:R-:W-:Y:S01]  /*41b90*/  PRMT R168, R64, 0x7772, RZ ;  /* 0x0000777240a87816 */ /* 0x001fe200000000ff */
[----:B------:R-:W3:Y:S10]  /*41ba0*/  LDL.LU.64 R198, [R1+0x1c0] ;  /* 0x0001c00001c67983 */ /* 0x000ef40000300a00 */
[----:B------:R-:W-:Y:S01]  /*41bb0*/  @P0 STG.E.U8 desc[UR56][R196.64], R168 ;  /* 0x000000a8c4000986 */ /* 0x000fe2000c101138 */
[----:B------:R-:W-:-:S02]  /*41bc0*/  LOP3.LUT P0, RZ, R194, 0x20, RZ, 0xc0, !PT ;  /* 0x00000020c2ff7812 */ /* 0x000fc4000780c0ff */
[----:B------:R-:W-:-:S11]  /*41bd0*/  PRMT R64, R64, 0x7773, RZ ;  /* 0x0000777340407816 */ /* 0x000fd600000000ff */
[----:B------:R0:W-:Y:S02]  /*41be0*/  @P0 STG.E.U8 desc[UR56][R190.64], R64 ;  /* 0x00000040be000986 */ /* 0x0001e4000c101138 */
[----:B0-----:R-:W-:-:S05]  /*41bf0*/  PRMT R64, R60, 0x7770, RZ ;  /* 0x000077703c407816 */ /* 0x001fca00000000ff */
[----:B------:R0:W-:Y:S02]  /*41c00*/  @P6 STG.E.U8 desc[UR56][R188.64], R64 ;  /* 0x00000040bc006986 */ /* 0x0001e4000c101138 */
[----:B0-----:R-:W-:-:S05]  /*41c10*/  PRMT R64, R60, 0x7771, RZ ;  /* 0x000077713c407816 */ /* 0x001fca00000000ff */
[----:B------:R0:W-:Y:S01]  /*41c20*/  @P5 STG.E.U8 desc[UR56][R186.64], R64 ;  /* 0x00000040ba005986 */ /* 0x0001e2000c101138 */
[----:B------:R-:W-:Y:S02]  /*41c30*/  LOP3.LUT P0, RZ, R194, 0x10, RZ, 0xc0, !PT ;  /* 0x00000010c2ff7812 */ /* 0x000fe4000780c0ff */
[C---:B0-----:R-:W-:Y:S02]  /*41c40*/  PRMT R64, R60.reuse, 0x7772, RZ ;  /* 0x000077723c407816 */ /* 0x041fe400000000ff */
[----:B------:R-:W-:-:S03]  /*41c50*/  PRMT R60, R60, 0x7773, RZ ;  /* 0x000077733c3c7816 */ /* 0x000fc600000000ff */
[----:B------:R-:W-:Y:S04]  /*41c60*/  @P4 STG.E.U8 desc[UR56][R184.64], R64 ;  /* 0x00000040b8004986 */ /* 0x000fe8000c101138 */
[----:B------:R0:W-:Y:S01]  /*41c70*/  @P3 STG.E.U8 desc[UR56][R182.64], R60 ;  /* 0x0000003cb6003986 */ /* 0x0001e2000c101138 */
[----:B------:R-:W-:Y:S02]  /*41c80*/  LOP3.LUT P3, RZ, R7, 0x1000, RZ, 0xc0, !PT ;  /* 0x0000100007ff7812 */ /* 0x000fe4000786c0ff */
[----:B0-----:R-:W-:-:S05]  /*41c90*/  PRMT R60, R65, 0x7770, RZ ;  /* 0x00007770413c7816 */ /* 0x001fca00000000ff */
[----:B------:R0:W-:Y:S02]  /*41ca0*/  @P2 STG.E.U8 desc[UR56][R180.64], R60 ;  /* 0x0000003cb4002986 */ /* 0x0001e4000c101138 */
[----:B0-----:R-:W-:-:S05]  /*41cb0*/  PRMT R60, R65, 0x7771, RZ ;  /* 0x00007771413c7816 */ /* 0x001fca00000000ff */
[----:B------:R0:W-:Y:S02]  /*41cc0*/  @P1 STG.E.U8 desc[UR56][R178.64], R60 ;  /* 0x0000003cb2001986 */ /* 0x0001e4000c101138 */
[C---:B0-----:R-:W-:Y:S02]  /*41cd0*/  PRMT R60, R65.reuse, 0x7772, RZ ;  /* 0x00007772413c7816 */ /* 0x041fe400000000ff */
[----:B------:R-:W-:-:S03]  /*41ce0*/  PRMT R65, R65, 0x7773, RZ ;  /* 0x0000777341417816 */ /* 0x000fc600000000ff */
[----:B------:R-:W-:Y:S04]  /*41cf0*/  @P0 STG.E.U8 desc[UR56][R176.64], R60 ;  /* 0x0000003cb0000986 */ /* 0x000fe8000c101138 */
[----:B--2---:R0:W-:Y:S04]  /*41d00*/  @P3 STG.E.U8 desc[UR56][R220.64], R65 ;  /* 0x00000041dc003986 */ /* 0x0041e8000c101138 */
[----:B0-----:R-:W2:Y:S01]  /*41d10*/  LDL.LU.64 R220, [R1+0x198] ;  /* 0x0001980001dc7983 */ /* 0x001ea20000300a00 */
[----:B------:R-:W-:Y:S02]  /*41d20*/  LOP3.LUT P6, RZ, R193, 0x10000000, RZ, 0xc0, !PT ;  /* 0x10000000c1ff7812 */ /* 0x000fe400078cc0ff */
[----:B------:R-:W-:Y:S01]  /*41d30*/  LOP3.LUT R4, R4, 0xefffffff, RZ, 0xc0, !PT ;  /* 0xefffffff04047812 */ /* 0x000fe200078ec0ff */
[----:B------:R-:W2:Y:S01]  /*41d40*/  LDL.LU.64 R184, [R1+0x190] ;  /* 0x0001900001b87983 */ /* 0x000ea20000300a00 */
[----:B------:R-:W-:-:S03]  /*41d50*/  LOP3.LUT R194, R194, 0xfffffffe, RZ, 0xc0, !PT ;  /* 0xfffffffec2c27812 */ /* 0x000fc600078ec0ff */
[----:B------:R-:W2:Y:S04]  /*41d60*/  LDL.LU.64 R186, [R1+0x188] ;  /* 0x0001880001ba7983 */ /* 0x000ea80000300a00 */
[----:B------:R-:W2:Y:S02]  /*41d70*/  LDL.LU.64 R188, [R1+0x180] ;  /* 0x0001800001bc7983 */ /* 0x000ea40000300a00 */
[----:B------:R-:W-:Y:S02]  /*41d80*/  @P6 LOP3.LUT R4, R4, 0x10000000, RZ, 0xfc, !PT ;  /* 0x1000000004046812 */ /* 0x000fe400078efcff */
[----:B------:R-:W-:Y:S01]  /*41d90*/  LOP3.LUT P6, RZ, R193, 0x20000000, RZ, 0xc0, !PT ;  /* 0x20000000c1ff7812 */ /* 0x000fe200078cc0ff */
[----:B------:R-:W2:Y:S01]  /*41da0*/  LDL.LU.64 R190, [R1+0x178] ;  /* 0x0001780001be7983 */ /* 0x000ea20000300a00 */
[----:B------:R-:W-:-:S02]  /*41db0*/  LOP3.LUT R4, R4, 0xdfffffff, RZ, 0xc0, !PT ;  /* 0xdfffffff04047812 */ /* 0x000fc400078ec0ff */
[C---:B------:R-:W-:Y:S01]  /*41dc0*/  LOP3.LUT P2, RZ, R7.reuse, 0x80, RZ, 0xc0, !PT ;  /* 0x0000008007ff7812 */ /* 0x040fe2000784c0ff */
[----:B------:R-:W2:Y:S01]  /*41dd0*/  LDL.LU.64 R168, [R1+0x170] ;  /* 0x0001700001a87983 */ /* 0x000ea20000300a00 */
[----:B------:R-:W-:Y:S02]  /*41de0*/  LOP3.LUT P1, RZ, R7, 0x40, RZ, 0xc0, !PT ;  /* 0x0000004007ff7812 */ /* 0x000fe4000782c0ff */
[----:B------:R-:W-:Y:S01]  /*41df0*/  PRMT R60, R61, 0x7770, RZ ;  /* 0x000077703d3c7816 */ /* 0x000fe200000000ff */
[----:B------:R-:W2:Y:S04]  /*41e00*/  LDL.LU.64 R196, [R1+0x168] ;  /* 0x0001680001c47983 */ /* 0x000ea80000300a00 */
[----:B------:R-:W-:Y:S02]  /*41e10*/  @P6 LOP3.LUT R4, R4, 0x20000000, RZ, 0xfc, !PT ;  /* 0x2000000004046812 */ /* 0x000fe400078efcff */
[----:B------:R-:W-:-:S02]  /*41e20*/  LOP3.LUT P6, RZ, R193, 0x40000000, RZ, 0xc0, !PT ;  /* 0x40000000c1ff7812 */ /* 0x000fc400078cc0ff */
[----:B------:R-:W-:-:S11]  /*41e30*/  LOP3.LUT R4, R4, 0xbfffffff, RZ, 0xc0, !PT ;  /* 0xbfffffff04047812 */ /* 0x000fd600078ec0ff */
[----:B------:R-:W-:Y:S02]  /*41e40*/  @P6 LOP3.LUT R4, R4, 0x40000000, RZ, 0xfc, !PT ;  /* 0x4000000004046812 */ /* 0x000fe400078efcff */
[----:B------:R-:W-:Y:S02]  /*41e50*/  LOP3.LUT P6, RZ, R193, 0x80000000, RZ, 0xc0, !PT ;  /* 0x80000000c1ff7812 */ /* 0x000fe400078cc0ff */
[----:B------:R-:W-:-:S11]  /*41e60*/  LOP3.LUT R4, R4, 0x7fffffff, RZ, 0xc0, !PT ;  /* 0x7fffffff04047812 */ /* 0x000fd600078ec0ff */
[----:B------:R-:W-:Y:S02]  /*41e70*/  @P6 LOP3.LUT R4, R4, 0x80000000, RZ, 0xfc, !PT ;  /* 0x8000000004046812 */ /* 0x000fe400078efcff */
        /* <DEDUP_REMOVED lines=10> */
[----:B------:R-:W-:-:S09]  /*41f20*/  LOP3.LUT P0, RZ, R7, 0x20, RZ, 0xc0, !PT ;  /* 0x0000002007ff7812 */ /* 0x000fd2000780c0ff */
[----:B------:R-:W-:Y:S02]  /*41f30*/  @P6 LOP3.LUT R194, R194, 0x8, RZ, 0xfc, !PT ;  /* 0x00000008c2c26812 */ /* 0x000fe400078efcff */
[----:B------:R-:W-:Y:S01]  /*41f40*/  LOP3.LUT P6, RZ, R7, 0x10, RZ, 0xc0, !PT ;  /* 0x0000001007ff7812 */ /* 0x000fe200078cc0ff */
[----:B---3--:R0:W-:Y:S02]  /*41f50*/  @P2 STG.E.U8 desc[UR56][R198.64], R60 ;  /* 0x0000003cc6002986 */ /* 0x0081e4000c101138 */
[C---:B0-----:R-:W-:Y:S02]  /*41f60*/  PRMT R60, R61.reuse, 0x7771, RZ ;  /* 0x000077713d3c7816 */ /* 0x041fe400000000ff */
[----:B------:R-:W3:Y:S04]  /*41f70*/  LDL.LU.64 R198, [R1+0x160] ;  /* 0x0001600001c67983 */ /* 0x000ee80000300a00 */
[----:B----4-:R0:W-:Y:S02]  /*41f80*/  @P1 STG.E.U8 desc[UR56][R200.64], R60 ;  /* 0x0000003cc8001986 */ /* 0x0101e4000c101138 */
[----:B0-----:R-:W-:-:S02]  /*41f90*/  PRMT R60, R61, 0x7772, RZ ;  /* 0x000077723d3c7816 */ /* 0x001fc400000000ff */
[----:B------:R-:W4:Y:S01]  /*41fa0*/  LDL.LU.64 R200, [R1+0x158] ;  /* 0x0001580001c87983 */ /* 0x000f220000300a00 */
[----:B------:R-:W-:-:S03]  /*41fb0*/  PRMT R61, R61, 0x7773, RZ ;  /* 0x000077733d3d7816 */ /* 0x000fc600000000ff */
[----:B------:R0:W-:Y:S04]  /*41fc0*/  @P0 STG.E.U8 desc[UR56][R170.64], R60 ;  /* 0x0000003caa000986 */ /* 0x0001e8000c101138 */
[----:B------:R1:W-:Y:S01]  /*41fd0*/  @P6 STG.E.U8 desc[UR56][R218.64], R61 ;  /* 0x0000003dda006986 */ /* 0x0003e2000c101138 */
[----:B------:R-:W-:Y:S02]  /*41fe0*/  LOP3.LUT P6, RZ, R194, 0x8, RZ, 0xc0, !PT ;  /* 0x00000008c2ff7812 */ /* 0x000fe400078cc0ff */
[----:B0-----:R-:W-:Y:S01]  /*41ff0*/  PRMT R60, R66, 0x7770, RZ ;  /* 0x00007770423c7816 */ /* 0x001fe200000000ff */
[----:B------:R-:W4:Y:S04]  /*42000*/  LDL.LU.64 R170, [R1+0x150] ;  /* 0x0001500001aa7983 */ /* 0x000f280000300a00 */
[----:B-1----:R-:W4:Y:S06]  /*42010*/  LDL.LU.64 R218, [R1+0x148] ;  /* 0x0001480001da7983 */ /* 0x002f2c0000300a00 */
[----:B------:R0:W-:Y:S01]  /*42020*/  @P6 STG.E.U8 desc[UR56][R216.64], R60 ;  /* 0x0000003cd8006986 */ /* 0x0001e2000c101138 */
[----:B------:R-:W-:-:S03]  /*42030*/  LOP3.LUT P6, RZ, R194, 0x4, RZ, 0xc0, !PT ;  /* 0x00000004c2ff7812 */ /* 0x000fc600078cc0ff */
[----:B0-----:R-:W4:Y:S01]  /*42040*/  LDL.LU.64 R216, [R1+0x140] ;  /* 0x0001400001d87983 */ /* 0x001f220000300a00 */
[----:B------:R-:W-:-:S09]  /*42050*/  PRMT R60, R66, 0x7771, RZ ;  /* 0x00007771423c7816 */ /* 0x000fd200000000ff */
[----:B--2---:R0:W-:Y:S04]  /*42060*/  @P6 STG.E.U8 desc[UR56][R220.64], R60 ;  /* 0x0000003cdc006986 */ /* 0x0041e8000c101138 */
[----:B0-----:R-:W2:Y:S01]  /*42070*/  LDL.LU.64 R220, [R1+0x138] ;  /* 0x0001380001dc7983 */ /* 0x001ea20000300a00 */
[----:B------:R-:W-:Y:S02]  /*42080*/  LOP3.LUT P6, RZ, R194, 0x2, RZ, 0xc0, !PT ;  /* 0x00000002c2ff7812 */ /* 0x000fe400078cc0ff */
[C---:B------:R-:W-:Y:S02]  /*42090*/  PRMT R60, R66.reuse, 0x7772, RZ ;  /* 0x00007772423c7816 */ /* 0x040fe400000000ff */
[----:B------:R-:W-:-:S09]  /*420a0*/  PRMT R66, R66, 0x7773, RZ ;  /* 0x0000777342427816 */ /* 0x000fd200000000ff */
[----:B------:R0:W-:Y:S01]  /*420b0*/  @P6 STG.E.U8 desc[UR56][R184.64], R60 ;  /* 0x0000003cb8006986 */ /* 0x0001e2000c101138 */
[----:B------:R-:W-:-:S13]  /*420c0*/  LOP3.LUT P6, RZ, R194, 0x1, RZ, 0xc0, !PT ;  /* 0x00000001c2ff7812 */ /* 0x000fda00078cc0ff */
[----:B------:R-:W-:Y:S01]  /*420d0*/  @P6 STG.E.U8 desc[UR56][R186.64], R66 ;  /* 0x00000042ba006986 */ /* 0x000fe2000c101138 */
[----:B------:R-:W-:Y:S02]  /*420e0*/  LOP3.LUT P6, RZ, R4, 0x80000000, RZ, 0xc0, !PT ;  /* 0x8000000004ff7812 */ /* 0x000fe400078cc0ff */
[----:B0-----:R-:W-:-:S11]  /*420f0*/  PRMT R60, R62, 0x7770, RZ ;  /* 0x000077703e3c7816 */ /* 0x001fd600000000ff */
[----:B------:R0:W-:Y:S01]  /*42100*/  @P6 STG.E.U8 desc[UR56][R188.64], R60 ;  /* 0x0000003cbc006986 */ /* 0x0001e2000c101138 */
[----:B------:R-:W-:Y:S02]  /*42110*/  LOP3.LUT P6, RZ, R4, 0x40000000, RZ, 0xc0, !PT ;  /* 0x4000000004ff7812 */ /* 0x000fe400078cc0ff */
[----:B0-----:R-:W-:-:S11]  /*42120*/  PRMT R60, R62, 0x7771, RZ ;  /* 0x000077713e3c7816 */ /* 0x001fd600000000ff */
[----:B------:R0:W-:Y:S01]  /*42130*/  @P6 STG.E.U8 desc[UR56][R190.64], R60 ;  /* 0x0000003cbe006986 */ /* 0x0001e2000c101138 */
[----:B------:R-:W-:Y:S02]  /*42140*/  LOP3.LUT P6, RZ, R4, 0x20000000, RZ, 0xc0, !PT ;  /* 0x2000000004ff7812 */ /* 0x000fe400078cc0ff */
[----:B------:R-:W-:Y:S02]  /*42150*/  LOP3.LUT P5, RZ, R193, 0x8000000, RZ, 0xc0, !PT ;  /* 0x08000000c1ff7812 */ /* 0x000fe400078ac0ff */
[----:B0-----:R-:W-:-:S09]  /*42160*/  PRMT R60, R62, 0x7772, RZ ;  /* 0x000077723e3c7816 */ /* 0x001fd200000000ff */
[----:B------:R0:W-:Y:S01]  /*42170*/  @P6 STG.E.U8 desc[UR56][R168.64], R60 ;  /* 0x0000003ca8006986 */ /* 0x0001e2000c101138 */
[----:B------:R-:W-:Y:S02]  /*42180*/  LOP3.LUT P6, RZ, R4, 0x10000000, RZ, 0xc0, !PT ;  /* 0x1000000004ff7812 */ /* 0x000fe400078cc0ff */
[C---:B------:R-:W-:Y:S02]  /*42190*/  LOP3.LUT P4, RZ, R193.reuse, 0x4000000, RZ, 0xc0, !PT ;  /* 0x04000000c1ff7812 */ /* 0x040fe4000788c0ff */
[----:B------:R-:W-:Y:S02]  /*421a0*/  PRMT R62, R62, 0x7773, RZ ;  /* 0x000077733e3e7816 */ /* 0x000fe400000000ff */
[----:B------:R-:W-:Y:S02]  /*421b0*/  LOP3.LUT P3, RZ, R193, 0x2000000, RZ, 0xc0, !PT ;  /* 0x02000000c1ff7812 */ /* 0x000fe4000786c0ff */
[----:B0-----:R-:W-:-:S05]  /*421c0*/  PRMT R60, R67, 0x7770, RZ ;  /* 0x00007770433c7816 */ /* 0x001fca00000000ff */
[----:B------:R-:W-:Y:S01]  /*421d0*/  @P6 STG.E.U8 desc[UR56][R196.64], R62 ;  /* 0x0000003ec4006986 */ /* 0x000fe2000c101138 */
[C---:B------:R-:W-:Y:S02]  /*421e0*/  LOP3.LUT P2, RZ, R193.reuse, 0x1000000, RZ, 0xc0, !PT ;  /* 0x01000000c1ff7812 */ /* 0x040fe4000784c0ff */
[C---:B------:R-:W-:Y:S02]  /*421f0*/  LOP3.LUT P1, RZ, R193.reuse, 0x800000, RZ, 0xc0, !PT ;  /* 0x00800000c1ff7812 */ /* 0x040fe4000782c0ff */
[----:B------:R-:W-:Y:S01]  /*42200*/  LOP3.LUT P0, RZ, R193, 0x400000, RZ, 0xc0, !PT ;  /* 0x00400000c1ff7812 */ /* 0x000fe2000780c0ff */
[----:B---3--:R0:W-:Y:S02]  /*42210*/  @P5 STG.E.U8 desc[UR56][R198.64], R60 ;  /* 0x0000003cc6005986 */ /* 0x0081e4000c101138 */
[----:B0-----:R-:W-:-:S05]  /*42220*/  PRMT R60, R67, 0x7771, RZ ;  /* 0x00007771433c7816 */ /* 0x001fca00000000ff */
[----:B----4-:R0:W-:Y:S02]  /*42230*/  @P4 STG.E.U8 desc[UR56][R200.64], R60 ;  /* 0x0000003cc8004986 */ /* 0x0101e4000c101138 */
[C---:B0-----:R-:W-:Y:S02]  /*42240*/  PRMT R60, R67.reuse, 0x7772, RZ ;  /* 0x00007772433c7816 */ /* 0x041fe400000000ff */
[----:B------:R-:W-:-:S03]  /*42250*/  PRMT R67, R67, 0x7773, RZ ;  /* 0x0000777343437816 */ /* 0x000fc600000000ff */
[----:B------:R0:W-:Y:S04]  /*42260*/  @P3 STG.E.U8 desc[UR56][R170.64], R60 ;  /* 0x0000003caa003986 */ /* 0x0001e8000c101138 */
[----:B------:R-:W-:Y:S01]  /*42270*/  @P2 STG.E.U8 desc[UR56][R218.64], R67 ;  /* 0x00000043da002986 */ /* 0x000fe2000c101138 */
[----:B0-----:R-:W-:-:S05]  /*42280*/  PRMT R60, R63, 0x7770, RZ ;  /* 0x000077703f3c7816 */ /* 0x001fca00000000ff */
[----:B------:R0:W-:Y:S02]  /*42290*/  @P1 STG.E.U8 desc[UR56][R216.64], R60 ;  /* 0x0000003cd8001986 */ /* 0x0001e4000c101138 */
[----:B0-----:R-:W-:-:S05]  /*422a0*/  PRMT R60, R63, 0x7771, RZ ;  /* 0x000077713f3c7816 */ /* 0x001fca00000000ff */
[----:B--2---:R0:W-:Y:S04]  /*422b0*/  @P0 STG.E.U8 desc[UR56][R220.64], R60 ;  /* 0x0000003cdc000986 */ /* 0x0041e8000c101138 */
[----:B0-----:R-:W2:Y:S04]  /*422c0*/  LDL.LU.64 R220, [R1+0x130] ;  /* 0x0001300001dc7983 */ /* 0x001ea80000300a00 */
[----:B------:R-:W3:Y:S04]  /*422d0*/  LDL.LU.64 R198, [R1+0x128] ;  /* 0x0001280001c67983 */ /* 0x000ee80000300a00 */
[----:B------:R-:W4:Y:S04]  /*422e0*/  LDL.LU.64 R200, [R1+0x120] ;  /* 0x0001200001c87983 */ /* 0x000f280000300a00 */
[----:B------:R-:W4:Y:S04]  /*422f0*/  LDL.LU.64 R170, [R1+0x118] ;  /* 0x0001180001aa7983 */ /* 0x000f280000300a00 */
[----:B------:R-:W4:Y:S04]  /*42300*/  LDL.LU.64 R218, [R1+0x110] ;  /* 0x0001100001da7983 */ /* 0x000f280000300a00 */
[----:B------:R-:W4:Y:S01]  /*42310*/  LDL.LU.64 R216, [R1+0x108] ;  /* 0x0001080001d87983 */ /* 0x000f220000300a00 */
[----:B------:R-:W-:-:S02]  /*42320*/  LOP3.LUT P3, RZ, R193, 0x200000, RZ, 0xc0, !PT ;  /* 0x00200000c1ff7812 */ /* 0x000fc4000786c0ff */
[----:B------:R-:W-:Y:S02]  /*42330*/  PRMT R60, R63, 0x7772, RZ ;  /* 0x000077723f3c7816 */ /* 0x000fe400000000ff */
        /* <DEDUP_REMOVED lines=20> */
[C---:B------:R-:W-:Y:S02]  /*42480*/  LOP3.LUT P2, RZ, R193.reuse, 0x100000, RZ, 0xc0, !PT ;  /* 0x00100000c1ff7812 */ /* 0x040fe4000784c0ff */
[----:B------:R-:W-:-:S07]  /*42490*/  LOP3.LUT P1, RZ, R193, 0x80000, RZ, 0xc0, !PT ;  /* 0x00080000c1ff7812 */ /* 0x000fce000782c0ff */
[----:B------:R-:W-:Y:S02]  /*424a0*/  @P6 LOP3.LUT R4, R4, 0x4000000, RZ, 0xfc, !PT ;  /* 0x0400000004046812 */ /* 0x000fe400078efcff */
[C---:B------:R-:W-:Y:S02]  /*424b0*/  LOP3.LUT P6, RZ, R193.reuse, 0x10000, RZ, 0xc0, !PT ;  /* 0x00010000c1ff7812 */ /* 0x040fe400078cc0ff */
[----:B------:R-:W-:Y:S02]  /*424c0*/  LOP3.LUT P0, RZ, R193, 0x40000, RZ, 0xc0, !PT ;  /* 0x00040000c1ff7812 */ /* 0x000fe4000780c0ff */
[----:B------:R-:W-:Y:S02]  /*424d0*/  LOP3.LUT R4, R4, 0xf7ffffff, RZ, 0xc0, !PT ;  /* 0xf7ffffff04047812 */ /* 0x000fe400078ec0ff */
[----:B------:R-:W-:Y:S01]  /*424e0*/  PRMT R63, R63, 0x7773, RZ ;  /* 0x000077733f3f7816 */ /* 0x000fe200000000ff */
[----:B--2---:R0:W-:Y:S04]  /*424f0*/  @P3 STG.E.U8 desc[UR56][R220.64], R60 ;  /* 0x0000003cdc003986 */ /* 0x0041e8000c101138 */
[----:B0-----:R-:W2:Y:S04]  /*42500*/  LDL.LU.64 R220, [R1+0x100] ;  /* 0x0001000001dc7983 */ /* 0x001ea80000300a00 */
[----:B------:R-:W2:Y:S04]  /*42510*/  LDL.LU.64 R184, [R1+0xf8] ;  /* 0x0000f80001b87983 */ /* 0x000ea80000300a00 */
[----:B------:R-:W2:Y:S04]  /*42520*/  LDL.LU.64 R186, [R1+0xf0] ;  /* 0x0000f00001ba7983 */ /* 0x000ea80000300a00 */
[----:B------:R-:W2:Y:S04]  /*42530*/  LDL.LU.64 R188, [R1+0xe8] ;  /* 0x0000e80001bc7983 */ /* 0x000ea80000300a00 */
[----:B------:R-:W2:Y:S01]  /*42540*/  LDL.LU.64 R190, [R1+0xe0] ;  /* 0x0000e00001be7983 */ /* 0x000ea20000300a00 */
[----:B------:R-:W-:-:S03]  /*42550*/  PRMT R60, R56, 0x7770, RZ ;  /* 0x00007770383c7816 */ /* 0x000fc600000000ff */
[----:B------:R-:W2:Y:S01]  /*42560*/  LDL.LU.64 R168, [R1+0xd8] ;  /* 0x0000d80001a87983 */ /* 0x000ea20000300a00 */
[----:B------:R-:W-:Y:S02]  /*42570*/  @P6 LOP3.LUT R4, R4, 0x8000000, RZ, 0xfc, !PT ;  /* 0x0800000004046812 */ /* 0x000fe400078efcff */
[----:B------:R-:W-:Y:S01]  /*42580*/  LOP3.LUT P6, RZ, R193, 0x20000, RZ, 0xc0, !PT ;  /* 0x00020000c1ff7812 */ /* 0x000fe200078cc0ff */
[----:B---3--:R0:W-:Y:S04]  /*42590*/  @P2 STG.E.U8 desc[UR56][R198.64], R63 ;  /* 0x0000003fc6002986 */ /* 0x0081e8000c101138 */
[----:B----4-:R1:W-:Y:S04]  /*425a0*/  @P1 STG.E.U8 desc[UR56][R200.64], R60 ;  /* 0x0000003cc8001986 */ /* 0x0103e8000c101138 */
[----:B------:R-:W3:Y:S04]  /*425b0*/  LDL.LU.64 R196, [R1+0xd0] ;  /* 0x0000d00001c47983 */ /* 0x000ee80000300a00 */
[----:B0-----:R-:W4:Y:S01]  /*425c0*/  LDL.LU.64 R198, [R1+0xc8] ;  /* 0x0000c80001c67983 */ /* 0x001f220000300a00 */
[----:B-1----:R-:W-:-:S03]  /*425d0*/  PRMT R60, R56, 0x7771, RZ ;  /* 0x00007771383c7816 */ /* 0x002fc600000000ff */
[----:B------:R-:W4:Y:S04]  /*425e0*/  LDL.LU.64 R200, [R1+0xc0] ;  /* 0x0000c00001c87983 */ /* 0x000f280000300a00 */
[----:B------:R0:W-:Y:S02]  /*425f0*/  @P0 STG.E.U8 desc[UR56][R170.64], R60 ;  /* 0x0000003caa000986 */ /* 0x0001e4000c101138 */
[----:B0-----:R-:W-:Y:S02]  /*42600*/  PRMT R60, R56, 0x7772, RZ ;  /* 0x00007772383c7816 */ /* 0x001fe400000000ff */
[----:B------:R-:W4:Y:S04]  /*42610*/  LDL.LU.64 R170, [R1+0xb8] ;  /* 0x0000b80001aa7983 */ /* 0x000f280000300a00 */
[----:B------:R0:W-:Y:S01]  /*42620*/  @P6 STG.E.U8 desc[UR56][R218.64], R60 ;  /* 0x0000003cda006986 */ /* 0x0001e2000c101138 */
[----:B------:R-:W-:-:S02]  /*42630*/  LOP3.LUT P6, RZ, R4, 0x8000000, RZ, 0xc0, !PT ;  /* 0x0800000004ff7812 */ /* 0x000fc400078cc0ff */
[----:B------:R-:W-:Y:S01]  /*42640*/  PRMT R56, R56, 0x7773, RZ ;  /* 0x0000777338387816 */ /* 0x000fe200000000ff */
[----:B0-----:R-:W4:Y:S10]  /*42650*/  LDL.LU.64 R218, [R1+0xb0] ;  /* 0x0000b00001da7983 */ /* 0x001f340000300a00 */
[----:B------:R0:W-:Y:S04]  /*42660*/  @P6 STG.E.U8 desc[UR56][R216.64], R56 ;  /* 0x00000038d8006986 */ /* 0x0001e8000c101138 */
[----:B0-----:R-:W4:Y:S01]  /*42670*/  LDL.LU.64 R216, [R1+0xa8] ;  /* 0x0000a80001d87983 */ /* 0x001f220000300a00 */
[----:B------:R-:W-:-:S02]  /*42680*/  LOP3.LUT P6, RZ, R4, 0x4000000, RZ, 0xc0, !PT ;  /* 0x0400000004ff7812 */ /* 0x000fc400078cc0ff */
[----:B------:R-:W-:Y:S02]  /*42690*/  PRMT R56, R52, 0x7770, RZ ;  /* 0x0000777034387816 */ /* 0x000fe400000000ff */
[C---:B------:R-:W-:Y:S02]  /*426a0*/  LOP3.LUT P5, RZ, R193.reuse, 0x100, RZ, 0xc0, !PT ;  /* 0x00000100c1ff7812 */ /* 0x040fe400078ac0ff */
[C---:B------:R-:W-:Y:S02]  /*426b0*/  LOP3.LUT P4, RZ, R193.reuse, 0x80, RZ, 0xc0, !PT ;  /* 0x00000080c1ff7812 */ /* 0x040fe4000788c0ff */
[C---:B------:R-:W-:Y:S02]  /*426c0*/  LOP3.LUT P3, RZ, R193.reuse, 0x40, RZ, 0xc0, !PT ;  /* 0x00000040c1ff7812 */ /* 0x040fe4000786c0ff */
[C---:B------:R-:W-:Y:S02]  /*426d0*/  LOP3.LUT P2, RZ, R193.reuse, 0x20, RZ, 0xc0, !PT ;  /* 0x00000020c1ff7812 */ /* 0x040fe4000784c0ff */
[----:B------:R-:W-:Y:S01]  /*426e0*/  LOP3.LUT P1, RZ, R193, 0x10, RZ, 0xc0, !PT ;  /* 0x00000010c1ff7812 */ /* 0x000fe2000782c0ff */
[----:B--2---:R0:W-:Y:S04]  /*426f0*/  @P6 STG.E.U8 desc[UR56][R220.64], R56 ;  /* 0x00000038dc006986 */ /* 0x0041e8000c101138 */
[----:B0-----:R-:W2:Y:S01]  /*42700*/  LDL.LU.64 R220, [R1+0xa0] ;  /* 0x0000a00001dc7983 */ /* 0x001ea20000300a00 */
[----:B------:R-:W-:-:S02]  /*42710*/  LOP3.LUT P6, RZ, R4, 0x2000000, RZ, 0xc0, !PT ;  /* 0x0200000004ff7812 */ /* 0x000fc400078cc0ff */
[----:B------:R-:W-:-:S11]  /*42720*/  PRMT R56, R52, 0x7771, RZ ;  /* 0x0000777134387816 */ /* 0x000fd600000000ff */
[----:B------:R0:W-:Y:S01]  /*42730*/  @P6 STG.E.U8 desc[UR56][R184.64], R56 ;  /* 0x00000038b8006986 */ /* 0x0001e2000c101138 */
[----:B------:R-:W-:Y:S02]  /*42740*/  LOP3.LUT P6, RZ, R4, 0x1000000, RZ, 0xc0, !PT ;  /* 0x0100000004ff7812 */ /* 0x000fe400078cc0ff */
[----:B0-----:R-:W-:-:S11]  /*42750*/  PRMT R56, R52, 0x7772, RZ ;  /* 0x0000777234387816 */ /* 0x001fd600000000ff */
[----:B------:R-:W-:Y:S01]  /*42760*/  @P6 STG.E.U8 desc[UR56][R186.64], R56 ;  /* 0x00000038ba006986 */ /* 0x000fe2000c101138 */
[----:B------:R-:W-:Y:S02]  /*42770*/  LOP3.LUT P6, RZ, R4, 0x800000, RZ, 0xc0, !PT ;  /* 0x0080000004ff7812 */ /* 0x000fe400078cc0ff */
[----:B------:R-:W-:-:S11]  /*42780*/  PRMT R52, R52, 0x7773, RZ ;  /* 0x0000777334347816 */ /* 0x000fd600000000ff */
[----:B------:R0:W-:Y:S01]  /*42790*/  @P6 STG.E.U8 desc[UR56][R188.64], R52 ;  /* 0x00000034bc006986 */ /* 0x0001e2000c101138 */
[----:B------:R-:W-:Y:S02]  /*427a0*/  LOP3.LUT P6, RZ, R4, 0x400000, RZ, 0xc0, !PT ;  /* 0x0040000004ff7812 */ /* 0x000fe400078cc0ff */
[----:B0-----:R-:W-:-:S11]  /*427b0*/  PRMT R52, R57, 0x7770, RZ ;  /* 0x0000777039347816 */ /* 0x001fd600000000ff */
[----:B------:R0:W-:Y:S01]  /*427c0*/  @P6 STG.E.U8 desc[UR56][R190.64], R52 ;  /* 0x00000034be006986 */ /* 0x0001e2000c101138 */
[----:B------:R-:W-:Y:S02]  /*427d0*/  LOP3.LUT P6, RZ, R4, 0x200000, RZ, 0xc0, !PT ;  /* 0x0020000004ff7812 */ /* 0x000fe400078cc0ff */
[----:B0-----:R-:W-:-:S11]  /*427e0*/  PRMT R52, R57, 0x7771, RZ ;  /* 0x0000777139347816 */ /* 0x001fd600000000ff */
[----:B------:R0:W-:Y:S01]  /*427f0*/  @P6 STG.E.U8 desc[UR56][R168.64], R52 ;  /* 0x00000034a8006986 */ /* 0x0001e2000c101138 */
[----:B------:R-:W-:Y:S02]  /*42800*/  LOP3.LUT P6, RZ, R4, 0x100000, RZ, 0xc0, !PT ;  /* 0x0010000004ff7812 */ /* 0x000fe400078cc0ff */
[C---:B0-----:R-:W-:Y:S02]  /*42810*/  PRMT R52, R57.reuse, 0x7772, RZ ;  /* 0x0000777239347816 */ /* 0x041fe400000000ff */
[----:B------:R-:W-:-:S09]  /*42820*/  PRMT R57, R57, 0x7773, RZ ;  /* 0x0000777339397816 */ /* 0x000fd200000000ff */
[----:B---3--:R0:W-:Y:S04]  /*42830*/  @P6 STG.E.U8 desc[UR56][R196.64], R52 ;  /* 0x00000034c4006986 */ /* 0x0081e8000c101138 */
[----:B----4-:R-:W-:Y:S01]  /*42840*/  @P5 STG.E.U8 desc[UR56][R198.64], R57 ;  /* 0x00000039c6005986 */ /* 0x010fe2000c101138 */
[----:B0-----:R-:W-:-:S05]  /*42850*/  PRMT R52, R53, 0x7770, RZ ;  /* 0x0000777035347816 */ /* 0x001fca00000000ff */
[----:B------:R0:W-:Y:S02]  /*42860*/  @P4 STG.E.U8 desc[UR56][R200.64], R52 ;  /* 0x00000034c8004986 */ /* 0x0001e4000c101138 */
[----:B0-----:R-:W-:-:S05]  /*42870*/  PRMT R52, R53, 0x7771, RZ ;  /* 0x0000777135347816 */ /* 0x001fca00000000ff */
[----:B------:R0:W-:Y:S02]  /*42880*/  @P3 STG.E.U8 desc[UR56][R170.64], R52 ;  /* 0x00000034aa003986 */ /* 0x0001e4000c101138 */
[C---:B0-----:R-:W-:Y:S02]  /*42890*/  PRMT R52, R53.reuse, 0x7772, RZ ;  /* 0x0000777235347816 */ /* 0x041fe400000000ff */
[----:B------:R-:W-:-:S03]  /*428a0*/  PRMT R53, R53, 0x7773, RZ ;  /* 0x0000777335357816 */ /* 0x000fc600000000ff */
[----:B------:R-:W-:Y:S04]  /*428b0*/  @P2 STG.E.U8 desc[UR56][R218.64], R52 ;  /* 0x00000034da002986 */ /* 0x000fe8000c101138 */
[----:B------:R0:W-:Y:S04]  /*428c0*/  @P1 STG.E.U8 desc[UR56][R216.64], R53 ;  /* 0x00000035d8001986 */ /* 0x0001e8000c101138 */
[----:B0-----:R-:W3:Y:S04]  /*428d0*/  LDL.LU.64 R216, [R1+0x98] ;  /* 0x0000980001d87983 */ /* 0x001ee80000300a00 */
[----:B------:R-:W4:Y:S04]  /*428e0*/  LDL.LU.64 R198, [R1+0x90] ;  /* 0x0000900001c67983 */ /* 0x000f280000300a00 */
[----:B------:R-:W4:Y:S04]  /*428f0*/  LDL.LU.64 R200, [R1+0x88] ;  /* 0x0000880001c87983 */ /* 0x000f280000300a00 */
[----:B------:R-:W4:Y:S01]  /*42900*/  LDL.LU.64 R170, [R1+0x80] ;  /* 0x0000800001aa7983 */ /* 0x000f220000300a00 */
[----:B------:R-:W-:-:S03]  /*42910*/  LOP3.LUT P0, RZ, R193, 0x8, RZ, 0xc0, !PT ;  /* 0x00000008c1ff7812 */ /* 0x000fc6000780c0ff */
[----:B------:R-:W4:Y:S01]  /*42920*/  LDL.LU.64 R218, [R1+0x78] ;  /* 0x0000780001da7983 */ /* 0x000f220000300a00 */
[----:B------:R-:W-:-:S09]  /*42930*/  PRMT R52, R58, 0x7770, RZ ;  /* 0x000077703a347816 */ /* 0x000fd200000000ff */
[----:B--2---:R0:W-:Y:S04]  /*42940*/  @P0 STG.E.U8 desc[UR56][R220.64], R52 ;  /* 0x00000034dc000986 */ /* 0x0041e8000c101138 */
[----:B0-----:R-:W2:Y:S01]  /*42950*/  LDL.LU.64 R220, [R1+0x70] ;  /* 0x0000700001dc7983 */ /* 0x001ea20000300a00 */
[----:B------:R-:W-:Y:S02]  /*42960*/  LOP3.LUT P6, RZ, R192, 0x400000, RZ, 0xc0, !PT ;  /* 0x00400000c0ff7812 */ /* 0x000fe400078cc0ff */
[----:B------:R-:W-:Y:S02]  /*42970*/  LOP3.LUT R4, R4, 0xffffefff, RZ, 0xc0, !PT ;  /* 0xffffefff04047812 */ /* 0x000fe400078ec0ff */
[----:B------:R-:W-:-:S09]  /*42980*/  LOP3.LUT P3, RZ, R193, 0x4, RZ, 0xc0, !PT ;  /* 0x00000004c1ff7812 */ /* 0x000fd2000786c0ff */
[----:B------:R-:W-:Y:S02]  /*42990*/  @P6 LOP3.LUT R4, R4, 0x1000, RZ, 0xfc, !PT ;  /* 0x0000100004046812 */ /* 0x000fe400078efcff */
[----:B------:R-:W-:Y:S02]  /*429a0*/  LOP3.LUT P6, RZ, R192, 0x800000, RZ, 0xc0, !PT ;  /* 0x00800000c0ff7812 */ /* 0x000fe400078cc0ff */
[----:B------:R-:W-:Y:S02]  /*429b0*/  LOP3.LUT R4, R4, 0xffffdfff, RZ, 0xc0, !PT ;  /* 0xffffdfff04047812 */ /* 0x000fe400078ec0ff */
[----:B------:R-:W-:-:S09]  /*429c0*/  PRMT R52, R58, 0x7771, RZ ;  /* 0x000077713a347816 */ /* 0x000fd200000000ff */
        /* <DEDUP_REMOVED lines=13> */
[----:B------:R-:W-:Y:S01]  /*42aa0*/  LOP3.LUT P6, RZ, R192, 0x10000000, RZ, 0xc0, !PT ;  /* 0x10000000c0ff7812 */ /* 0x000fe200078cc0ff */
[----:B---3--:R0:W-:Y:S04]  /*42ab0*/  @P3 STG.E.U8 desc[UR56][R216.64], R52 ;  /* 0x00000034d8003986 */ /* 0x0081e8000c101138 */
[----:B0-----:R-:W3:Y:S04]  /*42ac0*/  LDL.LU.64 R216, [R1+0x68] ;  /* 0x0000680001d87983 */ /* 0x001ee80000300a00 */
[----:B------:R-:W3:Y:S04]  /*42ad0*/  LDL.LU.64 R184, [R1+0x60] ;  /* 0x0000600001b87983 */ /* 0x000ee80000300a00 */
[----:B------:R-:W3:Y:S04]  /*42ae0*/  LDL.LU.64 R186, [R1+0x58] ;  /* 0x0000580001ba7983 */ /* 0x000ee80000300a00 */
[----:B------:R-:W3:Y:S04]  /*42af0*/  LDL.LU.64 R188, [R1+0x50] ;  /* 0x0000500001bc7983 */ /* 0x000ee80000300a00 */
[----:B------:R-:W3:Y:S01]  /*42b00*/  LDL.LU.64 R190, [R1+0x48] ;  /* 0x0000480001be7983 */ /* 0x000ee20000300a00 */
[----:B------:R-:W-:-:S02]  /*42b10*/  LOP3.LUT R4, R4, 0xfffbffff, RZ, 0xc0, !PT ;  /* 0xfffbffff04047812 */ /* 0x000fc400078ec0ff */
[C---:B------:R-:W-:Y:S01]  /*42b20*/  LOP3.LUT P2, RZ, R193.reuse, 0x2, RZ, 0xc0, !PT ;  /* 0x00000002c1ff7812 */ /* 0x040fe2000784c0ff */
[----:B------:R-:W3:Y:S01]  /*42b30*/  LDL.LU.64 R168, [R1+0x40] ;  /* 0x0000400001a87983 */ /* 0x000ee20000300a00 */
[----:B------:R-:W-:Y:S02]  /*42b40*/  @P6 LOP3.LUT R4, R4, 0x40000, RZ, 0xfc, !PT ;  /* 0x0004000004046812 */ /* 0x000fe400078efcff */
[C---:B------:R-:W-:Y:S01]  /*42b50*/  LOP3.LUT P6, RZ, R192.reuse, 0x20000000, RZ, 0xc0, !PT ;  /* 0x20000000c0ff7812 */ /* 0x040fe200078cc0ff */
[----:B------:R-:W3:Y:S01]  /*42b60*/  LDL.LU.64 R196, [R1+0x38] ;  /* 0x0000380001c47983 */ /* 0x000ee20000300a00 */
[----:B------:R-:W-:Y:S02]  /*42b70*/  LOP3.LUT P1, RZ, R193, 0x1, RZ, 0xc0, !PT ;  /* 0x00000001c1ff7812 */ /* 0x000fe4000782c0ff */
[----:B------:R-:W-:Y:S02]  /*42b80*/  LOP3.LUT P0, RZ, R192, 0x80000000, RZ, 0xc0, !PT ;  /* 0x80000000c0ff7812 */ /* 0x000fe4000780c0ff */
[----:B------:R-:W-:-:S02]  /*42b90*/  LOP3.LUT R4, R4, 0xfff7ffff, RZ, 0xc0, !PT ;  /* 0xfff7ffff04047812 */ /* 0x000fc400078ec0ff */
[C---:B------:R-:W-:Y:S02]  /*42ba0*/  PRMT R52, R58.reuse, 0x7772, RZ ;  /* 0x000077723a347816 */ /* 0x040fe400000000ff */
[----:B------:R-:W-:-:S03]  /*42bb0*/  PRMT R58, R58, 0x7773, RZ ;  /* 0x000077733a3a7816 */ /* 0x000fc600000000ff */
[----:B------:R-:W-:Y:S01]  /*42bc0*/  @P6 LOP3.LUT R4, R4, 0x80000, RZ, 0xfc, !PT ;  /* 0x0008000004046812 */ /* 0x000fe200078efcff */
[----:B----4-:R0:W-:Y:S01]  /*42bd0*/  @P2 STG.E.U8 desc[UR56][R198.64], R52 ;  /* 0x00000034c6002986 */ /* 0x0101e2000c101138 */
[----:B------:R-:W-:-:S03]  /*42be0*/  LOP3.LUT P6, RZ, R192, 0x40000000, RZ, 0xc0, !PT ;  /* 0x40000000c0ff7812 */ /* 0x000fc600078cc0ff */
[----:B------:R1:W-:Y:S01]  /*42bf0*/  @P1 STG.E.U8 desc[UR56][R200.64], R58 ;  /* 0x0000003ac8001986 */ /* 0x0003e2000c101138 */
[----:B0-----:R-:W-:-:S03]  /*42c00*/  PRMT R52, R54, 0x7770, RZ ;  /* 0x0000777036347816 */ /* 0x001fc600000000ff */
[----:B------:R-:W4:Y:S04]  /*42c10*/  LDL.LU.64 R198, [R1+0x30] ;  /* 0x0000300001c67983 */ /* 0x000f280000300a00 */
[----:B------:R0:W-:Y:S04]  /*42c20*/  @P0 STG.E.U8 desc[UR56][R170.64], R52 ;  /* 0x00000034aa000986 */ /* 0x0001e8000c101138 */
[----:B-1----:R-:W4:Y:S01]  /*42c30*/  LDL.LU.64 R200, [R1+0x28] ;  /* 0x0000280001c87983 */ /* 0x002f220000300a00 */
[----:B0-----:R-:W-:-:S03]  /*42c40*/  PRMT R52, R54, 0x7771, RZ ;  /* 0x0000777136347816 */ /* 0x001fc600000000ff */
[----:B------:R-:W4:Y:S04]  /*42c50*/  LDL.LU.64 R170, [R1+0x20] ;  /* 0x0000200001aa7983 */ /* 0x000f280000300a00 */
[----:B------:R0:W-:Y:S01]  /*42c60*/  @P6 STG.E.U8 desc[UR56][R218.64], R52 ;  /* 0x00000034da006986 */ /* 0x0001e2000c101138 */
[----:B------:R-:W-:Y:S02]  /*42c70*/  LOP3.LUT P6, RZ, R4, 0x80000, RZ, 0xc0, !PT ;  /* 0x0008000004ff7812 */ /* 0x000fe400078cc0ff */
[----:B0-----:R-:W-:Y:S01]  /*42c80*/  PRMT R52, R54, 0x7772, RZ ;  /* 0x0000777236347816 */ /* 0x001fe200000000ff */
[----:B------:R-:W4:Y:S10]  /*42c90*/  LDL.LU.64 R218, [R1+0x18] ;  /* 0x0000180001da7983 */ /* 0x000f340000300a00 */
[----:B--2---:R0:W-:Y:S04]  /*42ca0*/  @P6 STG.E.U8 desc[UR56][R220.64], R52 ;  /* 0x00000034dc006986 */ /* 0x0041e8000c101138 */
[----:B0-----:R-:W2:Y:S01]  /*42cb0*/  LDL.LU.64 R220, [R1+0x10] ;  /* 0x0000100001dc7983 */ /* 0x001ea20000300a00 */
[----:B------:R-:W-:-:S02]  /*42cc0*/  LOP3.LUT P6, RZ, R4, 0x40000, RZ, 0xc0, !PT ;  /* 0x0004000004ff7812 */ /* 0x000fc400078cc0ff */
[----:B------:R-:W-:Y:S02]  /*42cd0*/  PRMT R54, R54, 0x7773, RZ ;  /* 0x0000777336367816 */ /* 0x000fe400000000ff */
[----:B------:R-:W-:Y:S02]  /*42ce0*/  PRMT R52, R59, 0x7770, RZ ;  /* 0x000077703b347816 */ /* 0x000fe400000000ff */
[C---:B------:R-:W-:Y:S02]  /*42cf0*/  LOP3.LUT P5, RZ, R192.reuse, 0x200000, RZ, 0xc0, !PT ;  /* 0x00200000c0ff7812 */ /* 0x040fe400078ac0ff */
[C---:B------:R-:W-:Y:S02]  /*42d00*/  LOP3.LUT P4, RZ, R192.reuse, 0x100000, RZ, 0xc0, !PT ;  /* 0x00100000c0ff7812 */ /* 0x040fe4000788c0ff */
[C---:B------:R-:W-:Y:S02]  /*42d10*/  LOP3.LUT P3, RZ, R192.reuse, 0x80000, RZ, 0xc0, !PT ;  /* 0x00080000c0ff7812 */ /* 0x040fe4000786c0ff */
[----:B------:R-:W-:-:S02]  /*42d20*/  LOP3.LUT P2, RZ, R192, 0x40000, RZ, 0xc0, !PT ;  /* 0x00040000c0ff7812 */ /* 0x000fc4000784c0ff */
[----:B------:R-:W-:Y:S01]  /*42d30*/  LOP3.LUT P1, RZ, R192, 0x20000, RZ, 0xc0, !PT ;  /* 0x00020000c0ff7812 */ /* 0x000fe2000782c0ff */
[----:B---3--:R0:W-:Y:S01]  /*42d40*/  @P6 STG.E.U8 desc[UR56][R216.64], R54 ;  /* 0x00000036d8006986 */ /* 0x0081e2000c101138 */
[----:B------:R-:W-:-:S03]  /*42d50*/  LOP3.LUT P6, RZ, R4, 0x20000, RZ, 0xc0, !PT ;  /* 0x0002000004ff7812 */ /* 0x000fc600078cc0ff */
[----:B0-----:R-:W3:Y:S10]  /*42d60*/  LDL.LU.64 R216, [R1+0x8] ;  /* 0x0000080001d87983 */ /* 0x001ef40000300a00 */
[----:B------:R0:W-:Y:S01]  /*42d70*/  @P6 STG.E.U8 desc[UR56][R184.64], R52 ;  /* 0x00000034b8006986 */ /* 0x0001e2000c101138 */
[----:B------:R-:W-:-:S02]  /*42d80*/  LOP3.LUT P6, RZ, R4, 0x10000, RZ, 0xc0, !PT ;  /* 0x0001000004ff7812 */ /* 0x000fc400078cc0ff */
[----:B0-----:R-:W-:-:S11]  /*42d90*/  PRMT R52, R59, 0x7771, RZ ;  /* 0x000077713b347816 */ /* 0x001fd600000000ff */
[----:B------:R0:W-:Y:S01]  /*42da0*/  @P6 STG.E.U8 desc[UR56][R186.64], R52 ;  /* 0x00000034ba006986 */ /* 0x0001e2000c101138 */
[----:B------:R-:W-:Y:S02]  /*42db0*/  LOP3.LUT P6, RZ, R4, 0x8000, RZ, 0xc0, !PT ;  /* 0x0000800004ff7812 */ /* 0x000fe400078cc0ff */
[----:B0-----:R-:W-:-:S11]  /*42dc0*/  PRMT R52, R59, 0x7772, RZ ;  /* 0x000077723b347816 */ /* 0x001fd600000000ff */
[----:B------:R0:W-:Y:S01]  /*42dd0*/  @P6 STG.E.U8 desc[UR56][R188.64], R52 ;  /* 0x00000034bc006986 */ /* 0x0001e2000c101138 */
[----:B------:R-:W-:Y:S02]  /*42de0*/  LOP3.LUT P6, RZ, R4, 0x4000, RZ, 0xc0, !PT ;  /* 0x0000400004ff7812 */ /* 0x000fe400078cc0ff */
[----:B------:R-:W-:-:S11]  /*42df0*/  PRMT R59, R59, 0x7773, RZ ;  /* 0x000077733b3b7816 */ /* 0x000fd600000000ff */
[----:B------:R-:W-:Y:S01]  /*42e00*/  @P6 STG.E.U8 desc[UR56][R190.64], R59 ;  /* 0x0000003bbe006986 */ /* 0x000fe2000c101138 */
[----:B------:R-:W-:Y:S02]  /*42e10*/  LOP3.LUT P6, RZ, R4, 0x2000, RZ, 0xc0, !PT ;  /* 0x0000200004ff7812 */ /* 0x000fe400078cc0ff */
[----:B0-----:R-:W-:-:S11]  /*42e20*/  PRMT R52, R55, 0x7770, RZ ;  /* 0x0000777037347816 */ /* 0x001fd600000000ff */
[----:B------:R0:W-:Y:S01]  /*42e30*/  @P6 STG.E.U8 desc[UR56][R168.64], R52 ;  /* 0x00000034a8006986 */ /* 0x0001e2000c101138 */
[----:B------:R-:W-:Y:S02]  /*42e40*/  LOP3.LUT P6, RZ, R4, 0x1000, RZ, 0xc0, !PT ;  /* 0x0000100004ff7812 */ /* 0x000fe400078cc0ff */
[----:B0-----:R-:W-:-:S11]  /*42e50*/  PRMT R52, R55, 0x7771, RZ ;  /* 0x0000777137347816 */ /* 0x001fd600000000ff */
[----:B------:R0:W-:Y:S02]  /*42e60*/  @P6 STG.E.U8 desc[UR56][R196.64], R52 ;  /* 0x00000034c4006986 */ /* 0x0001e4000c101138 */
[C---:B0-----:R-:W-:Y:S02]  /*42e70*/  PRMT R52, R55.reuse, 0x7772, RZ ;  /* 0x0000777237347816 */ /* 0x041fe400000000ff */
[----:B------:R-:W-:-:S03]  /*42e80*/  PRMT R55, R55, 0x7773, RZ ;  /* 0x0000777337377816 */ /* 0x000fc600000000ff */
[----:B----4-:R0:W-:Y:S04]  /*42e90*/  @P5 STG.E.U8 desc[UR56][R198.64], R52 ;  /* 0x00000034c6005986 */ /* 0x0101e8000c101138 */
[----:B------:R-:W-:Y:S01]  /*42ea0*/  @P4 STG.E.U8 desc[UR56][R200.64], R55 ;  /* 0x00000037c8004986 */ /* 0x000fe2000c101138 */
[----:B0-----:R-:W-:-:S05]  /*42eb0*/  PRMT R52, R48, 0x7770, RZ ;  /* 0x0000777030347816 */ /* 0x001fca00000000ff */
[----:B------:R0:W-:Y:S02]  /*42ec0*/  @P3 STG.E.U8 desc[UR56][R170.64], R52 ;  /* 0x00000034aa003986 */ /* 0x0001e4000c101138 */
[----:B0-----:R-:W-:-:S05]  /*42ed0*/  PRMT R52, R48, 0x7771, RZ ;  /* 0x0000777130347816 */ /* 0x001fca00000000ff */
[----:B------:R0:W-:Y:S02]  /*42ee0*/  @P2 STG.E.U8 desc[UR56][R218.64], R52 ;  /* 0x00000034da002986 */ /* 0x0001e4000c101138 */
[----:B0-----:R-:W-:-:S05]  /*42ef0*/  PRMT R52, R48, 0x7772, RZ ;  /* 0x0000777230347816 */ /* 0x001fca00000000ff */
[----:B--2---:R0:W-:Y:S04]  /*42f00*/  @P1 STG.E.U8 desc[UR56][R220.64], R52 ;  /* 0x00000034dc001986 */ /* 0x0041e8000c101138 */
[----:B0-----:R-:W2:Y:S01]  /*42f10*/  LDL.LU.64 R220, [R1] ;  /* 0x0000000001dc7983 */ /* 0x001ea20000300a00 */
[C---:B------:R-:W-:Y:S02]  /*42f20*/  LOP3.LUT P0, RZ, R192.reuse, 0x10000, RZ, 0xc0, !PT ;  /* 0x00010000c0ff7812 */ /* 0x040fe4000780c0ff */
[----:B------:R-:W-:Y:S02]  /*42f30*/  LOP3.LUT P3, RZ, R192, 0x8000, RZ, 0xc0, !PT ;  /* 0x00008000c0ff7812 */ /* 0x000fe4000786c0ff */
[----:B------:R-:W-:Y:S02]  /*42f40*/  PRMT R52, R48, 0x7773, RZ ;  /* 0x0000777330347816 */ /* 0x000fe400000000ff */
[----:B------:R-:W-:-:S02]  /*42f50*/  LOP3.LUT P6, RZ, R192, 0x8, RZ, 0xc0, !PT ;  /* 0x00000008c0ff7812 */ /* 0x000fc400078cc0ff */
        /* <DEDUP_REMOVED lines=9> */
[----:B---3--:R0:W-:Y:S02]  /*42ff0*/  @P0 STG.E.U8 desc[UR56][R216.64], R52 ;  /* 0x00000034d8000986 */ /* 0x0081e4000c101138 */
[----:B0-----:R-:W-:Y:S02]  /*43000*/  PRMT R52, R68, 0x7770, RZ ;  /* 0x0000777044347816 */ /* 0x001fe400000000ff */
[----:B------:R-:W-:-:S08]  /*43010*/  LOP3.LUT R4, R4, 0xffffff7f, RZ, 0xc0, !PT ;  /* 0xffffff7f04047812 */ /* 0x000fd000078ec0ff */
[----:B------:R-:W-:Y:S02]  /*43020*/  @P6 LOP3.LUT R4, R4, 0x80, RZ, 0xfc, !PT ;  /* 0x0000008004046812 */ /* 0x000fe400078efcff */
[----:B------:R-:W-:Y:S02]  /*43030*/  LOP3.LUT P6, RZ, R192, 0x80, RZ, 0xc0, !PT ;  /* 0x00000080c0ff7812 */ /* 0x000fe400078cc0ff */
[----:B------:R-:W-:-:S11]  /*43040*/  LOP3.LUT R4, R4, 0xfffffeff, RZ, 0xc0, !PT ;  /* 0xfffffeff04047812 */ /* 0x000fd600078ec0ff */
[----:B------:R-:W-:Y:S02]  /*43050*/  @P6 LOP3.LUT R4, R4, 0x100, RZ, 0xfc, !PT ;  /* 0x0000010004046812 */ /* 0x000fe400078efcff */
[----:B------:R-:W-:Y:S02]  /*43060*/  LOP3.LUT P6, RZ, R192, 0x100, RZ, 0xc0, !PT ;  /* 0x00000100c0ff7812 */ /* 0x000fe400078cc0ff */
[----:B------:R-:W-:Y:S01]  /*43070*/  LOP3.LUT R4, R4, 0xfffffdff, RZ, 0xc0, !PT ;  /* 0xfffffdff04047812 */ /* 0x000fe200078ec0ff */
[----:B--2---:R0:W-:Y:S04]  /*43080*/  @P3 STG.E.U8 desc[UR56][R220.64], R52 ;  /* 0x00000034dc003986 */ /* 0x0041e8000c101138 */
[----:B0-----:R-:W2:Y:S06]  /*43090*/  LDL.LU.64 R220, [R1+0xe78] ;  /* 0x000e780001dc7983 */ /* 0x001eac0000300a00 */
[----:B------:R-:W-:-:S02]  /*430a0*/  @P6 LOP3.LUT R4, R4, 0x200, RZ, 0xfc, !PT ;  /* 0x0000020004046812 */ /* 0x000fc400078efcff */
[----:B------:R-:W-:Y:S01]  /*430b0*/  LOP3.LUT P6, RZ, R192, 0x200, RZ, 0xc0, !PT ;  /* 0x00000200c0ff7812 */ /* 0x000fe200078cc0ff */
[----:B------:R-:W3:Y:S01]  /*430c0*/  LDL.LU.64 R198, [R1+0xe70] ;  /* 0x000e700001c67983 */ /* 0x000ee20000300a00 */
[----:B------:R-:W-:Y:S02]  /*430d0*/  LOP3.LUT R4, R4, 0xfffffbff, RZ, 0xc0, !PT ;  /* 0xfffffbff04047812 */ /* 0x000fe400078ec0ff */
[C---:B------:R-:W-:Y:S01]  /*430e0*/  LOP3.LUT P2, RZ, R192.reuse, 0x4000, RZ, 0xc0, !PT ;  /* 0x00004000c0ff7812 */ /* 0x040fe2000784c0ff */
[----:B------:R-:W4:Y:S01]  /*430f0*/  LDL.LU.64 R200, [R1+0xe68] ;  /* 0x000e680001c87983 */ /* 0x000f220000300a00 */
[----:B------:R-:W-:Y:S02]  /*43100*/  LOP3.LUT P1, RZ, R192, 0x2000, RZ, 0xc0, !PT ;  /* 0x00002000c0ff7812 */ /* 0x000fe4000782c0ff */
[----:B------:R-:W-:Y:S01]  /*43110*/  PRMT R52, R68, 0x7771, RZ ;  /* 0x0000777144347816 */ /* 0x000fe200000000ff */
[----:B------:R-:W4:Y:S04]  /*43120*/  LDL.LU.64 R170, [R1+0xe60] ;  /* 0x000e600001aa7983 */ /* 0x000f280000300a00 */
[----:B------:R-:W-:Y:S01]  /*43130*/  @P6 LOP3.LUT R4, R4, 0x400, RZ, 0xfc, !PT ;  /* 0x0000040004046812 */ /* 0x000fe200078efcff */
[----:B------:R-:W4:Y:S01]  /*43140*/  LDL.LU.64 R218, [R1+0xe58] ;  /* 0x000e580001da7983 */ /* 0x000f220000300a00 */
[----:B------:R-:W-:-:S02]  /*43150*/  LOP3.LUT P6, RZ, R192, 0x400, RZ, 0xc0, !PT ;  /* 0x00000400c0ff7812 */ /* 0x000fc400078cc0ff */
[----:B------:R-:W-:Y:S02]  /*43160*/  LOP3.LUT R4, R4, 0xfffff7ff, RZ, 0xc0, !PT ;  /* 0xfffff7ff04047812 */ /* 0x000fe400078ec0ff */
[C---:B------:R-:W-:Y:S01]  /*43170*/  LOP3.LUT P0, RZ, R192.reuse, 0x1000, RZ, 0xc0, !PT ;  /* 0x00001000c0ff7812 */ /* 0x040fe2000780c0ff */
[----:B------:R0:W-:Y:S01]  /*43180*/  @P2 STG.E.U8 desc[UR56][R250.64], R52 ;  /* 0x00000034fa002986 */ /* 0x0001e2000c101138 */
[C---:B------:R-:W-:Y:S02]  /*43190*/  LOP3.LUT P5, RZ, R192.reuse, 0x4, RZ, 0xc0, !PT ;  /* 0x00000004c0ff7812 */ /* 0x040fe400078ac0ff */
[----:B------:R-:W-:Y:S01]  /*431a0*/  LOP3.LUT P4, RZ, R192, 0x2, RZ, 0xc0, !PT ;  /* 0x00000002c0ff7812 */ /* 0x000fe2000788c0ff */
[----:B------:R-:W4:Y:S04]  /*431b0*/  LDL.LU.64 R216, [R1+0xe50] ;  /* 0x000e500001d87983 */ /* 0x000f280000300a00 */
[----:B------:R-:W-:-:S02]  /*431c0*/  @P6 LOP3.LUT R4, R4, 0x800, RZ, 0xfc, !PT ;  /* 0x0000080004046812 */ /* 0x000fc400078efcff */
[----:B------:R-:W-:Y:S02]  /*431d0*/  LOP3.LUT P6, RZ, R192, 0x800, RZ, 0xc0, !PT ;  /* 0x00000800c0ff7812 */ /* 0x000fe400078cc0ff */
[C---:B0-----:R-:W-:Y:S02]  /*431e0*/  PRMT R52, R68.reuse, 0x7772, RZ ;  /* 0x0000777244347816 */ /* 0x041fe400000000ff */
[----:B------:R-:W-:-:S03]  /*431f0*/  PRMT R68, R68, 0x7773, RZ ;  /* 0x0000777344447816 */ /* 0x000fc600000000ff */
[----:B------:R0:W-:Y:S04]  /*43200*/  @P1 STG.E.U8 desc[UR56][R248.64], R52 ;  /* 0x00000034f8001986 */ /* 0x0001e8000c101138 */
[----:B------:R-:W-:Y:S01]  /*43210*/  @P0 STG.E.U8 desc[UR56][R246.64], R68 ;  /* 0x00000044f6000986 */ /* 0x000fe2000c101138 */
[----:B0-----:R-:W-:-:S05]  /*43220*/  PRMT R52, R49, 0x7770, RZ ;  /* 0x0000777031347816 */ /* 0x001fca00000000ff */
[----:B------:R0:W-:Y:S01]  /*43230*/  @P6 STG.E.U8 desc[UR56][R244.64], R52 ;  /* 0x00000034f4006986 */ /* 0x0001e2000c101138 */
[----:B------:R-:W-:Y:S02]  /*43240*/  LOP3.LUT P6, RZ, R4, 0x800, RZ, 0xc0, !PT ;  /* 0x0000080004ff7812 */ /* 0x000fe400078cc0ff */
[----:B0-----:R-:W-:-:S11]  /*43250*/  PRMT R52, R49, 0x7771, RZ ;  /* 0x0000777131347816 */ /* 0x001fd600000000ff */
        /* <DEDUP_REMOVED lines=20> */
[----:B0-----:R-:W-:Y:S02]  /*433a0*/  PRMT R49, R50, 0x7770, RZ ;  /* 0x0000777032317816 */ /* 0x001fe400000000ff */
[----:B------:R-:W-:Y:S02]  /*433b0*/  LOP3.LUT P3, RZ, R192, 0x1, RZ, 0xc0, !PT ;  /* 0x00000001c0ff7812 */ /* 0x000fe4000786c0ff */
[----:B------:R-:W-:-:S07]  /*433c0*/  LOP3.LUT P2, RZ, R19, 0x80000000, RZ, 0xc0, !PT ;  /* 0x8000000013ff7812 */ /* 0x000fce000784c0ff */
[----:B------:R0:W-:Y:S01]  /*433d0*/  @P6 STG.E.U8 desc[UR56][R228.64], R49 ;  /* 0x00000031e4006986 */ /* 0x0001e2000c101138 */
[----:B------:R-:W-:Y:S02]  /*433e0*/  LOP3.LUT P1, RZ, R19, 0x40000000, RZ, 0xc0, !PT ;  /* 0x4000000013ff7812 */ /* 0x000fe4000782c0ff */
[----:B0-----:R-:W-:-:S05]  /*433f0*/  PRMT R49, R50, 0x7771, RZ ;  /* 0x0000777132317816 */ /* 0x001fca00000000ff */
[----:B------:R0:W-:Y:S01]  /*43400*/  @P5 STG.E.U8 desc[UR56][R226.64], R49 ;  /* 0x00000031e2005986 */ /* 0x0001e2000c101138 */
[----:B------:R-:W-:Y:S02]  /*43410*/  LOP3.LUT P0, RZ, R19, 0x20000000, RZ, 0xc0, !PT ;  /* 0x2000000013ff7812 */ /* 0x000fe4000780c0ff */
[C---:B0-----:R-:W-:Y:S02]  /*43420*/  PRMT R49, R50.reuse, 0x7772, RZ ;  /* 0x0000777232317816 */ /* 0x041fe400000000ff */
[----:B------:R-:W-:-:S03]  /*43430*/  PRMT R50, R50, 0x7773, RZ ;  /* 0x0000777332327816 */ /* 0x000fc600000000ff */
[----:B------:R0:W-:Y:S04]  /*43440*/  @P4 STG.E.U8 desc[UR56][R224.64], R49 ;  /* 0x00000031e0004986 */ /* 0x0001e8000c101138 */
[----:B------:R-:W-:Y:S01]  /*43450*/  @P3 STG.E.U8 desc[UR56][R222.64], R50 ;  /* 0x00000032de003986 */ /* 0x000fe2000c101138 */
        /* <DEDUP_REMOVED lines=41> */
[----:B------:R-:W-:Y:S01]  /*436f0*/  LOP3.LUT R4, R4, 0xfffffff7, RZ, 0xc0, !PT ;  /* 0xfffffff704047812 */ /* 0x000fe200078ec0ff */
[----:B---3--:R0:W-:Y:S01]  /*43700*/  @P2 STG.E.U8 desc[UR56][R198.64], R49 ;  /* 0x00000031c6002986 */ /* 0x0081e2000c101138 */
[----:B------:R-:W-:-:S09]  /*43710*/  LOP3.LUT P0, RZ, R19, 0x2000000, RZ, 0xc0, !PT ;  /* 0x0200000013ff7812 */ /* 0x000fd2000780c0ff */
[----:B------:R-:W-:Y:S02]  /*43720*/  @P6 LOP3.LUT R4, R4, 0x8, RZ, 0xfc, !PT ;  /* 0x0000000804046812 */ /* 0x000fe400078efcff */
[----:B------:R-:W-:Y:S01]  /*43730*/  LOP3.LUT P6, RZ, R19, 0x1000000, RZ, 0xc0, !PT ;  /* 0x0100000013ff7812 */ /* 0x000fe200078cc0ff */
[----:B0-----:R-:W3:Y:S01]  /*43740*/  LDL.LU.64 R198, [R1+0xe10] ;  /* 0x000e100001c67983 */ /* 0x001ee20000300a00 */
[----:B------:R-:W-:-:S05]  /*43750*/  PRMT R49, R51, 0x7771, RZ ;  /* 0x0000777133317816 */ /* 0x000fca00000000ff */
[----:B----4-:R0:W-:Y:S02]  /*43760*/  @P1 STG.E.U8 desc[UR56][R200.64], R49 ;  /* 0x00000031c8001986 */ /* 0x0101e4000c101138 */
[C---:B0-----:R-:W-:Y:S02]  /*43770*/  PRMT R49, R51.reuse, 0x7772, RZ ;  /* 0x0000777233317816 */ /* 0x041fe400000000ff */
[----:B------:R-:W4:Y:S01]  /*43780*/  LDL.LU.64 R200, [R1+0xe08] ;  /* 0x000e080001c87983 */ /* 0x000f220000300a00 */
[----:B------:R-:W-:-:S03]  /*43790*/  PRMT R51, R51, 0x7773, RZ ;  /* 0x0000777333337816 */ /* 0x000fc600000000ff */
[----:B------:R0:W-:Y:S04]  /*437a0*/  @P0 STG.E.U8 desc[UR56][R170.64], R49 ;  /* 0x00000031aa000986 */ /* 0x0001e8000c101138 */
[----:B------:R1:W-:Y:S01]  /*437b0*/  @P6 STG.E.U8 desc[UR56][R218.64], R51 ;  /* 0x00000033da006986 */ /* 0x0003e2000c101138 */
[C---:B------:R-:W-:Y:S02]  /*437c0*/  LOP3.LUT P6, RZ, R4.reuse, 0x8, RZ, 0xc0, !PT ;  /* 0x0000000804ff7812 */ /* 0x040fe400078cc0ff */
        /* <DEDUP_REMOVED lines=12> */
[----:B------:R-:W-:Y:S01]  /*43890*/  @P6 STG.E.U8 desc[UR56][R184.64], R49 ;  /* 0x00000031b8006986 */ /* 0x000fe2000c101138 */
[----:B------:R-:W-:Y:S02]  /*438a0*/  LOP3.LUT P6, RZ, R4, 0x1, RZ, 0xc0, !PT ;  /* 0x0000000104ff7812 */ /* 0x000fe400078cc0ff */
[----:B------:R-:W-:-:S11]  /*438b0*/  PRMT R4, R72, 0x7770, RZ ;  /* 0x0000777048047816 */ /* 0x000fd600000000ff */
[----:B------:R-:W-:Y:S01]  /*438c0*/  @P6 STG.E.U8 desc[UR56][R186.64], R71 ;  /* 0x00000047ba006986 */ /* 0x000fe2000c101138 */
[----:B------:R-:W-:-:S13]  /*438d0*/  LOP3.LUT P6, RZ, R48, 0x80000000, RZ, 0xc0, !PT ;  /* 0x8000000030ff7812 */ /* 0x000fda00078cc0ff */
        /* <DEDUP_REMOVED lines=32> */
[----:B------:R-:W4:Y:S01]  /*43ae0*/  LDL.LU.64 R218, [R1+0xdc0] ;  /* 0x000dc00001da7983 */ /* 0x000f220000300a00 */
[----:B------:R-:W-:-:S03]  /*43af0*/  LOP3.LUT P3, RZ, R19, 0x200, RZ, 0xc0, !PT ;  /* 0x0000020013ff7812 */ /* 0x000fc6000786c0ff */
[----:B------:R-:W4:Y:S01]  /*43b00*/  LDL.LU.64 R216, [R1+0xdb8] ;  /* 0x000db80001d87983 */ /* 0x000f220000300a00 */
        /* <DEDUP_REMOVED lines=14> */
[----:B------:R-:W-:Y:S01]  /*43bf0*/  LOP3.LUT R48, R48, 0xfeffffff, RZ, 0xc0, !PT ;  /* 0xfeffffff30307812 */ /* 0x000fe200078ec0ff */
[----:B--2---:R0:W-:Y:S04]  /*43c00*/  @P3 STG.E.U8 desc[UR56][R220.64], R4 ;  /* 0x00000004dc003986 */ /* 0x0041e8000c101138 */
[----:B0-----:R-:W2:Y:S04]  /*43c10*/  LDL.LU.64 R220, [R1+0xdb0] ;  /* 0x000db00001dc7983 */ /* 0x001ea80000300a00 */
[----:B------:R-:W2:Y:S02]  /*43c20*/  LDL.LU.64 R184, [R1+0xda8] ;  /* 0x000da80001b87983 */ /* 0x000ea40000300a00 */
[----:B------:R-:W-:-:S02]  /*43c30*/  @P6 LOP3.LUT R48, R48, 0x1000000, RZ, 0xfc, !PT ;  /* 0x0100000030306812 */ /* 0x000fc400078efcff */
[----:B------:R-:W-:Y:S01]  /*43c40*/  LOP3.LUT P6, RZ, R19, 0x4, RZ, 0xc0, !PT ;  /* 0x0000000413ff7812 */ /* 0x000fe200078cc0ff */
[----:B------:R-:W2:Y:S01]  /*43c50*/  LDL.LU.64 R186, [R1+0xda0] ;  /* 0x000da00001ba7983 */ /* 0x000ea20000300a00 */
[----:B------:R-:W-:-:S03]  /*43c60*/  LOP3.LUT R48, R48, 0xfdffffff, RZ, 0xc0, !PT ;  /* 0xfdffffff30307812 */ /* 0x000fc600078ec0ff */
[----:B------:R-:W2:Y:S01]  /*43c70*/  LDL.LU.64 R188, [R1+0xd98] ;  /* 0x000d980001bc7983 */ /* 0x000ea20000300a00 */
[C---:B------:R-:W-:Y:S02]  /*43c80*/  LOP3.LUT P2, RZ, R19.reuse, 0x100, RZ, 0xc0, !PT ;  /* 0x0000010013ff7812 */ /* 0x040fe4000784c0ff */
[C---:B------:R-:W-:Y:S01]  /*43c90*/  LOP3.LUT P1, RZ, R19.reuse, 0x80, RZ, 0xc0, !PT ;  /* 0x0000008013ff7812 */ /* 0x040fe2000782c0ff */
[----:B------:R-:W2:Y:S04]  /*43ca0*/  LDL.LU.64 R190, [R1+0xd90] ;  /* 0x000d900001be7983 */ /* 0x000ea80000300a00 */
[----:B------:R-:W-:Y:S01]  /*43cb0*/  @P6 LOP3.LUT R48, R48, 0x2000000, RZ, 0xfc, !PT ;  /* 0x0200000030306812 */ /* 0x000fe200078efcff */
[----:B------:R-:W2:Y:S01]  /*43cc0*/  LDL.LU.64 R168, [R1+0xd88] ;  /* 0x000d880001a87983 */ /* 0x000ea20000300a00 */
[----:B------:R-:W-:-:S02]  /*43cd0*/  LOP3.LUT P6, RZ, R19, 0x8, RZ, 0xc0, !PT ;  /* 0x0000000813ff7812 */ /* 0x000fc400078cc0ff */
[----:B------:R-:W-:Y:S01]  /*43ce0*/  LOP3.LUT R48, R48, 0xfbffffff, RZ, 0xc0, !PT ;  /* 0xfbffffff30307812 */ /* 0x000fe200078ec0ff */
[----:B------:R-:W2:Y:S01]  /*43cf0*/  LDL.LU.64 R196, [R1+0xd80] ;  /* 0x000d800001c47983 */ /* 0x000ea20000300a00 */
[----:B------:R-:W-:-:S09]  /*43d00*/  LOP3.LUT P0, RZ, R19, 0x40, RZ, 0xc0, !PT ;  /* 0x0000004013ff7812 */ /* 0x000fd2000780c0ff */
[----:B------:R-:W-:Y:S02]  /*43d10*/  @P6 LOP3.LUT R48, R48, 0x4000000, RZ, 0xfc, !PT ;  /* 0x0400000030306812 */ /* 0x000fe400078efcff */
[----:B------:R-:W-:Y:S02]  /*43d20*/  LOP3.LUT P6, RZ, R19, 0x10, RZ, 0xc0, !PT ;  /* 0x0000001013ff7812 */ /* 0x000fe400078cc0ff */
[----:B------:R-:W-:Y:S02]  /*43d30*/  LOP3.LUT R48, R48, 0xf7ffffff, RZ, 0xc0, !PT ;  /* 0xf7ffffff30307812 */ /* 0x000fe400078ec0ff */
[----:B------:R-:W-:Y:S02]  /*43d40*/  PRMT R73, R73, 0x7773, RZ ;  /* 0x0000777349497816 */ /* 0x000fe400000000ff */
[----:B------:R-:W-:-:S03]  /*43d50*/  PRMT R4, R77, 0x7770, RZ ;  /* 0x000077704d047816 */ /* 0x000fc600000000ff */
[----:B---3--:R0:W-:Y:S04]  /*43d60*/  @P2 STG.E.U8 desc[UR56][R198.64], R73 ;  /* 0x00000049c6002986 */ /* 0x0081e8000c101138 */
[----:B------:R-:W-:Y:S01]  /*43d70*/  @P6 LOP3.LUT R48, R48, 0x8000000, RZ, 0xfc, !PT ;  /* 0x0800000030306812 */ /* 0x000fe200078efcff */
[----:B----4-:R1:W-:Y:S01]  /*43d80*/  @P1 STG.E.U8 desc[UR56][R200.64], R4 ;  /* 0x00000004c8001986 */ /* 0x0103e2000c101138 */
[----:B------:R-:W-:-:S03]  /*43d90*/  LOP3.LUT P6, RZ, R19, 0x20, RZ, 0xc0, !PT ;  /* 0x0000002013ff7812 */ /* 0x000fc600078cc0ff */
[----:B0-----:R-:W3:Y:S01]  /*43da0*/  LDL.LU.64 R198, [R1+0xd78] ;  /* 0x000d780001c67983 */ /* 0x001ee20000300a00 */
        /* <DEDUP_REMOVED lines=9> */
[----:B------:R0:W-:Y:S01]  /*43e40*/  @P6 STG.E.U8 desc[UR56][R216.64], R77 ;  /* 0x0000004dd8006986 */ /* 0x0001e2000c101138 */
[----:B------:R-:W-:-:S02]  /*43e50*/  LOP3.LUT P6, RZ, R48, 0x4000000, RZ, 0xc0, !PT ;  /* 0x0400000030ff7812 */ /* 0x000fc400078cc0ff */
[----:B------:R-:W-:Y:S01]  /*43e60*/  PRMT R4, R74, 0x7770, RZ ;  /* 0x000077704a047816 */ /* 0x000fe200000000ff */
[----:B0-----:R-:W4:Y:S10]  /*43e70*/  LDL.LU.64 R216, [R1+0xd58] ;  /* 0x000d580001d87983 */ /* 0x001f340000300a00 */
[----:B--2---:R0:W-:Y:S04]  /*43e80*/  @P6 STG.E.U8 desc[UR56][R220.64], R4 ;  /* 0x00000004dc006986 */ /* 0x0041e8000c101138 */
[----:B0-----:R-:W2:Y:S01]  /*43e90*/  LDL.LU.64 R220, [R1+0xd50] ;  /* 0x000d500001dc7983 */ /* 0x001ea20000300a00 */
[----:B------:R-:W-:-:S02]  /*43ea0*/  LOP3.LUT P6, RZ, R48, 0x2000000, RZ, 0xc0, !PT ;  /* 0x0200000030ff7812 */ /* 0x000fc400078cc0ff */
[----:B------:R-:W-:-:S11]  /*43eb0*/  PRMT R4, R74, 0x7771, RZ ;  /* 0x000077714a047816 */ /* 0x000fd600000000ff */
        /* <DEDUP_REMOVED lines=14> */
[C---:B------:R-:W-:Y:S02]  /*43fa0*/  LOP3.LUT P5, RZ, R18.reuse, 0x10000000, RZ, 0xc0, !PT ;  /* 0x1000000012ff7812 */ /* 0x040fe400078ac0ff */
[C---:B------:R-:W-:Y:S02]  /*43fb0*/  LOP3.LUT P4, RZ, R18.reuse, 0x8000000, RZ, 0xc0, !PT ;  /* 0x0800000012ff7812 */ /* 0x040fe4000788c0ff */
[----:B------:R-:W-:Y:S02]  /*43fc0*/  LOP3.LUT P3, RZ, R18, 0x4000000, RZ, 0xc0, !PT ;  /* 0x0400000012ff7812 */ /* 0x000fe4000786c0ff */
[C---:B0-----:R-:W-:Y:S02]  /*43fd0*/  PRMT R4, R78.reuse, 0x7772, RZ ;  /* 0x000077724e047816 */ /* 0x041fe400000000ff */
[----:B------:R-:W-:-:S03]  /*43fe0*/  PRMT R78, R78, 0x7773, RZ ;  /* 0x000077734e4e7816 */ /* 0x000fc600000000ff */
[----:B------:R0:W-:Y:S01]  /*43ff0*/  @P6 STG.E.U8 desc[UR56][R196.64], R4 ;  /* 0x00000004c4006986 */ /* 0x0001e2000c101138 */
[----:B------:R-:W-:-:S03]  /*44000*/  LOP3.LUT P2, RZ, R18, 0x2000000, RZ, 0xc0, !PT ;  /* 0x0200000012ff7812 */ /* 0x000fc6000784c0ff */
[----:B---3--:R-:W-:Y:S01]  /*44010*/  @P5 STG.E.U8 desc[UR56][R198.64], R78 ;  /* 0x0000004ec6005986 */ /* 0x008fe2000c101138 */
[----:B0-----:R-:W-:-:S05]  /*44020*/  PRMT R4, R75, 0x7770, RZ ;  /* 0x000077704b047816 */ /* 0x001fca00000000ff */
[----:B----4-:R0:W-:Y:S01]  /*44030*/  @P4 STG.E.U8 desc[UR56][R200.64], R4 ;  /* 0x00000004c8004986 */ /* 0x0101e2000c101138 */
[C---:B------:R-:W-:Y:S02]  /*44040*/  LOP3.LUT P1, RZ, R18.reuse, 0x1000000, RZ, 0xc0, !PT ;  /* 0x0100000012ff7812 */ /* 0x040fe4000782c0ff */
[----:B------:R-:W-:Y:S02]  /*44050*/  LOP3.LUT P0, RZ, R18, 0x800000, RZ, 0xc0, !PT ;  /* 0x0080000012ff7812 */ /* 0x000fe4000780c0ff */
[----:B0-----:R-:W-:-:S05]  /*44060*/  PRMT R4, R75, 0x7771, RZ ;  /* 0x000077714b047816 */ /* 0x001fca00000000ff */
[----:B------:R0:W-:Y:S02]  /*44070*/  @P3 STG.E.U8 desc[UR56][R170.64], R4 ;  /* 0x00000004aa003986 */ /* 0x0001e4000c101138 */
[C---:B0-----:R-:W-:Y:S02]  /*44080*/  PRMT R4, R75.reuse, 0x7772, RZ ;  /* 0x000077724b047816 */ /* 0x041fe400000000ff */
[----:B------:R-:W-:-:S03]  /*44090*/  PRMT R75, R75, 0x7773, RZ ;  /* 0x000077734b4b7816 */ /* 0x000fc600000000ff */
[----:B------:R0:W-:Y:S04]  /*440a0*/  @P2 STG.E.U8 desc[UR56][R218.64], R4 ;  /* 0x00000004da002986 */ /* 0x0001e8000c101138 */
[----:B------:R-:W-:Y:S01]  /*440b0*/  @P1 STG.E.U8 desc[UR56][R216.64], R75 ;  /* 0x0000004bd8001986 */ /* 0x000fe2000c101138 */
        /* <DEDUP_REMOVED lines=32> */
[----:B------:R-:W-:-:S03]  /*442c0*/  LOP3.LUT P2, RZ, R18, 0x200000, RZ, 0xc0, !PT ;  /* 0x0020000012ff7812 */ /* 0x000fc6000784c0ff */
[----:B------:R-:W2:Y:S04]  /*442d0*/  LDL.LU.64 R190, [R1+0xcf8] ;  /* 0x000cf80001be7983 */ /* 0x000ea80000300a00 */
[----:B------:R-:W-:Y:S01]  /*442e0*/  @P6 LOP3.LUT R48, R48, 0x20000, RZ, 0xfc, !PT ;  /* 0x0002000030306812 */ /* 0x000fe200078efcff */
[----:B------:R-:W2:Y:S01]  /*442f0*/  LDL.LU.64 R168, [R1+0xcf0] ;  /* 0x000cf00001a87983 */ /* 0x000ea20000300a00 */
[----:B------:R-:W-:Y:S02]  /*44300*/  LOP3.LUT P6, RZ, R18, 0x10000, RZ, 0xc0, !PT ;  /* 0x0001000012ff7812 */ /* 0x000fe400078cc0ff */
[----:B------:R-:W-:Y:S01]  /*44310*/  LOP3.LUT R48, R48, 0xfffbffff, RZ, 0xc0, !PT ;  /* 0xfffbffff30307812 */ /* 0x000fe200078ec0ff */
[----:B------:R-:W2:Y:S01]  /*44320*/  LDL.LU.64 R196, [R1+0xce8] ;  /* 0x000ce80001c47983 */ /* 0x000ea20000300a00 */
[----:B------:R-:W-:-:S09]  /*44330*/  LOP3.LUT P1, RZ, R18, 0x100000, RZ, 0xc0, !PT ;  /* 0x0010000012ff7812 */ /* 0x000fd2000782c0ff */
[----:B------:R-:W-:Y:S02]  /*44340*/  @P6 LOP3.LUT R48, R48, 0x40000, RZ, 0xfc, !PT ;  /* 0x0004000030306812 */ /* 0x000fe400078efcff */
[C---:B------:R-:W-:Y:S02]  /*44350*/  LOP3.LUT P6, RZ, R18.reuse, 0x20000, RZ, 0xc0, !PT ;  /* 0x0002000012ff7812 */ /* 0x040fe400078cc0ff */
[----:B------:R-:W-:Y:S02]  /*44360*/  LOP3.LUT P0, RZ, R18, 0x80000, RZ, 0xc0, !PT ;  /* 0x0008000012ff7812 */ /* 0x000fe4000780c0ff */
[----:B------:R-:W-:Y:S02]  /*44370*/  LOP3.LUT R48, R48, 0xfff7ffff, RZ, 0xc0, !PT ;  /* 0xfff7ffff30307812 */ /* 0x000fe400078ec0ff */
[C---:B------:R-:W-:Y:S02]  /*44380*/  PRMT R4, R79.reuse, 0x7772, RZ ;  /* 0x000077724f047816 */ /* 0x040fe400000000ff */
[----:B------:R-:W-:-:S03]  /*44390*/  PRMT R79, R79, 0x7773, RZ ;  /* 0x000077734f4f7816 */ /* 0x000fc600000000ff */
[----:B---3--:R0:W-:Y:S02]  /*443a0*/  @P2 STG.E.U8 desc[UR56][R198.64], R4 ;  /* 0x00000004c6002986 */ /* 0x0081e4000c101138 */
[----:B------:R-:W-:Y:S02]  /*443b0*/  @P6 LOP3.LUT R48, R48, 0x80000, RZ, 0xfc, !PT ;  /* 0x0008000030306812 */ /* 0x000fe400078efcff */
[----:B------:R-:W-:Y:S01]  /*443c0*/  LOP3.LUT P6, RZ, R18, 0x40000, RZ, 0xc0, !PT ;  /* 0x0004000012ff7812 */ /* 0x000fe200078cc0ff */
[----:B----4-:R1:W-:Y:S01]  /*443d0*/  @P1 STG.E.U8 desc[UR56][R200.64], R79 ;  /* 0x0000004fc8001986 */ /* 0x0103e2000c101138 */
[----:B0-----:R-:W-:-:S03]  /*443e0*/  PRMT R4, R80, 0x7770, RZ ;  /* 0x0000777050047816 */ /* 0x001fc600000000ff */
[----:B------:R-:W3:Y:S04]  /*443f0*/  LDL.LU.64 R198, [R1+0xce0] ;  /* 0x000ce00001c67983 */ /* 0x000ee80000300a00 */
        /* <DEDUP_REMOVED lines=28> */
[----:B------:R-:W-:-:S09]  /*445c0*/  LOP3.LUT P5, RZ, R18, 0x200, RZ, 0xc0, !PT ;  /* 0x0000020012ff7812 */ /* 0x000fd200078ac0ff */
[----:B------:R0:W-:Y:S01]  /*445d0*/  @P6 STG.E.U8 desc[UR56][R168.64], R4 ;  /* 0x00000004a8006986 */ /* 0x0001e2000c101138 */
[----:B------:R-:W-:Y:S02]  /*445e0*/  LOP3.LUT P6, RZ, R48, 0x1000, RZ, 0xc0, !PT ;  /* 0x0000100030ff7812 */ /* 0x000fe400078cc0ff */
[C---:B------:R-:W-:Y:S02]  /*445f0*/  LOP3.LUT P4, RZ, R18.reuse, 0x100, RZ, 0xc0, !PT ;  /* 0x0000010012ff7812 */ /* 0x040fe4000788c0ff */
[----:B------:R-:W-:Y:S02]  /*44600*/  LOP3.LUT P3, RZ, R18, 0x1, RZ, 0xc0, !PT ;  /* 0x0000000112ff7812 */ /* 0x000fe4000786c0ff */
[----:B0-----:R-:W-:-:S07]  /*44610*/  PRMT R4, R81, 0x7771, RZ ;  /* 0x0000777151047816 */ /* 0x001fce00000000ff */
[----:B------:R0:W-:Y:S01]  /*44620*/  @P6 STG.E.U8 desc[UR56][R196.64], R4 ;  /* 0x00000004c4006986 */ /* 0x0001e2000c101138 */
[----:B------:R-:W-:Y:S02]  /*44630*/  LOP3.LUT P2, RZ, R17, 0x80000000, RZ, 0xc0, !PT ;  /* 0x8000000011ff7812 */ /* 0x000fe4000784c0ff */
[C---:B0-----:R-:W-:Y:S02]  /*44640*/  PRMT R4, R81.reuse, 0x7772, RZ ;  /* 0x0000777251047816 */ /* 0x041fe400000000ff */
[----:B------:R-:W-:-:S03]  /*44650*/  PRMT R81, R81, 0x7773, RZ ;  /* 0x0000777351517816 */ /* 0x000fc600000000ff */
[----:B---3--:R0:W-:Y:S01]  /*44660*/  @P5 STG.E.U8 desc[UR56][R198.64], R4 ;  /* 0x00000004c6005986 */ /* 0x0081e2000c101138 */
[C---:B------:R-:W-:Y:S02]  /*44670*/  LOP3.LUT P1, RZ, R17.reuse, 0x40000000, RZ, 0xc0, !PT ;  /* 0x4000000011ff7812 */ /* 0x040fe4000782c0ff */
[----:B------:R-:W-:Y:S01]  /*44680*/  LOP3.LUT P0, RZ, R17, 0x4000000, RZ, 0xc0, !PT ;  /* 0x0400000011ff7812 */ /* 0x000fe2000780c0ff */
        /* <DEDUP_REMOVED lines=35> */
[----:B------:R-:W2:Y:S01]  /*448c0*/  LDL.LU.64 R186, [R1+0xc70] ;  /* 0x000c700001ba7983 */ /* 0x000ea20000300a00 */
[C---:B------:R-:W-:Y:S02]  /*448d0*/  LOP3.LUT P6, RZ, R17.reuse, 0x80, RZ, 0xc0, !PT ;  /* 0x0000008011ff7812 */ /* 0x040fe400078cc0ff */
[----:B------:R-:W-:Y:S01]  /*448e0*/  LOP3.LUT R48, R48, 0xfffffdff, RZ, 0xc0, !PT ;  /* 0xfffffdff30307812 */ /* 0x000fe200078ec0ff */
[----:B------:R-:W2:Y:S04]  /*448f0*/  LDL.LU.64 R188, [R1+0xc68] ;  /* 0x000c680001bc7983 */ /* 0x000ea80000300a00 */
[----:B------:R-:W2:Y:S01]  /*44900*/  LDL.LU.64 R190, [R1+0xc50] ;  /* 0x000c500001be7983 */ /* 0x000ea20000300a00 */
[C---:B------:R-:W-:Y:S02]  /*44910*/  LOP3.LUT P2, RZ, R17.reuse, 0x8000, RZ, 0xc0, !PT ;  /* 0x0000800011ff7812 */ /* 0x040fe4000784c0ff */
[----:B------:R-:W-:Y:S01]  /*44920*/  LOP3.LUT P1, RZ, R17, 0x4000, RZ, 0xc0, !PT ;  /* 0x0000400011ff7812 */ /* 0x000fe2000782c0ff */
[----:B------:R-:W2:Y:S02]  /*44930*/  LDL.LU.64 R168, [R1+0x258] ;  /* 0x0002580001a87983 */ /* 0x000ea40000300a00 */
[----:B------:R-:W-:-:S02]  /*44940*/  @P6 LOP3.LUT R48, R48, 0x200, RZ, 0xfc, !PT ;  /* 0x0000020030306812 */ /* 0x000fc400078efcff */
[----:B------:R-:W-:Y:S01]  /*44950*/  LOP3.LUT P6, RZ, R17, 0x40, RZ, 0xc0, !PT ;  /* 0x0000004011ff7812 */ /* 0x000fe200078cc0ff */
[----:B------:R-:W2:Y:S01]  /*44960*/  LDL.LU.64 R196, [R1+0x228] ;  /* 0x0002280001c47983 */ /* 0x000ea20000300a00 */
[----:B------:R-:W-:-:S11]  /*44970*/  LOP3.LUT R48, R48, 0xfffffbff, RZ, 0xc0, !PT ;  /* 0xfffffbff30307812 */ /* 0x000fd600078ec0ff */
[----:B------:R-:W-:Y:S02]  /*44980*/  @P6 LOP3.LUT R48, R48, 0x400, RZ, 0xfc, !PT ;  /* 0x0000040030306812 */ /* 0x000fe400078efcff */
[C---:B------:R-:W-:Y:S02]  /*44990*/  LOP3.LUT P6, RZ, R17.reuse, 0x20, RZ, 0xc0, !PT ;  /* 0x0000002011ff7812 */ /* 0x040fe400078cc0ff */
[----:B------:R-:W-:Y:S02]  /*449a0*/  LOP3.LUT R48, R48, 0xfffff7ff, RZ, 0xc0, !PT ;  /* 0xfffff7ff30307812 */ /* 0x000fe400078ec0ff */
[----:B------:R-:W-:Y:S02]  /*449b0*/  PRMT R4, R82, 0x7771, RZ ;  /* 0x0000777152047816 */ /* 0x000fe400000000ff */
[----:B------:R-:W-:-:S03]  /*449c0*/  LOP3.LUT P0, RZ, R17, 0x200, RZ, 0xc0, !PT ;  /* 0x0000020011ff7812 */ /* 0x000fc6000780c0ff */
[----:B---3--:R0:W-:Y:S04]  /*449d0*/  @P2 STG.E.U8 desc[UR56][R198.64], R4 ;  /* 0x00000004c6002986 */ /* 0x0081e8000c101138 */
[----:B------:R-:W-:Y:S02]  /*449e0*/  @P6 LOP3.LUT R48, R48, 0x800, RZ, 0xfc, !PT ;  /* 0x0000080030306812 */ /* 0x000fe400078efcff */
[----:B------:R-:W-:Y:S02]  /*449f0*/  LOP3.LUT P6, RZ, R17, 0x4, RZ, 0xc0, !PT ;  /* 0x0000000411ff7812 */ /* 0x000fe400078cc0ff */
[C---:B0-----:R-:W-:Y:S01]  /*44a00*/  PRMT R4, R82.reuse, 0x7772, RZ ;  /* 0x0000777252047816 */ /* 0x041fe200000000ff */
[----:B------:R-:W3:Y:S01]  /*44a10*/  LDL.LU.64 R198, [R1+0x200] ;  /* 0x0002000001c67983 */ /* 0x000ee20000300a00 */
[----:B------:R-:W-:-:S03]  /*44a20*/  PRMT R82, R82, 0x7773, RZ ;  /* 0x0000777352527816 */ /* 0x000fc600000000ff */
[----:B----4-:R0:W-:Y:S04]  /*44a30*/  @P1 STG.E.U8 desc[UR56][R200.64], R4 ;  /* 0x00000004c8001986 */ /* 0x0101e8000c101138 */
[----:B------:R1:W-:Y:S01]  /*44a40*/  @P0 STG.E.U8 desc[UR56][R170.64], R82 ;  /* 0x00000052aa000986 */ /* 0x0003e2000c101138 */
[----:B0-----:R-:W-:-:S03]  /*44a50*/  PRMT R4, R86, 0x7770, RZ ;  /* 0x0000777056047816 */ /* 0x001fc600000000ff */
[----:B------:R-:W4:Y:S04]  /*44a60*/  LDL.LU.64 R200, [R1+0x1f8] ;  /* 0x0001f80001c87983 */ /* 0x000f280000300a00 */
[----:B------:R0:W-:Y:S01]  /*44a70*/  @P6 STG.E.U8 desc[UR56][R218.64], R4 ;  /* 0x00000004da006986 */ /* 0x0001e2000c101138 */
[----:B------:R-:W-:-:S03]  /*44a80*/  LOP3.LUT P6, RZ, R48, 0x800, RZ, 0xc0, !PT ;  /* 0x0000080030ff7812 */ /* 0x000fc600078cc0ff */
[----:B-1----:R-:W4:Y:S01]  /*44a90*/  LDL.LU.64 R170, [R1+0x1f0] ;  /* 0x0001f00001aa7983 */ /* 0x002f220000300a00 */
[----:B0-----:R-:W-:-:S03]  /*44aa0*/  PRMT R4, R86, 0x7771, RZ ;  /* 0x0000777156047816 */ /* 0x001fc600000000ff */
[----:B------:R-:W4:Y:S06]  /*44ab0*/  LDL.LU.64 R218, [R1+0x1e8] ;  /* 0x0001e80001da7983 */ /* 0x000f2c0000300a00 */
[----:B------:R0:W-:Y:S01]  /*44ac0*/  @P6 STG.E.U8 desc[UR56][R216.64], R4 ;  /* 0x00000004d8006986 */ /* 0x0001e2000c101138 */
[----:B------:R-:W-:-:S03]  /*44ad0*/  LOP3.LUT P6, RZ, R48, 0x400, RZ, 0xc0, !PT ;  /* 0x0000040030ff7812 */ /* 0x000fc600078cc0ff */
[----:B0-----:R-:W4:Y:S01]  /*44ae0*/  LDL.LU.64 R216, [R1+0x1e0] ;  /* 0x0001e00001d87983 */ /* 0x001f220000300a00 */
[----:B------:R-:W-:-:S09]  /*44af0*/  PRMT R4, R86, 0x7772, RZ ;  /* 0x0000777256047816 */ /* 0x000fd200000000ff */
[----:B--2---:R0:W-:Y:S04]  /*44b00*/  @P6 STG.E.U8 desc[UR56][R220.64], R4 ;  /* 0x00000004dc006986 */ /* 0x0041e8000c101138 */
[----:B0-----:R-:W2:Y:S01]  /*44b10*/  LDL.LU.64 R220, [R1+0x1d8] ;  /* 0x0001d80001dc7983 */ /* 0x001ea20000300a00 */
[----:B------:R-:W-:Y:S02]  /*44b20*/  LOP3.LUT P6, RZ, R48, 0x200, RZ, 0xc0, !PT ;  /* 0x0000020030ff7812 */ /* 0x000fe400078cc0ff */
[----:B------:R-:W-:Y:S02]  /*44b30*/  PRMT R86, R86, 0x7773, RZ ;  /* 0x0000777356567816 */ /* 0x000fe400000000ff */
[----:B------:R-:W-:-:S09]  /*44b40*/  PRMT R4, R83, 0x7770, RZ ;  /* 0x0000777053047816 */ /* 0x000fd200000000ff */
[----:B------:R-:W-:Y:S01]  /*44b50*/  @P6 STG.E.U8 desc[UR56][R184.64], R86 ;  /* 0x00000056b8006986 */ /* 0x000fe2000c101138 */
[----:B------:R-:W-:-:S13]  /*44b60*/  LOP3.LUT P6, RZ, R48, 0x100, RZ, 0xc0, !PT ;  /* 0x0000010030ff7812 */ /* 0x000fda00078cc0ff */
        /* <DEDUP_REMOVED lines=8> */
[----:B------:R-:W-:Y:S02]  /*44bf0*/  PRMT R83, R83, 0x7773, RZ ;  /* 0x0000777353537816 */ /* 0x000fe400000000ff */
[----:B------:R-:W-:-:S09]  /*44c00*/  LOP3.LUT P5, RZ, R17, 0x20000, RZ, 0xc0, !PT ;  /* 0x0002000011ff7812 */ /* 0x000fd200078ac0ff */
[----:B------:R-:W-:Y:S01]  /*44c10*/  @P6 STG.E.U8 desc[UR56][R168.64], R83 ;  /* 0x00000053a8006986 */ /* 0x000fe2000c101138 */
[----:B------:R-:W-:Y:S02]  /*44c20*/  LOP3.LUT P6, RZ, R48, 0x10, RZ, 0xc0, !PT ;  /* 0x0000001030ff7812 */ /* 0x000fe400078cc0ff */
[----:B0-----:R-:W-:Y:S02]  /*44c30*/  PRMT R4, R87, 0x7770, RZ ;  /* 0x0000777057047816 */ /* 0x001fe400000000ff */
[C---:B------:R-:W-:Y:S02]  /*44c40*/  LOP3.LUT P4, RZ, R17.reuse, 0x40000, RZ, 0xc0, !PT ;  /* 0x0004000011ff7812 */ /* 0x040fe4000788c0ff */
[C---:B------:R-:W-:Y:S02]  /*44c50*/  LOP3.LUT P3, RZ, R17.reuse, 0x80000, RZ, 0xc0, !PT ;  /* 0x0008000011ff7812 */ /* 0x040fe4000786c0ff */
[----:B------:R-:W-:-:S05]  /*44c60*/  LOP3.LUT P2, RZ, R17, 0x100000, RZ, 0xc0, !PT ;  /* 0x0010000011ff7812 */ /* 0x000fca000784c0ff */
[----:B------:R0:W-:Y:S01]  /*44c70*/  @P6 STG.E.U8 desc[UR56][R196.64], R4 ;  /* 0x00000004c4006986 */ /* 0x0001e2000c101138 */
[----:B------:R-:W-:Y:S02]  /*44c80*/  LOP3.LUT P1, RZ, R17, 0x200000, RZ, 0xc0, !PT ;  /* 0x0020000011ff7812 */ /* 0x000fe4000782c0ff */
[----:B0-----:R-:W-:-:S05]  /*44c90*/  PRMT R4, R87, 0x7771, RZ ;  /* 0x0000777157047816 */ /* 0x001fca00000000ff */
[----:B---3--:R0:W-:Y:S01]  /*44ca0*/  @P5 STG.E.U8 desc[UR56][R198.64], R4 ;  /* 0x00000004c6005986 */ /* 0x0081e2000c101138 */
[----:B------:R-:W-:Y:S02]  /*44cb0*/  LOP3.LUT P0, RZ, R17, 0x400000, RZ, 0xc0, !PT ;  /* 0x0040000011ff7812 */ /* 0x000fe4000780c0ff */
        /* <DEDUP_REMOVED lines=57> */
[----:B------:R-:W3:Y:S04]  /*45050*/  LDL.LU.64 R198, [R1+0xbf0] ;  /* 0x000bf00001c67983 */ /* 0x000ee80000300a00 */
[----:B----4-:R0:W-:Y:S02]  /*45060*/  @P1 STG.E.U8 desc[UR56][R200.64], R4 ;  /* 0x00000004c8001986 */ /* 0x0101e4000c101138 */
[----:B0-----:R-:W-:-:S02]  /*45070*/  PRMT R4, R92, 0x7772, RZ ;  /* 0x000077725c047816 */ /* 0x001fc400000000ff */
        /* <DEDUP_REMOVED lines=31> */
[----:B------:R-:W-:Y:S02]  /*45270*/  LOP3.LUT P4, RZ, R17, 0x10, RZ, 0xc0, !PT ;  /* 0x0000001011ff7812 */ /* 0x000fe4000788c0ff */
[----:B------:R-:W-:Y:S02]  /*45280*/  PRMT R93, R93, 0x7773, RZ ;  /* 0x000077735d5d7816 */ /* 0x000fe400000000ff */
[----:B------:R-:W-:Y:S02]  /*45290*/  LOP3.LUT P3, RZ, R17, 0x2, RZ, 0xc0, !PT ;  /* 0x0000000211ff7812 */ /* 0x000fe4000786c0ff */
[----:B0-----:R-:W-:-:S05]  /*452a0*/  PRMT R4, R90, 0x7770, RZ ;  /* 0x000077705a047816 */ /* 0x001fca00000000ff */
[----:B------:R-:W-:Y:S04]  /*452b0*/  @P6 STG.E.U8 desc[UR56][R196.64], R93 ;  /* 0x0000005dc4006986 */ /* 0x000fe8000c101138 */
[----:B---3--:R0:W-:Y:S01]  /*452c0*/  @P5 STG.E.U8 desc[UR56][R198.64], R4 ;  /* 0x00000004c6005986 */ /* 0x0081e2000c101138 */
[----:B------:R-:W-:Y:S02]  /*452d0*/  LOP3.LUT P2, RZ, R17, 0x1, RZ, 0xc0, !PT ;  /* 0x0000000111ff7812 */ /* 0x000fe4000784c0ff */
[----:B------:R-:W-:Y:S02]  /*452e0*/  LOP3.LUT P1, RZ, R16, 0x80000000, RZ, 0xc0, !PT ;  /* 0x8000000010ff7812 */ /* 0x000fe4000782c0ff */
[----:B0-----:R-:W-:-:S05]  /*452f0*/  PRMT R4, R90, 0x7771, RZ ;  /* 0x000077715a047816 */ /* 0x001fca00000000ff */
[----:B----4-:R0:W-:Y:S01]  /*45300*/  @P4 STG.E.U8 desc[UR56][R200.64], R4 ;  /* 0x00000004c8004986 */ /* 0x0101e2000c101138 */
[----:B------:R-:W-:Y:S02]  /*45310*/  LOP3.LUT P0, RZ, R16, 0x40000000, RZ, 0xc0, !PT ;  /* 0x4000000010ff7812 */ /* 0x000fe4000780c0ff */
        /* <DEDUP_REMOVED lines=142> */
[C---:B------:R-:W-:Y:S02]  /*45c00*/  LOP3.LUT P6, RZ, R16.reuse, 0x10, RZ, 0xc0, !PT ;  /* 0x0000001010ff7812 */ /* 0x040fe400078cc0ff */
        /* <DEDUP_REMOVED lines=92> */
[----:B------:R-:W-:Y:S02]  /*461d0*/  LOP3.LUT P6, RZ, R15, 0x10000, RZ, 0xc0, !PT ;  /* 0x000100000fff7812 */ /* 0x000fe400078cc0ff */
        /* <DEDUP_REMOVED lines=11> */
[----:B------:R-:W-:Y:S02]  /*46290*/  LOP3.LUT P6, RZ, R15, 0x40000, RZ, 0xc0, !PT ;  /* 0x000400000fff7812 */ /* 0x000fe400078cc0ff */
        /* <DEDUP_REMOVED lines=145> */
[----:B------:R-:W-:Y:S04]  /*46bb0*/  @P6 STG.E.U8 desc[UR56][R196.64], R107 ;  /* 0x0000006bc4006986 */ /* 0x000fe8000c101138 */
[----:B---3--:R0:W-:Y:S01]  /*46bc0*/  @P5 STG.E.U8 desc[UR56][R198.64], R4 ;  /* 0x00000004c6005986 */ /* 0x0081e2000c101138 */
[C---:B------:R-:W-:Y:S02]  /*46bd0*/  LOP3.LUT P2, RZ, R14.reuse, 0x100000, RZ, 0xc0, !PT ;  /* 0x001000000eff7812 */ /* 0x040fe4000784c0ff */
        /* <DEDUP_REMOVED lines=43> */
[----:B------:R-:W-:Y:S01]  /*46e90*/  LOP3.LUT P1, RZ, R14, 0x8000, RZ, 0xc0, !PT ;  /* 0x000080000eff7812 */ /* 0x000fe2000782c0ff */
        /* <DEDUP_REMOVED lines=58> */
[----:B------:R-:W-:Y:S02]  /*47240*/  LOP3.LUT P1, RZ, R14, 0x1, RZ, 0xc0, !PT ;  /* 0x000000010eff7812 */ /* 0x000fe4000782c0ff */
        /* <DEDUP_REMOVED lines=64> */
[C---:B------:R-:W-:Y:S02]  /*47650*/  LOP3.LUT P6, RZ, R16.reuse, 0x80000, RZ, 0xc0, !PT ;  /* 0x0008000010ff7812 */ /* 0x040fe400078cc0ff */
        /* <DEDUP_REMOVED lines=25> */
[----:B------:R-:W-:Y:S02]  /*477f0*/  LOP3.LUT P4, RZ, R0, 0x8000, RZ, 0xc0, !PT ;  /* 0x0000800000ff7812 */ /* 0x000fe4000788c0ff */
[----:B------:R-:W-:Y:S02]  /*47800*/  LOP3.LUT P3, RZ, R13, 0x10000, RZ, 0xc0, !PT ;  /* 0x000100000dff7812 */ /* 0x000fe4000786c0ff */
[----:B0-----:R-:W-:-:S07]  /*47810*/  PRMT R4, R120, 0x7771, RZ ;  /* 0x0000777178047816 */ /* 0x001fce00000000ff */
[----:B------:R0:W-:Y:S01]  /*47820*/  @P6 STG.E.U8 desc[UR56][R196.64], R4 ;  /* 0x00000004c4006986 */ /* 0x0001e2000c101138 */
[----:B------:R-:W-:Y:S02]  /*47830*/  LOP3.LUT P2, RZ, R13, 0x8000, RZ, 0xc0, !PT ;  /* 0x000080000dff7812 */ /* 0x000fe4000784c0ff */
[C---:B0-----:R-:W-:Y:S02]  /*47840*/  PRMT R4, R120.reuse, 0x7772, RZ ;  /* 0x0000777278047816 */ /* 0x041fe400000000ff */
[----:B------:R-:W-:-:S03]  /*47850*/  PRMT R120, R120, 0x7773, RZ ;  /* 0x0000777378787816 */ /* 0x000fc600000000ff */
[----:B---3--:R0:W-:Y:S01]  /*47860*/  @P5 STG.E.U8 desc[UR56][R198.64], R4 ;  /* 0x00000004c6005986 */ /* 0x0081e2000c101138 */
[----:B------:R-:W-:Y:S02]  /*47870*/  LOP3.LUT P1, RZ, R13, 0x4000, RZ, 0xc0, !PT ;  /* 0x000040000dff7812 */ /* 0x000fe4000782c0ff */
        /* <DEDUP_REMOVED lines=93> */
[----:B------:R-:W-:Y:S02]  /*47e50*/  LOP3.LUT P3, RZ, R0, 0x400, RZ, 0xc0, !PT ;  /* 0x0000040000ff7812 */ /* 0x000fe4000786c0ff */
        /* <DEDUP_REMOVED lines=146> */
[----:B------:R-:W-:Y:S02]  /*48780*/  LOP3.LUT P2, RZ, R0, 0x10, RZ, 0xc0, !PT ;  /* 0x0000001000ff7812 */ /* 0x000fe4000784c0ff */
        /* <DEDUP_REMOVED lines=155> */
[C---:B0-----:R-:W-:Y:S01]  /*49140*/  PRMT R4, R141.reuse, 0x7772, RZ ;  /* 0x000077728d047816 */ /* 0x041fe200000000ff */
[----:B------:R-:W2:Y:S01]  /*49150*/  LDL.LU.64 R196, [R1+0x990] ;  /* 0x0009900001c47983 */ /* 0x000ea20000300a00 */
[----:B------:R-:W-:-:S03]  /*49160*/  PRMT R141, R141, 0x7773, RZ ;  /* 0x000077738d8d7816 */ /* 0x000fc600000000ff */
[----:B---3--:R0:W-:Y:S01]  /*49170*/  @P5 STG.E.U8 desc[UR56][R198.64], R4 ;  /* 0x00000004c6005986 */ /* 0x0081e2000c101138 */
[----:B------:R-:W-:Y:S02]  /*49180*/  LOP3.LUT P1, RZ, R10, 0x200000, RZ, 0xc0, !PT ;  /* 0x002000000aff7812 */ /* 0x000fe4000782c0ff */
[----:B------:R-:W-:Y:S01]  /*49190*/  LOP3.LUT P0, RZ, R5, 0x8000000, RZ, 0xc0, !PT ;  /* 0x0800000005ff7812 */ /* 0x000fe2000780c0ff */
[----:B----4-:R-:W-:Y:S01]  /*491a0*/  @P4 STG.E.U8 desc[UR56][R200.64], R141 ;  /* 0x0000008dc8004986 */ /* 0x010fe2000c101138 */
[----:B0-----:R-:W-:-:S03]  /*491b0*/  PRMT R4, R138, 0x7770, RZ ;  /* 0x000077708a047816 */ /* 0x001fc600000000ff */
[----:B------:R-:W3:Y:S04]  /*491c0*/  LDL.LU.64 R198, [R1+0x988] ;  /* 0x0009880001c67983 */ /* 0x000ee80000300a00 */
        /* <DEDUP_REMOVED lines=8> */
[----:B------:R-:W4:Y:S04]  /*49250*/  LDL.LU.64 R200, [R1+0x9b0] ;  /* 0x0009b00001c87983 */ /* 0x000f280000300a00 */
[----:B------:R-:W4:Y:S04]  /*49260*/  LDL.LU.64 R218, [R1+0x9d8] ;  /* 0x0009d80001da7983 */ /* 0x000f280000300a00 */
[----:B------:R-:W4:Y:S04]  /*49270*/  LDL.LU.64 R170, [R1+0x9d0] ;  /* 0x0009d00001aa7983 */ /* 0x000f280000300a00 */
[----:B------:R-:W4:Y:S01]  /*49280*/  LDL.LU.64 R216, [R1+0xa00] ;  /* 0x000a000001d87983 */ /* 0x000f220000300a00 */
[----:B------:R-:W-:-:S03]  /*49290*/  LOP3.LUT P5, RZ, R10, 0x100000, RZ, 0xc0, !PT ;  /* 0x001000000aff7812 */ /* 0x000fc600078ac0ff */
[----:B------:R-:W4:Y:S04]  /*492a0*/  LDL.LU.64 R186, [R1+0x9f8] ;  /* 0x0009f80001ba7983 */ /* 0x000f280000300a00 */
[----:B------:R-:W4:Y:S01]  /*492b0*/  LDL.LU.64 R188, [R1+0xa18] ;  /* 0x000a180001bc7983 */ /* 0x000f220000300a00 */
[----:B------:R-:W-:Y:S02]  /*492c0*/  LOP3.LUT P4, RZ, R10, 0x80000, RZ, 0xc0, !PT ;  /* 0x000800000aff7812 */ /* 0x000fe4000788c0ff */
[----:B------:R-:W-:Y:S01]  /*492d0*/  PRMT R4, R142, 0x7770, RZ ;  /* 0x000077708e047816 */ /* 0x000fe200000000ff */
[----:B------:R-:W4:Y:S01]  /*492e0*/  LDL.LU.64 R190, [R1+0xa10] ;  /* 0x000a100001be7983 */ /* 0x000f220000300a00 */
[----:B------:R-:W-:-:S03]  /*492f0*/  LOP3.LUT P3, RZ, R10, 0x40000, RZ, 0xc0, !PT ;  /* 0x000400000aff7812 */ /* 0x000fc6000786c0ff */
[----:B------:R0:W-:Y:S02]  /*49300*/  @P5 STG.E.U8 desc[UR56][R196.64], R4 ;  /* 0x00000004c4005986 */ /* 0x0001e4000c101138 */
[----:B0-----:R-:W-:-:S05]  /*49310*/  PRMT R4, R142, 0x7771, RZ ;  /* 0x000077718e047816 */ /* 0x001fca00000000ff */
[----:B---3--:R0:W-:Y:S02]  /*49320*/  @P4 STG.E.U8 desc[UR56][R198.64], R4 ;  /* 0x00000004c6004986 */ /* 0x0081e4000c101138 */
[----:B0-----:R-:W-:Y:S02]  /*49330*/  PRMT R4, R142, 0x7772, RZ ;  /* 0x000077728e047816 */ /* 0x001fe400000000ff */
[----:B------:R-:W-:Y:S02]  /*49340*/  LOP3.LUT P0, RZ, R5, 0x2000000, RZ, 0xc0, !PT ;  /* 0x0200000005ff7812 */ /* 0x000fe4000780c0ff */
[----:B------:R-:W-:-:S11]  /*49350*/  LOP3.LUT R13, R13, 0xfffffdff, RZ, 0xc0, !PT ;  /* 0xfffffdff0d0d7812 */ /* 0x000fd600078ec0ff */
[----:B------:R-:W-:Y:S02]  /*49360*/  @P0 LOP3.LUT R13, R13, 0x200, RZ, 0xfc, !PT ;  /* 0x000002000d0d0812 */ /* 0x000fe400078efcff */
[C---:B------:R-:W-:Y:S01]  /*49370*/  LOP3.LUT P0, RZ, R10.reuse, 0x8000, RZ, 0xc0, !PT ;  /* 0x000080000aff7812 */ /* 0x040fe2000780c0ff */
[----:B--2---:R0:W-:Y:S04]  /*49380*/  @P3 STG.E.U8 desc[UR56][R220.64], R4 ;  /* 0x00000004dc003986 */ /* 0x0041e8000c101138 */
[----:B0-----:R-:W2:Y:S01]  /*49390*/  LDL.LU.64 R220, [R1+0xa40] ;  /* 0x000a400001dc7983 */ /* 0x001ea20000300a00 */
[----:B------:R-:W-:Y:S02]  /*493a0*/  LOP3.LUT R13, R13, 0xfffffbff, RZ, 0xc0, !PT ;  /* 0xfffffbff0d0d7812 */ /* 0x000fe400078ec0ff */
[----:B------:R-:W-:Y:S01]  /*493b0*/  LOP3.LUT P1, RZ, R10, 0x800, RZ, 0xc0, !PT ;  /* 0x000008000aff7812 */ /* 0x000fe2000782c0ff */
[----:B------:R-:W3:Y:S04]  /*493c0*/  LDL.LU.64 R168, [R1+0xa38] ;  /* 0x000a380001a87983 */ /* 0x000ee80000300a00 */
[----:B------:R-:W-:-:S02]  /*493d0*/  @P0 LOP3.LUT R13, R13, 0x400, RZ, 0xfc, !PT ;  /* 0x000004000d0d0812 */ /* 0x000fc400078efcff */
[----:B------:R-:W-:Y:S01]  /*493e0*/  LOP3.LUT P0, RZ, R10, 0x10000, RZ, 0xc0, !PT ;  /* 0x000100000aff7812 */ /* 0x000fe2000780c0ff */
[----:B------:R-:W3:Y:S01]  /*493f0*/  LDL.LU.64 R196, [R1+0xa60] ;  /* 0x000a600001c47983 */ /* 0x000ee20000300a00 */
[----:B------:R-:W-:Y:S02]  /*49400*/  LOP3.LUT R13, R13, 0xfffff7ff, RZ, 0xc0, !PT ;  /* 0xfffff7ff0d0d7812 */ /* 0x000fe400078ec0ff */
[----:B------:R-:W-:Y:S01]  /*49410*/  LOP3.LUT P2, RZ, R5, 0x4000000, RZ, 0xc0, !PT ;  /* 0x0400000005ff7812 */ /* 0x000fe2000784c0ff */
[----:B------:R-:W3:Y:S08]  /*49420*/  LDL.LU.64 R198, [R1+0xa58] ;  /* 0x000a580001c67983 */ /* 0x000ef00000300a00 */
[----:B------:R-:W-:-:S04]  /*49430*/  @P0 LOP3.LUT R13, R13, 0x800, RZ, 0xfc, !PT ;  /* 0x000008000d0d0812 */ /* 0x000fc800078efcff */
[----:B------:R-:W-:-:S04]  /*49440*/  LOP3.LUT R13, R13, 0xffffffdf, RZ, 0xc0, !PT ;  /* 0xffffffdf0d0d7812 */ /* 0x000fc800078ec0ff */
        /* <DEDUP_REMOVED lines=8> */
[----:B------:R-:W-:Y:S02]  /*494d0*/  LOP3.LUT P1, RZ, R10, 0x2000, RZ, 0xc0, !PT ;  /* 0x000020000aff7812 */ /* 0x000fe4000782c0ff */
[----:B------:R-:W-:Y:S02]  /*494e0*/  LOP3.LUT R13, R13, 0xfffffeff, RZ, 0xc0, !PT ;  /* 0xfffffeff0d0d7812 */ /* 0x000fe400078ec0ff */
[----:B------:R-:W-:Y:S02]  /*494f0*/  PRMT R142, R142, 0x7773, RZ ;  /* 0x000077738e8e7816 */ /* 0x000fe400000000ff */
[----:B------:R-:W-:-:S03]  /*49500*/  PRMT R4, R139, 0x7770, RZ ;  /* 0x000077708b047816 */ /* 0x000fc600000000ff */
[----:B----4-:R-:W-:Y:S04]  /*49510*/  @P2 STG.E.U8 desc[UR56][R200.64], R142 ;  /* 0x0000008ec8002986 */ /* 0x010fe8000c101138 */
[----:B------:R-:W-:Y:S01]  /*49520*/  @P1 LOP3.LUT R13, R13, 0x100, RZ, 0xfc, !PT ;  /* 0x000001000d0d1812 */ /* 0x000fe200078efcff */
[----:B------:R0:W-:Y:S03]  /*49530*/  @P0 STG.E.U8 desc[UR56][R218.64], R4 ;  /* 0x00000004da000986 */ /* 0x0001e6000c101138 */
[----:B------:R-:W-:Y:S02]  /*49540*/  LOP3.LUT P0, RZ, R13, 0x800, RZ, 0xc0, !PT ;  /* 0x000008000dff7812 */ /* 0x000fe4000780c0ff */
[----:B0-----:R-:W-:Y:S01]  /*49550*/  PRMT R4, R139, 0x7771, RZ ;  /* 0x000077718b047816 */ /* 0x001fe200000000ff */
[----:B------:R-:W4:Y:S10]  /*49560*/  LDL.LU.64 R218, [R1+0xa88] ;  /* 0x000a880001da7983 */ /* 0x000f340000300a00 */
[----:B------:R0:W-:Y:S01]  /*49570*/  @P0 STG.E.U8 desc[UR56][R170.64], R4 ;  /* 0x00000004aa000986 */ /* 0x0001e2000c101138 */
[----:B------:R-:W-:-:S02]  /*49580*/  LOP3.LUT P0, RZ, R13, 0x400, RZ, 0xc0, !PT ;  /* 0x000004000dff7812 */ /* 0x000fc4000780c0ff */
[----:B------:R-:W-:Y:S01]  /*49590*/  LOP3.LUT P1, RZ, R10, 0x4000, RZ, 0xc0, !PT ;  /* 0x000040000aff7812 */ /* 0x000fe2000782c0ff */
[----:B------:R-:W4:Y:S01]  /*495a0*/  LDL.LU.64 R200, [R1+0xa80] ;  /* 0x000a800001c87983 */ /* 0x000f220000300a00 */
[----:B0-----:R-:W-:-:S03]  /*495b0*/  PRMT R4, R139, 0x7772, RZ ;  /* 0x000077728b047816 */ /* 0x001fc600000000ff */
[----:B------:R-:W4:Y:S06]  /*495c0*/  LDL.LU.64 R170, [R1+0xaa0] ;  /* 0x000aa00001aa7983 */ /* 0x000f2c0000300a00 */
[----:B------:R0:W-:Y:S01]  /*495d0*/  @P0 STG.E.U8 desc[UR56][R216.64], R4 ;  /* 0x00000004d8000986 */ /* 0x0001e2000c101138 */
[----:B------:R-:W-:Y:S02]  /*495e0*/  LOP3.LUT P0, RZ, R13, 0x200, RZ, 0xc0, !PT ;  /* 0x000002000dff7812 */ /* 0x000fe4000780c0ff */
[----:B------:R-:W-:Y:S02]  /*495f0*/  PRMT R139, R139, 0x7773, RZ ;  /* 0x000077738b8b7816 */ /* 0x000fe400000000ff */
[----:B0-----:R-:W-:Y:S01]  /*49600*/  PRMT R4, R143, 0x7770, RZ ;  /* 0x000077708f047816 */ /* 0x001fe200000000ff */
[----:B------:R-:W4:Y:S08]  /*49610*/  LDL.LU.64 R216, [R1+0xa98] ;  /* 0x000a980001d87983 */ /* 0x000f300000300a00 */
[----:B------:R-:W-:Y:S04]  /*49620*/  @P0 STG.E.U8 desc[UR56][R186.64], R139 ;  /* 0x0000008bba000986 */ /* 0x000fe8000c101138 */
[----:B------:R0:W-:Y:S01]  /*49630*/  @P1 STG.E.U8 desc[UR56][R188.64], R4 ;  /* 0x00000004bc001986 */ /* 0x0001e2000c101138 */
[----:B------:R-:W-:-:S02]  /*49640*/  LOP3.LUT P1, RZ, R13, 0x100, RZ, 0xc0, !PT ;  /* 0x000001000dff7812 */ /* 0x000fc4000782c0ff */
[----:B0-----:R-:W-:-:S11]  /*49650*/  PRMT R4, R143, 0x7771, RZ ;  /* 0x000077718f047816 */ /* 0x001fd600000000ff */
[----:B------:R0:W-:Y:S01]  /*49660*/  @P1 STG.E.U8 desc[UR56][R190.64], R4 ;  /* 0x00000004be001986 */ /* 0x0001e2000c101138 */
[----:B------:R-:W-:Y:S02]  /*49670*/  LOP3.LUT P1, RZ, R13, 0x80, RZ, 0xc0, !PT ;  /* 0x000000800dff7812 */ /* 0x000fe4000782c0ff */
[----:B0-----:R-:W-:-:S11]  /*49680*/  PRMT R4, R143, 0x7772, RZ ;  /* 0x000077728f047816 */ /* 0x001fd600000000ff */
[----:B--2---:R0:W-:Y:S04]  /*49690*/  @P1 STG.E.U8 desc[UR56][R220.64], R4 ;  /* 0x00000004dc001986 */ /* 0x0041e8000c101138 */
[----:B0-----:R-:W2:Y:S01]  /*496a0*/  LDL.LU.64 R220, [R1+0xac8] ;  /* 0x000ac80001dc7983 */ /* 0x001ea20000300a00 */
[----:B------:R-:W-:Y:S02]  /*496b0*/  LOP3.LUT P1, RZ, R13, 0x40, RZ, 0xc0, !PT ;  /* 0x000000400dff7812 */ /* 0x000fe4000782c0ff */
[----:B------:R-:W-:Y:S02]  /*496c0*/  PRMT R143, R143, 0x7773, RZ ;  /* 0x000077738f8f7816 */ /* 0x000fe400000000ff */
[----:B------:R-:W-:-:S09]  /*496d0*/  LOP3.LUT P6, RZ, R10, 0x400, RZ, 0xc0, !PT ;  /* 0x000004000aff7812 */ /* 0x000fd200078cc0ff */
[----:B---3--:R-:W-:Y:S01]  /*496e0*/  @P1 STG.E.U8 desc[UR56][R168.64], R143 ;  /* 0x0000008fa8001986 */ /* 0x008fe2000c101138 */
[----:B------:R-:W-:Y:S02]  /*496f0*/  LOP3.LUT P1, RZ, R13, 0x20, RZ, 0xc0, !PT ;  /* 0x000000200dff7812 */ /* 0x000fe4000782c0ff */
[----:B------:R-:W-:Y:S02]  /*49700*/  PRMT R4, R144, 0x7770, RZ ;  /* 0x0000777090047816 */ /* 0x000fe400000000ff */
        /* <DEDUP_REMOVED lines=9> */
[----:B----4-:R0:W-:Y:S04]  /*497a0*/  @P5 STG.E.U8 desc[UR56][R218.64], R4 ;  /* 0x00000004da005986 */ /* 0x0101e8000c101138 */
[----:B0-----:R-:W3:Y:S01]  /*497b0*/  LDL.LU.64 R218, [R1+0xac0] ;  /* 0x000ac00001da7983 */ /* 0x001ee20000300a00 */
[----:B------:R-:W-:-:S03]  /*497c0*/  PRMT R4, R148, 0x7770, RZ ;  /* 0x0000777094047816 */ /* 0x000fc600000000ff */
[----:B------:R-:W-:Y:S04]  /*497d0*/  @P4 STG.E.U8 desc[UR56][R200.64], R144 ;  /* 0x00000090c8004986 */ /* 0x000fe8000c101138 */
[----:B------:R0:W-:Y:S02]  /*497e0*/  @P3 STG.E.U8 desc[UR56][R170.64], R4 ;  /* 0x00000004aa003986 */ /* 0x0001e4000c101138 */
[----:B0-----:R-:W-:-:S05]  /*497f0*/  PRMT R4, R148, 0x7771, RZ ;  /* 0x0000777194047816 */ /* 0x001fca00000000ff */
[----:B------:R0:W-:Y:S04]  /*49800*/  @P2 STG.E.U8 desc[UR56][R216.64], R4 ;  /* 0x00000004d8002986 */ /* 0x0001e8000c101138 */
[----:B0-----:R-:W4:Y:S01]  /*49810*/  LDL.LU.64 R216, [R1+0xae0] ;  /* 0x000ae00001d87983 */ /* 0x001f220000300a00 */
[----:B------:R-:W-:-:S03]  /*49820*/  LOP3.LUT P0, RZ, R10, 0x40, RZ, 0xc0, !PT ;  /* 0x000000400aff7812 */ /* 0x000fc6000780c0ff */
[----:B------:R-:W4:Y:S01]  /*49830*/  LDL.LU.64 R196, [R1+0xad8] ;  /* 0x000ad80001c47983 */ /* 0x000f220000300a00 */
[----:B------:R-:W-:-:S09]  /*49840*/  PRMT R4, R148, 0x7772, RZ ;  /* 0x0000777294047816 */ /* 0x000fd200000000ff */
[----:B--2---:R0:W-:Y:S04]  /*49850*/  @P0 STG.E.U8 desc[UR56][R220.64], R4 ;  /* 0x00000004dc000986 */ /* 0x0041e8000c101138 */
[----:B0-----:R-:W2:Y:S04]  /*49860*/  LDL.LU.64 R220, [R1+0xb08] ;  /* 0x000b080001dc7983 */ /* 0x001ea80000300a00 */
[----:B------:R-:W2:Y:S04]  /*49870*/  LDL.LU.64 R200, [R1+0xb00] ;  /* 0x000b000001c87983 */ /* 0x000ea80000300a00 */
[----:B------:R-:W2:Y:S04]  /*49880*/  LDL.LU.64 R198, [R1+0xb20] ;  /* 0x000b200001c67983 */ /* 0x000ea80000300a00 */
[----:B------:R-:W2:Y:S01]  /*49890*/  LDL.LU.64 R170, [R1+0xb18] ;  /* 0x000b180001aa7983 */ /* 0x000ea20000300a00 */
[----:B------:R-:W-:-:S03]  /*498a0*/  LOP3.LUT P1, RZ, R5, 0x400000, RZ, 0xc0, !PT ;  /* 0x0040000005ff7812 */ /* 0x000fc6000782c0ff */
[----:B------:R-:W2:Y:S01]  /*498b0*/  LDL.LU.64 R190, [R1+0xb48] ;  /* 0x000b480001be7983 */ /* 0x000ea20000300a00 */
[----:B------:R-:W-:Y:S02]  /*498c0*/  PRMT R148, R148, 0x7773, RZ ;  /* 0x0000777394947816 */ /* 0x000fe400000000ff */
[C---:B------:R-:W-:Y:S02]  /*498d0*/  LOP3.LUT P6, RZ, R10.reuse, 0x4, RZ, 0xc0, !PT ;  /* 0x000000040aff7812 */ /* 0x040fe400078cc0ff */
[C---:B------:R-:W-:Y:S02]  /*498e0*/  LOP3.LUT P5, RZ, R10.reuse, 0x20, RZ, 0xc0, !PT ;  /* 0x000000200aff7812 */ /* 0x040fe400078ac0ff */
[----:B------:R-:W-:Y:S02]  /*498f0*/  LOP3.LUT R13, R13, 0xfffffff7, RZ, 0xc0, !PT ;  /* 0xfffffff70d0d7812 */ /* 0x000fe400078ec0ff */
[----:B------:R-:W-:Y:S02]  /*49900*/  PRMT R4, R145, 0x7770, RZ ;  /* 0x0000777091047816 */ /* 0x000fe400000000ff */
[----:B------:R-:W-:-:S05]  /*49910*/  LOP3.LUT P2, RZ, R10, 0x10, RZ, 0xc0, !PT ;  /* 0x000000100aff7812 */ /* 0x000fca000784c0ff */
[----:B------:R-:W-:Y:S02]  /*49920*/  @P6 LOP3.LUT R13, R13, 0x8, RZ, 0xfc, !PT ;  /* 0x000000080d0d6812 */ /* 0x000fe400078efcff */
[----:B------:R-:W-:Y:S02]  /*49930*/  LOP3.LUT P6, RZ, R5, 0x200000, RZ, 0xc0, !PT ;  /* 0x0020000005ff7812 */ /* 0x000fe400078cc0ff */
[----:B------:R-:W-:-:S11]  /*49940*/  LOP3.LUT R13, R13, 0xffffffef, RZ, 0xc0, !PT ;  /* 0xffffffef0d0d7812 */ /* 0x000fd600078ec0ff */
[----:B------:R-:W-:Y:S01]  /*49950*/  @P6 LOP3.LUT R13, R13, 0x10, RZ, 0xfc, !PT ;  /* 0x000000100d0d6812 */ /* 0x000fe200078efcff */
[----:B---3--:R0:W-:Y:S04]  /*49960*/  @P1 STG.E.U8 desc[UR56][R218.64], R148 ;  /* 0x00000094da001986 */ /* 0x0081e8000c101138 */
[----:B0-----:R-:W3:Y:S01]  /*49970*/  LDL.LU.64 R218, [R1+0xb40] ;  /* 0x000b400001da7983 */ /* 0x001ee20000300a00 */
[----:B------:R-:W-:-:S03]  /*49980*/  LOP3.LUT P6, RZ, R10, 0x8, RZ, 0xc0, !PT ;  /* 0x000000080aff7812 */ /* 0x000fc600078cc0ff */
[----:B----4-:R0:W-:Y:S04]  /*49990*/  @P5 STG.E.U8 desc[UR56][R216.64], R4 ;  /* 0x00000004d8005986 */ /* 0x0101e8000c101138 */
[----:B0-----:R-:W4:Y:S01]  /*499a0*/  LDL.LU.64 R216, [R1+0xb60] ;  /* 0x000b600001d87983 */ /* 0x001f220000300a00 */
[----:B------:R-:W-:-:S03]  /*499b0*/  PRMT R4, R145, 0x7771, RZ ;  /* 0x0000777191047816 */ /* 0x000fc600000000ff */
[----:B------:R-:W4:Y:S04]  /*499c0*/  LDL.LU.64 R168, [R1+0xb58] ;  /* 0x000b580001a87983 */ /* 0x000f280000300a00 */
[----:B------:R0:W-:Y:S04]  /*499d0*/  @P2 STG.E.U8 desc[UR56][R196.64], R4 ;  /* 0x00000004c4002986 */ /* 0x0001e8000c101138 */
[----:B0-----:R-:W4:Y:S01]  /*499e0*/  LDL.LU.64 R196, [R1+0xb80] ;  /* 0x000b800001c47983 */ /* 0x001f220000300a00 */
[----:B------:R-:W-:-:S05]  /*499f0*/  PRMT R4, R145, 0x7772, RZ ;  /* 0x0000777291047816 */ /* 0x000fca00000000ff */
[----:B--2---:R0:W-:Y:S04]  /*49a00*/  @P6 STG.E.U8 desc[UR56][R220.64], R4 ;  /* 0x00000004dc006986 */ /* 0x0041e8000c101138 */
[----:B0-----:R-:W2:Y:S01]  /*49a10*/  LDL.LU.64 R220, [R1+0xa50] ;  /* 0x000a500001dc7983 */ /* 0x001ea20000300a00 */
[C---:B------:R-:W-:Y:S02]  /*49a20*/  LOP3.LUT P3, RZ, R11.reuse, 0x80000000, RZ, 0xc0, !PT ;  /* 0x800000000bff7812 */ /* 0x040fe4000786c0ff */
[----:B------:R-:W-:Y:S02]  /*49a30*/  LOP3.LUT P4, RZ, R11, 0x10000000, RZ, 0xc0, !PT ;  /* 0x100000000bff7812 */ /* 0x000fe4000788c0ff */
[----:B------:R-:W-:Y:S02]  /*49a40*/  LOP3.LUT R13, R13, 0xfffffffd, RZ, 0xc0, !PT ;  /* 0xfffffffd0d0d7812 */ /* 0x000fe400078ec0ff */
[----:B------:R-:W-:-:S07]  /*49a50*/  LOP3.LUT R7, R7, 0x7fffffff, RZ, 0xc0, !PT ;  /* 0x7fffffff07077812 */ /* 0x000fce00078ec0ff */
[----:B------:R-:W-:Y:S02]  /*49a60*/  @P3 LOP3.LUT R13, R13, 0x2, RZ, 0xfc, !PT ;  /* 0x000000020d0d3812 */ /* 0x000fe400078efcff */
[----:B------:R-:W-:Y:S02]  /*49a70*/  LOP3.LUT P3, RZ, R5, 0x100000, RZ, 0xc0, !PT ;  /* 0x0010000005ff7812 */ /* 0x000fe4000786c0ff */
[----:B------:R-:W-:Y:S02]  /*49a80*/  @P4 LOP3.LUT R7, R7, 0x80000000, RZ, 0xfc, !PT ;  /* 0x8000000007074812 */ /* 0x000fe400078efcff */
[----:B------:R-:W-:Y:S02]  /*49a90*/  LOP3.LUT P4, RZ, R5, 0x80000, RZ, 0xc0, !PT ;  /* 0x0008000005ff7812 */ /* 0x000fe4000788c0ff */
[----:B------:R-:W-:-:S07]  /*49aa0*/  LOP3.LUT R13, R13, 0xfffffffb, RZ, 0xc0, !PT ;  /* 0xfffffffb0d0d7812 */ /* 0x000fce00078ec0ff */
[----:B------:R-:W-:-:S04]  /*49ab0*/  @P3 LOP3.LUT R13, R13, 0x4, RZ, 0xfc, !PT ;  /* 0x000000040d0d3812 */ /* 0x000fc800078efcff */
[----:B------:R-:W-:-:S04]  /*49ac0*/  LOP3.LUT R13, R13, 0xfffffffe, RZ, 0xc0, !PT ;  /* 0xfffffffe0d0d7812 */ /* 0x000fc800078ec0ff */
[----:B------:R-:W-:-:S04]  /*49ad0*/  @P4 LOP3.LUT R13, R13, 0x1, RZ, 0xfc, !PT ;  /* 0x000000010d0d4812 */ /* 0x000fc800078efcff */
[----:B------:R-:W-:Y:S02]  /*49ae0*/  LOP3.LUT P6, RZ, R13, 0x10, RZ, 0xc0, !PT ;  /* 0x000000100dff7812 */ /* 0x000fe400078cc0ff */
[----:B------:R-:W-:Y:S02]  /*49af0*/  PRMT R145, R145, 0x7773, RZ ;  /* 0x0000777391917816 */ /* 0x000fe400000000ff */
[----:B------:R-:W-:-:S09]  /*49b00*/  LOP3.LUT P0, RZ, R10, 0x2, RZ, 0xc0, !PT ;  /* 0x000000020aff7812 */ /* 0x000fd2000780c0ff */
[----:B------:R0:W-:Y:S01]  /*49b10*/  @P6 STG.E.U8 desc[UR56][R200.64], R145 ;  /* 0x00000091c8006986 */ /* 0x0001e2000c101138 */
[----:B------:R-:W-:Y:S02]  /*49b20*/  LOP3.LUT P6, RZ, R13, 0x8, RZ, 0xc0, !PT ;  /* 0x000000080dff7812 */ /* 0x000fe400078cc0ff */
[C---:B------:R-:W-:Y:S02]  /*49b30*/  PRMT R4, R149.reuse, 0x7770, RZ ;  /* 0x0000777095047816 */ /* 0x040fe400000000ff */
[----:B------:R-:W-:Y:S01]  /*49b40*/  LOP3.LUT P3, RZ, R10, 0x1, RZ, 0xc0, !PT ;  /* 0x000000010aff7812 */ /* 0x000fe2000786c0ff */
[----:B0-----:R-:W2:Y:S08]  /*49b50*/  LDL.LU.64 R200, [R1+0x9c8] ;  /* 0x0009c80001c87983 */ /* 0x001eb00000300a00 */
[----:B------:R0:W-:Y:S02]  /*49b60*/  @P6 STG.E.U8 desc[UR56][R198.64], R4 ;  /* 0x00000004c6006986 */ /* 0x0001e4000c101138 */
[----:B0-----:R-:W-:-:S02]  /*49b70*/  PRMT R4, R149, 0x7771, RZ ;  /* 0x0000777195047816 */ /* 0x001fc400000000ff */
[----:B------:R-:W2:Y:S04]  /*49b80*/  LDL.LU.64 R198, [R1+0x8a8] ;  /* 0x0008a80001c67983 */ /* 0x000ea80000300a00 */
[----:B------:R0:W-:Y:S02]  /*49b90*/  @P0 STG.E.U8 desc[UR56][R170.64], R4 ;  /* 0x00000004aa000986 */ /* 0x0001e4000c101138 */
[----:B0-----:R-:W-:Y:S02]  /*49ba0*/  PRMT R4, R149, 0x7772, RZ ;  /* 0x0000777295047816 */ /* 0x001fe400000000ff */
[----:B------:R-:W2:Y:S04]  /*49bb0*/  LDL.LU.64 R170, [R1+0x788] ;  /* 0x0007880001aa7983 */ /* 0x000ea80000300a00 */
[----:B------:R0:W-:Y:S01]  /*49bc0*/  @P3 STG.E.U8 desc[UR56][R190.64], R4 ;  /* 0x00000004be003986 */ /* 0x0001e2000c101138 */
[----:B------:R-:W-:-:S02]  /*49bd0*/  LOP3.LUT P3, RZ, R13, 0x4, RZ, 0xc0, !PT ;  /* 0x000000040dff7812 */ /* 0x000fc4000786c0ff */
[----:B------:R-:W-:Y:S02]  /*49be0*/  PRMT R149, R149, 0x7773, RZ ;  /* 0x0000777395957816 */ /* 0x000fe400000000ff */
[----:B------:R-:W-:-:S09]  /*49bf0*/  LOP3.LUT P1, RZ, R11, 0x40000000, RZ, 0xc0, !PT ;  /* 0x400000000bff7812 */ /* 0x000fd2000782c0ff */
[----:B---3--:R1:W-:Y:S01]  /*49c00*/  @P3 STG.E.U8 desc[UR56][R218.64], R149 ;  /* 0x00000095da003986 */ /* 0x0083e2000c101138 */
[----:B------:R-:W-:Y:S02]  /*49c10*/  LOP3.LUT P3, RZ, R13, 0x2, RZ, 0xc0, !PT ;  /* 0x000000020dff7812 */ /* 0x000fe4000786c0ff */
[C---:B0-----:R-:W-:Y:S02]  /*49c20*/  PRMT R4, R146.reuse, 0x7770, RZ ;  /* 0x0000777092047816 */ /* 0x041fe400000000ff */
[----:B------:R-:W-:Y:S01]  /*49c30*/  LOP3.LUT P4, RZ, R11, 0x20000000, RZ, 0xc0, !PT ;  /* 0x200000000bff7812 */ /* 0x000fe2000788c0ff */
[----:B-1----:R-:W3:Y:S08]  /*49c40*/  LDL.LU.64 R218, [R1+0x668] ;  /* 0x0006680001da7983 */ /* 0x002ef00000300a00 */
[----:B----4-:R0:W-:Y:S02]  /*49c50*/  @P3 STG.E.U8 desc[UR56][R216.64], R4 ;  /* 0x00000004d8003986 */ /* 0x0101e4000c101138 */
[----:B0-----:R-:W-:-:S02]  /*49c60*/  PRMT R4, R146, 0x7771, RZ ;  /* 0x0000777192047816 */ /* 0x001fc400000000ff */
[----:B------:R-:W4:Y:S04]  /*49c70*/  LDL.LU.64 R216, [R1+0x570] ;  /* 0x0005700001d87983 */ /* 0x000f280000300a00 */
[----:B------:R0:W-:Y:S02]  /*49c80*/  @P1 STG.E.U8 desc[UR56][R168.64], R4 ;  /* 0x00000004a8001986 */ /* 0x0001e4000c101138 */
[----:B0-----:R-:W-:-:S05]  /*49c90*/  PRMT R4, R146, 0x7772, RZ ;  /* 0x0000777292047816 */ /* 0x001fca00000000ff */
[----:B------:R-:W-:Y:S01]  /*49ca0*/  @P4 STG.E.U8 desc[UR56][R196.64], R4 ;  /* 0x00000004c4004986 */ /* 0x000fe2000c101138 */
[----:B------:R-:W-:Y:S02]  /*49cb0*/  LOP3.LUT P4, RZ, R13, 0x1, RZ, 0xc0, !PT ;  /* 0x000000010dff7812 */ /* 0x000fe4000788c0ff */
[----:B------:R-:W-:-:S11]  /*49cc0*/  PRMT R146, R146, 0x7773, RZ ;  /* 0x0000777392927816 */ /* 0x000fd600000000ff */
[----:B--2---:R0:W-:Y:S04]  /*49cd0*/  @P4 STG.E.U8 desc[UR56][R220.64], R146 ;  /* 0x00000092dc004986 */ /* 0x0041e8000c101138 */
[----:B0-----:R-:W2:Y:S01]  /*49ce0*/  LDL.LU.64 R220, [R1+0x4b0] ;  /* 0x0004b00001dc7983 */ /* 0x001ea20000300a00 */
[----:B------:R-:W-:Y:S02]  /*49cf0*/  LOP3.LUT P4, RZ, R7, 0x80000000, RZ, 0xc0, !PT ;  /* 0x8000000007ff7812 */ /* 0x000fe4000788c0ff */
[----:B------:R-:W-:Y:S02]  /*49d00*/  PRMT R10, R150, 0x7770, RZ ;  /* 0x00007770960a7816 */ /* 0x000fe400000000ff */
[C---:B------:R-:W-:Y:S02]  /*49d10*/  LOP3.LUT P5, RZ, R11.reuse, 0x8000000, RZ, 0xc0, !PT ;  /* 0x080000000bff7812 */ /* 0x040fe400078ac0ff */
[----:B------:R-:W-:-:S02]  /*49d20*/  LOP3.LUT P2, RZ, R11, 0x4000000, RZ, 0xc0, !PT ;  /* 0x040000000bff7812 */ /* 0x000fc4000784c0ff */
[C---:B------:R-:W-:Y:S02]  /*49d30*/  PRMT R12, R150.reuse, 0x7771, RZ ;  /* 0x00007771960c7816 */ /* 0x040fe400000000ff */
[C---:B------:R-:W-:Y:S02]  /*49d40*/  PRMT R13, R150.reuse, 0x7772, RZ ;  /* 0x00007772960d7816 */ /* 0x040fe400000000ff */
[----:B------:R-:W-:Y:S02]  /*49d50*/  LOP3.LUT P6, RZ, R5, 0x40000, RZ, 0xc0, !PT ;  /* 0x0004000005ff7812 */ /* 0x000fe400078cc0ff */
[----:B------:R-:W-:Y:S02]  /*49d60*/  PRMT R150, R150, 0x7773, RZ ;  /* 0x0000777396967816 */ /* 0x000fe400000000ff */
[----:B------:R-:W-:Y:S01]  /*49d70*/  LOP3.LUT P0, RZ, R11, 0x2000000, RZ, 0xc0, !PT ;  /* 0x020000000bff7812 */ /* 0x000fe2000780c0ff */
[----:B------:R0:W-:Y:S04]  /*49d80*/  @P4 STG.E.U8 desc[UR56][R200.64], R10 ;  /* 0x0000000ac8004986 */ /* 0x0001e8000c101138 */
[----:B0-----:R-:W2:Y:S04]  /*49d90*/  LDL.LU.64 R200, [R1+0x4a8] ;  /* 0x0004a80001c87983 */ /* 0x001ea80000300a00 */
[----:B------:R-:W-:Y:S04]  /*49da0*/  @P5 STG.E.U8 desc[UR56][R198.64], R12 ;  /* 0x0000000cc6005986 */ /* 0x000fe8000c101138 */
[----:B------:R0:W-:Y:S04]  /*49db0*/  @P2 STG.E.U8 desc[UR56][R170.64], R13 ;  /* 0x0000000daa002986 */ /* 0x0001e8000c101138 */
[----:B0-----:R-:W2:Y:S04]  /*49dc0*/  LDL.LU.64 R170, [R1+0x4a0] ;  /* 0x0004a00001aa7983 */ /* 0x001ea80000300a00 */
[----:B------:R-:W2:Y:S01]  /*49dd0*/  LDL.LU.64 R196, [R1+0x498] ;  /* 0x0004980001c47983 */ /* 0x000ea20000300a00 */
[----:B------:R-:W-:-:S03]  /*49de0*/  PRMT R4, R147, 0x7770, RZ ;  /* 0x0000777093047816 */ /* 0x000fc600000000ff */
[----:B---3--:R0:W-:Y:S04]  /*49df0*/  @P6 STG.E.U8 desc[UR56][R218.64], R150 ;  /* 0x00000096da006986 */ /* 0x0081e8000c101138 */
[----:B0-----:R-:W3:Y:S01]  /*49e00*/  LDL.LU.64 R218, [R1+0x490] ;  /* 0x0004900001da7983 */ /* 0x001ee20000300a00 */
[----:B------:R-:W-:-:S03]  /*49e10*/  LOP3.LUT P3, RZ, R11, 0x1000000, RZ, 0xc0, !PT ;  /* 0x010000000bff7812 */ /* 0x000fc6000786c0ff */
[----:B----4-:R0:W-:Y:S01]  /*49e20*/  @P0 STG.E.U8 desc[UR56][R216.64], R4 ;  /* 0x00000004d8000986 */ /* 0x0101e2000c101138 */
[----:B------:R-:W-:-:S03]  /*49e30*/  PRMT R14, R147, 0x7771, RZ ;  /* 0x00007771930e7816 */ /* 0x000fc600000000ff */
[----:B0-----:R-:W4:Y:S04]  /*49e40*/  LDL.LU.64 R216, [R1+0x488] ;  /* 0x0004880001d87983 */ /* 0x001f280000300a00 */
[----:B------:R-:W4:Y:S04]  /*49e50*/  LDL.LU.64 R198, [R1+0x480] ;  /* 0x0004800001c67983 */ /* 0x000f280000300a00 */
[----:B--2---:R0:W-:Y:S04]  /*49e60*/  @P3 STG.E.U8 desc[UR56][R220.64], R14 ;  /* 0x0000000edc003986 */ /* 0x0041e8000c101138 */
[----:B0-----:R-:W2:Y:S01]  /*49e70*/  LDL.LU.64 R220, [R1+0x478] ;  /* 0x0004780001dc7983 */ /* 0x001ea20000300a00 */
[----:B------:R-:W-:-:S03]  /*49e80*/  LOP3.LUT P1, RZ, R11, 0x800000, RZ, 0xc0, !PT ;  /* 0x008000000bff7812 */ /* 0x000fc6000782c0ff */
[----:B------:R-:W2:Y:S01]  /*49e90*/  LDL.LU.64 R190, [R1+0x470] ;  /* 0x0004700001be7983 */ /* 0x000ea20000300a00 */
[----:B------:R-:W-:Y:S02]  /*49ea0*/  PRMT R10, R147, 0x7772, RZ ;  /* 0x00007772930a7816 */ /* 0x000fe400000000ff */
[----:B------:R-:W-:Y:S02]  /*49eb0*/  LOP3.LUT P4, RZ, R5, 0x20000, RZ, 0xc0, !PT ;  /* 0x0002000005ff7812 */ /* 0x000fe4000788c0ff */
[----:B------:R-:W-:Y:S02]  /*49ec0*/  LOP3.LUT P5, RZ, R11, 0x400000, RZ, 0xc0, !PT ;  /* 0x004000000bff7812 */ /* 0x000fe400078ac0ff */
[----:B------:R-:W-:Y:S02]  /*49ed0*/  LOP3.LUT P2, RZ, R5, 0x10000, RZ, 0xc0, !PT ;  /* 0x0001000005ff7812 */ /* 0x000fe4000784c0ff */
[----:B------:R-:W-:Y:S02]  /*49ee0*/  PRMT R147, R147, 0x7773, RZ ;  /* 0x0000777393937816 */ /* 0x000fe400000000ff */
[----:B------:R-:W-:-:S02]  /*49ef0*/  P2R R15, PR, RZ, 0x4 ;  /* 0x00000004ff0f7803 */ /* 0x000fc40000000000 */
[----:B------:R-:W-:Y:S02]  /*49f00*/  PRMT R12, R151, 0x7770, RZ ;  /* 0x00007770970c7816 */ /* 0x000fe400000000ff */
[----:B------:R-:W-:-:S04]  /*49f10*/  LOP3.LUT P2, RZ, R11, 0x100000, RZ, 0xc0, !PT ;  /* 0x001000000bff7812 */ /* 0x000fc8000784c0ff */
[----:B------:R-:W-:Y:S02]  /*49f20*/  P2R R16, PR, RZ, 0x4 ;  /* 0x00000004ff107803 */ /* 0x000fe40000000000 */
[----:B------:R-:W-:Y:S02]  /*49f30*/  LOP3.LUT P2, RZ, R11, 0x200000, RZ, 0xc0, !PT ;  /* 0x002000000bff7812 */ /* 0x000fe4000784c0ff */
[C---:B------:R-:W-:Y:S01]  /*49f40*/  PRMT R13, R151.reuse, 0x7771, RZ ;  /* 0x00007771970d7816 */ /* 0x040fe200000000ff */
[----:B------:R0:W-:Y:S04]  /*49f50*/  @P1 STG.E.U8 desc[UR56][R200.64], R10 ;  /* 0x0000000ac8001986 */ /* 0x0001e8000c101138 */
[----:B0-----:R-:W2:Y:S04]  /*49f60*/  LDL.LU.64 R200, [R1+0x468] ;  /* 0x0004680001c87983 */ /* 0x001ea80000300a00 */
[----:B------:R0:W-:Y:S04]  /*49f70*/  @P4 STG.E.U8 desc[UR56][R170.64], R147 ;  /* 0x00000093aa004986 */ /* 0x0001e8000c101138 */
[----:B------:R1:W-:Y:S04]  /*49f80*/  @P5 STG.E.U8 desc[UR56][R196.64], R12 ;  /* 0x0000000cc4005986 */ /* 0x0003e8000c101138 */
[----:B0-----:R-:W2:Y:S04]  /*49f90*/  LDL.LU.64 R170, [R1+0x460] ;  /* 0x0004600001aa7983 */ /* 0x001ea80000300a00 */
[----:B------:R-:W2:Y:S04]  /*49fa0*/  LDL.LU.64 R168, [R1+0x458] ;  /* 0x0004580001a87983 */ /* 0x000ea80000300a00 */
[----:B-1----:R-:W2:Y:S01]  /*49fb0*/  LDL.LU.64 R196, [R1+0x450] ;  /* 0x0004500001c47983 */ /* 0x002ea20000300a00 */
[----:B------:R-:W-:-:S03]  /*49fc0*/  PRMT R4, R151, 0x7772, RZ ;  /* 0x0000777297047816 */ /* 0x000fc600000000ff */
[----:B---3--:R0:W-:Y:S01]  /*49fd0*/  @P2 STG.E.U8 desc[UR56][R218.64], R13 ;  /* 0x0000000dda002986 */ /* 0x0081e2000c101138 */
[----:B------:R-:W-:-:S03]  /*49fe0*/  ISETP.NE.AND P2, PT, R16, RZ, PT ;  /* 0x000000ff1000720c */ /* 0x000fc60003f45270 */
[----:B0-----:R-:W3:Y:S01]  /*49ff0*/  LDL.LU.64 R218, [R1+0x448] ;  /* 0x0004480001da7983 */ /* 0x001ee20000300a00 */
[----:B------:R-:W-:-:S09]  /*4a000*/  LOP3.LUT P6, RZ, R11, 0x80000, RZ, 0xc0, !PT ;  /* 0x000800000bff7812 */ /* 0x000fd200078cc0ff */
[----:B----4-:R0:W-:Y:S01]  /*4a010*/  @P2 STG.E.U8 desc[UR56][R216.64], R4 ;  /* 0x00000004d8002986 */ /* 0x0101e2000c101138 */
[----:B------:R-:W-:-:S03]  /*4a020*/  ISETP.NE.AND P2, PT, R15, RZ, PT ;  /* 0x000000ff0f00720c */ /* 0x000fc60003f45270 */
[----:B0-----:R-:W4:Y:S01]  /*4a030*/  LDL.LU.64 R216, [R1+0x440] ;  /* 0x0004400001d87983 */ /* 0x001f220000300a00 */
[----:B------:R-:W-:Y:S02]  /*4a040*/  PRMT R151, R151, 0x7773, RZ ;  /* 0x0000777397977816 */ /* 0x000fe400000000ff */
[----:B------:R-:W-:-:S07]  /*4a050*/  PRMT R10, R152, 0x7770, RZ ;  /* 0x00007770980a7816 */ /* 0x000fce00000000ff */
[----:B------:R0:W-:Y:S04]  /*4a060*/  @P2 STG.E.U8 desc[UR56][R198.64], R151 ;  /* 0x00000097c6002986 */ /* 0x0001e8000c101138 */
[----:B0-----:R-:W4:Y:S04]  /*4a070*/  LDL.LU.64 R198, [R1+0x438] ;  /* 0x0004380001c67983 */ /* 0x001f280000300a00 */
[----:B--2---:R0:W-:Y:S04]  /*4a080*/  @P6 STG.E.U8 desc[UR56][R220.64], R10 ;  /* 0x0000000adc006986 */ /* 0x0041e8000c101138 */
[----:B0-----:R-:W2:Y:S01]  /*4a090*/  LDL.LU.64 R220, [R1+0x430] ;  /* 0x0004300001dc7983 */ /* 0x001ea20000300a00 */
[----:B------:R-:W-:-:S04]  /*4a0a0*/  LOP3.LUT P0, RZ, R5, 0x8000, RZ, 0xc0, !PT ;  /* 0x0000800005ff7812 */ /* 0x000fc8000780c0ff */
[----:B------:R-:W-:Y:S02]  /*4a0b0*/  P2R R18, PR, RZ, 0x1 ;  /* 0x00000001ff127803 */ /* 0x000fe40000000000 */
[----:B------:R-:W-:-:S04]  /*4a0c0*/  LOP3.LUT P0, RZ, R11, 0x20000, RZ, 0xc0, !PT ;  /* 0x000200000bff7812 */ /* 0x000fc8000780c0ff */
[----:B------:R-:W-:Y:S02]  /*4a0d0*/  P2R R17, PR, RZ, 0x1 ;  /* 0x00000001ff117803 */ /* 0x000fe40000000000 */
[----:B------:R-:W-:Y:S02]  /*4a0e0*/  LOP3.LUT P0, RZ, R11, 0x40000, RZ, 0xc0, !PT ;  /* 0x000400000bff7812 */ /* 0x000fe4000780c0ff */
[----:B------:R-:W-:Y:S02]  /*4a0f0*/  PRMT R14, R152, 0x7771, RZ ;  /* 0x00007771980e7816 */ /* 0x000fe400000000ff */
[----:B------:R-:W-:-:S09]  /*4a100*/  LOP3.LUT P1, RZ, R5, 0x4000, RZ, 0xc0, !PT ;  /* 0x0000400005ff7812 */ /* 0x000fd2000782c0ff */
[----:B------:R-:W-:Y:S01]  /*4a110*/  @P0 STG.E.U8 desc[UR56][R190.64], R14 ;  /* 0x0000000ebe000986 */ /* 0x000fe2000c101138 */
[----:B------:R-:W-:Y:S02]  /*4a120*/  ISETP.NE.AND P0, PT, R17, RZ, PT ;  /* 0x000000ff1100720c */ /* 0x000fe40003f05270 */
[----:B------:R-:W-:Y:S02]  /*4a130*/  PRMT R12, R152, 0x7772, RZ ;  /* 0x00007772980c7816 */ /* 0x000fe400000000ff */
[----:B------:R-:W-:Y:S02]  /*4a140*/  P2R R48, PR, RZ, 0x2 ;  /* 0x00000002ff307803 */ /* 0x000fe40000000000 */
[C---:B------:R-:W-:Y:S02]  /*4a150*/  LOP3.LUT P1, RZ, R11.reuse, 0x4000, RZ, 0xc0, !PT ;  /* 0x000040000bff7812 */ /* 0x040fe4000782c0ff */
[----:B------:R-:W-:Y:S02]  /*4a160*/  LOP3.LUT P3, RZ, R11, 0x10000, RZ, 0xc0, !PT ;  /* 0x000100000bff7812 */ /* 0x000fe4000786c0ff */
[----:B------:R-:W-:-:S02]  /*4a170*/  P2R R19, PR, RZ, 0x2 ;  /* 0x00000002ff137803 */ /* 0x000fc40000000000 */
[----:B------:R-:W-:Y:S02]  /*4a180*/  LOP3.LUT P1, RZ, R11, 0x8000, RZ, 0xc0, !PT ;  /* 0x000080000bff7812 */ /* 0x000fe4000782c0ff */
[----:B------:R-:W-:Y:S02]  /*4a190*/  PRMT R152, R152, 0x7773, RZ ;  /* 0x0000777398987816 */ /* 0x000fe400000000ff */
[----:B------:R-:W-:Y:S01]  /*4a1a0*/  PRMT R4, R156, 0x7770, RZ ;  /* 0x000077709c047816 */ /* 0x000fe200000000ff */
[----:B------:R0:W-:Y:S01]  /*4a1b0*/  @P0 STG.E.U8 desc[UR56][R200.64], R12 ;  /* 0x0000000cc8000986 */ /* 0x0001e2000c101138 */
[----:B------:R-:W-:Y:S02]  /*4a1c0*/  ISETP.NE.AND P0, PT, R18, RZ, PT ;  /* 0x000000ff1200720c */ /* 0x000fe40003f05270 */
[C---:B------:R-:W-:Y:S01]  /*4a1d0*/  PRMT R13, R156.reuse, 0x7771, RZ ;  /* 0x000077719c0d7816 */ /* 0x040fe200000000ff */
[----:B0-----:R-:W2:Y:S01]  /*4a1e0*/  LDL.LU.64 R200, [R1+0x428] ;  /* 0x0004280001c87983 */ /* 0x001ea20000300a00 */
[----:B------:R-:W-:-:S09]  /*4a1f0*/  PRMT R10, R156, 0x7772, RZ ;  /* 0x000077729c0a7816 */ /* 0x000fd200000000ff */
[----:B------:R0:W-:Y:S04]  /*4a200*/  @P0 STG.E.U8 desc[UR56][R170.64], R152 ;  /* 0x00000098aa000986 */ /* 0x0001e8000c101138 */
[----:B------:R-:W-:Y:S04]  /*4a210*/  @P3 STG.E.U8 desc[UR56][R168.64], R4 ;  /* 0x00000004a8003986 */ /* 0x000fe8000c101138 */
[----:B------:R-:W-:Y:S01]  /*4a220*/  @P1 STG.E.U8 desc[UR56][R196.64], R13 ;  /* 0x0000000dc4001986 */ /* 0x000fe2000c101138 */
[----:B------:R-:W-:-:S03]  /*4a230*/  ISETP.NE.AND P1, PT, R19, RZ, PT ;  /* 0x000000ff1300720c */ /* 0x000fc60003f25270 */
[----:B0-----:R-:W2:Y:S01]  /*4a240*/  LDL.LU.64 R170, [R1+0x420] ;  /* 0x0004200001aa7983 */ /* 0x001ea20000300a00 */
[----:B------:R-:W-:-:S09]  /*4a250*/  PRMT R156, R156, 0x7773, RZ ;  /* 0x000077739c9c7816 */ /* 0x000fd200000000ff */
[----:B---3--:R0:W-:Y:S01]  /*4a260*/  @P1 STG.E.U8 desc[UR56][R218.64], R10 ;  /* 0x0000000ada001986 */ /* 0x0081e2000c101138 */
[----:B------:R-:W-:-:S03]  /*4a270*/  ISETP.NE.AND P1, PT, R48, RZ, PT ;  /* 0x000000ff3000720c */ /* 0x000fc60003f25270 */
[----:B0-----:R-:W3:Y:S01]  /*4a280*/  LDL.LU.64 R218, [R1+0x418] ;  /* 0x0004180001da7983 */ /* 0x001ee20000300a00 */
[----:B------:R-:W-:-:S09]  /*4a290*/  LOP3.LUT P4, RZ, R11, 0x2000, RZ, 0xc0, !PT ;  /* 0x000020000bff7812 */ /* 0x000fd2000788c0ff */
[----:B----4-:R0:W-:Y:S01]  /*4a2a0*/  @P1 STG.E.U8 desc[UR56][R216.64], R156 ;  /* 0x0000009cd8001986 */ /* 0x0101e2000c101138 */
[----:B------:R-:W-:-:S03]  /*4a2b0*/  LOP3.LUT P5, RZ, R11, 0x1000, RZ, 0xc0, !PT ;  /* 0x000010000bff7812 */ /* 0x000fc600078ac0ff */
[----:B0-----:R-:W4:Y:S01]  /*4a2c0*/  LDL.LU.64 R216, [R1+0x410] ;  /* 0x0004100001d87983 */ /* 0x001f220000300a00 */
[C---:B------:R-:W-:Y:S02]  /*4a2d0*/  PRMT R12, R153.reuse, 0x7770, RZ ;  /* 0x00007770990c7816 */ /* 0x040fe400000000ff */
[----:B------:R-:W-:-:S03]  /*4a2e0*/  PRMT R14, R153, 0x7771, RZ ;  /* 0x00007771990e7816 */ /* 0x000fc600000000ff */
[----:B------:R-:W-:Y:S04]  /*4a2f0*/  @P4 STG.E.U8 desc[UR56][R198.64], R12 ;  /* 0x0000000cc6004986 */ /* 0x000fe8000c101138 */
[----:B--2---:R0:W-:Y:S04]  /*4a300*/  @P5 STG.E.U8 desc[UR56][R220.64], R14 ;  /* 0x0000000edc005986 */ /* 0x0041e8000c101138 */
[----:B0-----:R-:W2:Y:S01]  /*4a310*/  LDL.LU.64 R220, [R1+0x408] ;  /* 0x0004080001dc7983 */ /* 0x001ea20000300a00 */
[----:B------:R-:W-:-:S03]  /*4a320*/  LOP3.LUT P2, RZ, R11, 0x800, RZ, 0xc0, !PT ;  /* 0x000008000bff7812 */ /* 0x000fc6000784c0ff */
[----:B------:R-:W2:Y:S01]  /*4a330*/  LDL.LU.64 R196, [R1+0x400] ;  /* 0x0004000001c47983 */ /* 0x000ea20000300a00 */
[----:B------:R-:W-:Y:S02]  /*4a340*/  PRMT R4, R153, 0x7772, RZ ;  /* 0x0000777299047816 */ /* 0x000fe400000000ff */
[----:B------:R-:W-:Y:S02]  /*4a350*/  LOP3.LUT P6, RZ, R5, 0x2000, RZ, 0xc0, !PT ;  /* 0x0000200005ff7812 */ /* 0x000fe400078cc0ff */
[----:B------:R-:W-:Y:S02]  /*4a360*/  PRMT R153, R153, 0x7773, RZ ;  /* 0x0000777399997816 */ /* 0x000fe400000000ff */
[----:B------:R-:W-:Y:S02]  /*4a370*/  LOP3.LUT P0, RZ, R11, 0x400, RZ, 0xc0, !PT ;  /* 0x000004000bff7812 */ /* 0x000fe4000780c0ff */
[----:B------:R-:W-:Y:S02]  /*4a380*/  PRMT R10, R157, 0x7770, RZ ;  /* 0x000077709d0a7816 */ /* 0x000fe400000000ff */
[----:B------:R-:W-:-:S02]  /*4a390*/  LOP3.LUT P3, RZ, R11, 0x200, RZ, 0xc0, !PT ;  /* 0x000002000bff7812 */ /* 0x000fc4000786c0ff */
[----:B------:R-:W-:Y:S01]  /*4a3a0*/  PRMT R13, R157, 0x7771, RZ ;  /* 0x000077719d0d7816 */ /* 0x000fe200000000ff */
[----:B------:R0:W-:Y:S04]  /*4a3b0*/  @P2 STG.E.U8 desc[UR56][R200.64], R4 ;  /* 0x00000004c8002986 */ /* 0x0001e8000c101138 */
[----:B0-----:R-:W2:Y:S04]  /*4a3c0*/  LDL.LU.64 R200, [R1+0x3f8] ;  /* 0x0003f80001c87983 */ /* 0x001ea80000300a00 */
[----:B------:R0:W-:Y:S04]  /*4a3d0*/  @P6 STG.E.U8 desc[UR56][R170.64], R153 ;  /* 0x00000099aa006986 */ /* 0x0001e8000c101138 */
[----:B0-----:R-:W2:Y:S04]  /*4a3e0*/  LDL.LU.64 R170, [R1+0x3f0] ;  /* 0x0003f00001aa7983 */ /* 0x001ea80000300a00 */
[----:B------:R-:W2:Y:S04]  /*4a3f0*/  LDL.LU.64 R198, [R1+0x3e8] ;  /* 0x0003e80001c67983 */ /* 0x000ea80000300a00 */
[----:B---3--:R0:W-:Y:S04]  /*4a400*/  @P0 STG.E.U8 desc[UR56][R218.64], R10 ;  /* 0x0000000ada000986 */ /* 0x0081e8000c101138 */
[----:B0-----:R-:W3:Y:S04]  /*4a410*/  LDL.LU.64 R218, [R1+0x3e0] ;  /* 0x0003e00001da7983 */ /* 0x001ee80000300a00 */
[----:B------:R-:W3:Y:S01]  /*4a420*/  LDL.LU.64 R190, [R1+0x3d8] ;  /* 0x0003d80001be7983 */ /* 0x000ee20000300a00 */
[----:B------:R-:W-:-:S02]  /*4a430*/  LOP3.LUT P5, RZ, R11, 0x20, RZ, 0xc0, !PT ;  /* 0x000000200bff7812 */ /* 0x000fc400078ac0ff */
[C---:B------:R-:W-:Y:S01]  /*4a440*/  LOP3.LUT P6, RZ, R11.reuse, 0x4, RZ, 0xc0, !PT ;  /* 0x000000040bff7812 */ /* 0x040fe200078cc0ff */
[----:B----4-:R0:W-:Y:S01]  /*4a450*/  @P3 STG.E.U8 desc[UR56][R216.64], R13 ;  /* 0x0000000dd8003986 */ /* 0x0101e2000c101138 */
[----:B------:R-:W-:Y:S02]  /*4a460*/  LOP3.LUT P3, RZ, R6, 0x80000000, RZ, 0xc0, !PT ;  /* 0x8000000006ff7812 */ /* 0x000fe4000786c0ff */
[C---:B------:R-:W-:Y:S02]  /*4a470*/  LOP3.LUT P1, RZ, R11.reuse, 0x100, RZ, 0xc0, !PT ;  /* 0x000001000bff7812 */ /* 0x040fe4000782c0ff */
[----:B------:R-:W-:Y:S02]  /*4a480*/  P2R R14, PR, RZ, 0x20 ;  /* 0x00000020ff0e7803 */ /* 0x000fe40000000000 */
[----:B------:R-:W-:Y:S02]  /*4a490*/  P2R R16, PR, RZ, 0x40 ;  /* 0x00000040ff107803 */ /* 0x000fe40000000000 */
[----:B------:R-:W-:Y:S01]  /*4a4a0*/  P2R R18, PR, RZ, 0x8 ;  /* 0x00000008ff127803 */ /* 0x000fe20000000000 */
[----:B0-----:R-:W4:Y:S01]  /*4a4b0*/  LDL.LU.64 R216, [R1+0x3d0] ;  /* 0x0003d00001d87983 */ /* 0x001f220000300a00 */
[----:B------:R-:W-:-:S02]  /*4a4c0*/  LOP3.LUT P5, RZ, R11, 0x40, RZ, 0xc0, !PT ;  /* 0x000000400bff7812 */ /* 0x000fc400078ac0ff */
[C---:B------:R-:W-:Y:S02]  /*4a4d0*/  LOP3.LUT P6, RZ, R11.reuse, 0x8, RZ, 0xc0, !PT ;  /* 0x000000080bff7812 */ /* 0x040fe400078cc0ff */
[C---:B------:R-:W-:Y:S02]  /*4a4e0*/  LOP3.LUT P3, RZ, R11.reuse, 0x1, RZ, 0xc0, !PT ;  /* 0x000000010bff7812 */ /* 0x040fe4000786c0ff */
[----:B------:R-:W-:Y:S02]  /*4a4f0*/  P2R R12, PR, RZ, 0x20 ;  /* 0x00000020ff0c7803 */ /* 0x000fe40000000000 */
[----:B------:R-:W-:Y:S02]  /*4a500*/  P2R R15, PR, RZ, 0x40 ;  /* 0x00000040ff0f7803 */ /* 0x000fe40000000000 */
[----:B------:R-:W-:Y:S02]  /*4a510*/  P2R R17, PR, RZ, 0x8 ;  /* 0x00000008ff117803 */ /* 0x000fe40000000000 */
[----:B------:R-:W-:-:S02]  /*4a520*/  LOP3.LUT P5, RZ, R11, 0x80, RZ, 0xc0, !PT ;  /* 0x000000800bff7812 */ /* 0x000fc400078ac0ff */
[C---:B------:R-:W-:Y:S02]  /*4a530*/  LOP3.LUT P6, RZ, R11.reuse, 0x10, RZ, 0xc0, !PT ;  /* 0x000000100bff7812 */ /* 0x040fe400078cc0ff */
[----:B------:R-:W-:Y:S02]  /*4a540*/  LOP3.LUT P3, RZ, R11, 0x2, RZ, 0xc0, !PT ;  /* 0x000000020bff7812 */ /* 0x000fe4000786c0ff */
[----:B------:R-:W-:-:S05]  /*4a550*/  PRMT R11, R157, 0x7772, RZ ;  /* 0x000077729d0b7816 */ /* 0x000fca00000000ff */
[----:B--2---:R0:W-:Y:S04]  /*4a560*/  @P1 STG.E.U8 desc[UR56][R220.64], R11 ;  /* 0x0000000bdc001986 */ /* 0x0041e8000c101138 */
[----:B0-----:R-:W2:Y:S01]  /*4a570*/  LDL.LU.64 R220, [R1+0x3c8] ;  /* 0x0003c80001dc7983 */ /* 0x001ea20000300a00 */
[----:B------:R-:W-:Y:S02]  /*4a580*/  LOP3.LUT P4, RZ, R5, 0x1000, RZ, 0xc0, !PT ;  /* 0x0000100005ff7812 */ /* 0x000fe4000788c0ff */
[----:B------:R-:W-:Y:S01]  /*4a590*/  PRMT R157, R157, 0x7773, RZ ;  /* 0x000077739d9d7816 */ /* 0x000fe200000000ff */
[----:B------:R-:W2:Y:S01]  /*4a5a0*/  LDL.LU.64 R168, [R1+0x3c0] ;  /* 0x0003c00001a87983 */ /* 0x000ea20000300a00 */
[----:B------:R-:W-:-:S09]  /*4a5b0*/  PRMT R4, R154, 0x7770, RZ ;  /* 0x000077709a047816 */ /* 0x000fd200000000ff */
[----:B------:R0:W-:Y:S04]  /*4a5c0*/  @P4 STG.E.U8 desc[UR56][R196.64], R157 ;  /* 0x0000009dc4004986 */ /* 0x0001e8000c101138 */
[----:B0-----:R-:W2:Y:S01]  /*4a5d0*/  LDL.LU.64 R196, [R1+0x3b8] ;  /* 0x0003b80001c47983 */ /* 0x001ea20000300a00 */
[----:B------:R-:W-:Y:S02]  /*4a5e0*/  LOP3.LUT P2, RZ, R5, 0x800, RZ, 0xc0, !PT ;  /* 0x0000080005ff7812 */ /* 0x000fe4000784c0ff */
[----:B------:R-:W-:Y:S01]  /*4a5f0*/  PRMT R10, R154, 0x7772, RZ ;  /* 0x000077729a0a7816 */ /* 0x000fe200000000ff */
[----:B------:R0:W-:Y:S01]  /*4a600*/  @P5 STG.E.U8 desc[UR56][R200.64], R4 ;  /* 0x00000004c8005986 */ /* 0x0001e2000c101138 */
[----:B------:R-:W-:Y:S02]  /*4a610*/  ISETP.NE.AND P5, PT, R12, RZ, PT ;  /* 0x000000ff0c00720c */ /* 0x000fe40003fa5270 */
[C---:B------:R-:W-:Y:S01]  /*4a620*/  PRMT R12, R154.reuse, 0x7771, RZ ;  /* 0x000077719a0c7816 */ /* 0x040fe200000000ff */
[----:B0-----:R-:W2:Y:S01]  /*4a630*/  LDL.LU.64 R200, [R1+0x3b0] ;  /* 0x0003b00001c87983 */ /* 0x001ea20000300a00 */
[----:B------:R-:W-:-:S02]  /*4a640*/  PRMT R154, R154, 0x7773, RZ ;  /* 0x000077739a9a7816 */ /* 0x000fc400000000ff */
[----:B------:R-:W-:-:S07]  /*4a650*/  PRMT R11, R158, 0x7770, RZ ;  /* 0x000077709e0b7816 */ /* 0x000fce00000000ff */
[----:B------:R0:W-:Y:S01]  /*4a660*/  @P5 STG.E.U8 desc[UR56][R170.64], R12 ;  /* 0x0000000caa005986 */ /* 0x0001e2000c101138 */
[----:B------:R-:W-:-:S03]  /*4a670*/  ISETP.NE.AND P5, PT, R14, RZ, PT ;  /* 0x000000ff0e00720c */ /* 0x000fc60003fa5270 */
[----:B0-----:R-:W2:Y:S10]  /*4a680*/  LDL.LU.64 R170, [R1+0x3a8] ;  /* 0x0003a80001aa7983 */ /* 0x001eb40000300a00 */
[----:B------:R0:W-:Y:S01]  /*4a690*/  @P5 STG.E.U8 desc[UR56][R198.64], R10 ;  /* 0x0000000ac6005986 */ /* 0x0001e2000c101138 */
[----:B------:R-:W-:-:S03]  /*4a6a0*/  PRMT R13, R158, 0x7771, RZ ;  /* 0x000077719e0d7816 */ /* 0x000fc600000000ff */
[----:B0-----:R-:W2:Y:S04]  /*4a6b0*/  LDL.LU.64 R198, [R1+0x3a0] ;  /* 0x0003a00001c67983 */ /* 0x001ea80000300a00 */
[----:B---3--:R0:W-:Y:S04]  /*4a6c0*/  @P2 STG.E.U8 desc[UR56][R218.64], R154 ;  /* 0x0000009ada002986 */ /* 0x0081e8000c101138 */
[----:B------:R-:W-:Y:S01]  /*4a6d0*/  @P6 STG.E.U8 desc[UR56][R190.64], R11 ;  /* 0x0000000bbe006986 */ /* 0x000fe2000c101138 */
[----:B------:R-:W-:-:S03]  /*4a6e0*/  ISETP.NE.AND P6, PT, R15, RZ, PT ;  /* 0x000000ff0f00720c */ /* 0x000fc60003fc5270 */
[----:B0-----:R-:W3:Y:S10]  /*4a6f0*/  LDL.LU.64 R218, [R1+0x398] ;  /* 0x0003980001da7983 */ /* 0x001ef40000300a00 */
[----:B----4-:R0:W-:Y:S01]  /*4a700*/  @P6 STG.E.U8 desc[UR56][R216.64], R13 ;  /* 0x0000000dd8006986 */ /* 0x0101e2000c101138 */
[----:B------:R-:W-:-:S02]  /*4a710*/  ISETP.NE.AND P6, PT, R16, RZ, PT ;  /* 0x000000ff1000720c */ /* 0x000fc40003fc5270 */
[----:B------:R-:W-:Y:S01]  /*4a720*/  PRMT R4, R158, 0x7772, RZ ;  /* 0x000077729e047816 */ /* 0x000fe200000000ff */
[----:B0-----:R-:W4:Y:S10]  /*4a730*/  LDL.LU.64 R216, [R1+0x390] ;  /* 0x0003900001d87983 */ /* 0x001f340000300a00 */
[----:B--2---:R0:W-:Y:S04]  /*4a740*/  @P6 STG.E.U8 desc[UR56][R220.64], R4 ;  /* 0x00000004dc006986 */ /* 0x0041e8000c101138 */
[----:B0-----:R-:W2:Y:S01]  /*4a750*/  LDL.LU.64 R220, [R1+0x388] ;  /* 0x0003880001dc7983 */ /* 0x001ea20000300a00 */
[----:B------:R-:W-:-:S02]  /*4a760*/  LOP3.LUT P0, RZ, R5, 0x400, RZ, 0xc0, !PT ;  /* 0x0000040005ff7812 */ /* 0x000fc4000780c0ff */
[----:B------:R-:W-:Y:S02]  /*4a770*/  PRMT R158, R158, 0x7773, RZ ;  /* 0x000077739e9e7816 */ /* 0x000fe400000000ff */
[----:B------:R-:W-:-:S09]  /*4a780*/  PRMT R10, R155, 0x7770, RZ ;  /* 0x000077709b0a7816 */ /* 0x000fd200000000ff */
[----:B------:R-:W-:Y:S04]  /*4a790*/  @P0 STG.E.U8 desc[UR56][R168.64], R158 ;  /* 0x0000009ea8000986 */ /* 0x000fe8000c101138 */
[----:B------:R-:W-:Y:S01]  /*4a7a0*/  @P3 STG.E.U8 desc[UR56][R196.64], R10 ;  /* 0x0000000ac4003986 */ /* 0x000fe2000c101138 */
[----:B------:R-:W-:Y:S02]  /*4a7b0*/  ISETP.NE.AND P3, PT, R17, RZ, PT ;  /* 0x000000ff1100720c */ /* 0x000fe40003f65270 */
[C---:B------:R-:W-:Y:S02]  /*4a7c0*/  PRMT R12, R155.reuse, 0x7771, RZ ;  /* 0x000077719b0c7816 */ /* 0x040fe400000000ff */
[----:B------:R-:W-:Y:S02]  /*4a7d0*/  PRMT R11, R155, 0x7772, RZ ;  /* 0x000077729b0b7816 */ /* 0x000fe400000000ff */
[----:B------:R-:W-:-:S02]  /*4a7e0*/  LOP3.LUT P1, RZ, R5, 0x200, RZ, 0xc0, !PT ;  /* 0x0000020005ff7812 */ /* 0x000fc4000782c0ff */
[----:B------:R-:W-:Y:S02]  /*4a7f0*/  LOP3.LUT P4, RZ, R6, 0x40000000, RZ, 0xc0, !PT ;  /* 0x4000000006ff7812 */ /* 0x000fe4000788c0ff */
[----:B------:R-:W-:-:S03]  /*4a800*/  PRMT R155, R155, 0x7773, RZ ;  /* 0x000077739b9b7816 */ /* 0x000fc600000000ff */
[----:B------:R0:W-:Y:S01]  /*4a810*/  @P3 STG.E.U8 desc[UR56][R200.64], R12 ;  /* 0x0000000cc8003986 */ /* 0x0001e2000c101138 */
[----:B------:R-:W-:-:S03]  /*4a820*/  ISETP.NE.AND P3, PT, R18, RZ, PT ;  /* 0x000000ff1200720c */ /* 0x000fc60003f65270 */
[----:B0-----:R-:W2:Y:S01]  /*4a830*/  LDL.LU.64 R200, [R1+0x380] ;  /* 0x0003800001c87983 */ /* 0x001ea20000300a00 */
[----:B------:R-:W-:Y:S02]  /*4a840*/  PRMT R4, R159, 0x7770, RZ ;  /* 0x000077709f047816 */ /* 0x000fe400000000ff */
[----:B------:R-:W-:-:S07]  /*4a850*/  LOP3.LUT P5, RZ, R6, 0x20000000, RZ, 0xc0, !PT ;  /* 0x2000000006ff7812 */ /* 0x000fce00078ac0ff */
[----:B------:R0:W-:Y:S04]  /*4a860*/  @P3 STG.E.U8 desc[UR56][R170.64], R11 ;  /* 0x0000000baa003986 */ /* 0x0001e8000c101138 */
[----:B0-----:R-:W2:Y:S04]  /*4a870*/  LDL.LU.64 R170, [R1+0x378] ;  /* 0x0003780001aa7983 */ /* 0x001ea80000300a00 */
[----:B------:R-:W-:Y:S01]  /*4a880*/  @P1 STG.E.U8 desc[UR56][R198.64], R155 ;  /* 0x0000009bc6001986 */ /* 0x000fe2000c101138 */
[----:B------:R-:W-:-:S03]  /*4a890*/  PRMT R13, R159, 0x7771, RZ ;  /* 0x000077719f0d7816 */ /* 0x000fc600000000ff */
[----:B---3--:R0:W-:Y:S04]  /*4a8a0*/  @P4 STG.E.U8 desc[UR56][R218.64], R4 ;  /* 0x00000004da004986 */ /* 0x0081e8000c101138 */
[----:B0-----:R-:W3:Y:S04]  /*4a8b0*/  LDL.LU.64 R218, [R1+0x370] ;  /* 0x0003700001da7983 */ /* 0x001ee80000300a00 */
[----:B------:R-:W3:Y:S01]  /*4a8c0*/  LDL.LU.64 R196, [R1+0x368] ;  /* 0x0003680001c47983 */ /* 0x000ee20000300a00 */
[----:B------:R-:W-:-:S03]  /*4a8d0*/  LOP3.LUT P2, RZ, R6, 0x10000000, RZ, 0xc0, !PT ;  /* 0x1000000006ff7812 */ /* 0x000fc6000784c0ff */
[----:B----4-:R0:W-:Y:S01]  /*4a8e0*/  @P5 STG.E.U8 desc[UR56][R216.64], R13 ;  /* 0x0000000dd8005986 */ /* 0x0101e2000c101138 */
[----:B------:R-:W-:-:S03]  /*4a8f0*/  PRMT R10, R159, 0x7772, RZ ;  /* 0x000077729f0a7816 */ /* 0x000fc600000000ff */
[----:B0-----:R-:W4:Y:S06]  /*4a900*/  LDL.LU.64 R216, [R1+0x360] ;  /* 0x0003600001d87983 */ /* 0x001f2c0000300a00 */
[----:B--2---:R0:W-:Y:S04]  /*4a910*/  @P2 STG.E.U8 desc[UR56][R220.64], R10 ;  /* 0x0000000adc002986 */ /* 0x0041e8000c101138 */
[----:B0-----:R-:W2:Y:S01]  /*4a920*/  LDL.LU.64 R220, [R1+0x358] ;  /* 0x0003580001dc7983 */ /* 0x001ea20000300a00 */
[----:B------:R-:W-:-:S02]  /*4a930*/  LOP3.LUT P6, RZ, R5, 0x100, RZ, 0xc0, !PT ;  /* 0x0000010005ff7812 */ /* 0x000fc400078cc0ff */
[----:B------:R-:W-:Y:S01]  /*4a940*/  PRMT R159, R159, 0x7773, RZ ;  /* 0x000077739f9f7816 */ /* 0x000fe200000000ff */
[----:B------:R-:W2:Y:S01]  /*4a950*/  LDL.LU.64 R198, [R1+0x350] ;  /* 0x0003500001c67983 */ /* 0x000ea20000300a00 */
[C---:B------:R-:W-:Y:S02]  /*4a960*/  LOP3.LUT P0, RZ, R6.reuse, 0x8000000, RZ, 0xc0, !PT ;  /* 0x0800000006ff7812 */ /* 0x040fe4000780c0ff */
[----:B------:R-:W-:Y:S02]  /*4a970*/  LOP3.LUT P4, RZ, R6, 0x800000, RZ, 0xc0, !PT ;  /* 0x0080000006ff7812 */ /* 0x000fe4000788c0ff */
[----:B------:R-:W-:Y:S02]  /*4a980*/  LOP3.LUT P2, RZ, R3, 0x200000, RZ, 0xc0, !PT ;  /* 0x0020000003ff7812 */ /* 0x000fe4000784c0ff */
[----:B------:R-:W-:Y:S02]  /*4a990*/  P2R R14, PR, RZ, 0x10 ;  /* 0x00000010ff0e7803 */ /* 0x000fe40000000000 */
[----:B------:R-:W-:-:S02]  /*4a9a0*/  P2R R15, PR, RZ, 0x4 ;  /* 0x00000004ff0f7803 */ /* 0x000fc40000000000 */
[C---:B------:R-:W-:Y:S02]  /*4a9b0*/  LOP3.LUT P3, RZ, R6.reuse, 0x4000000, RZ, 0xc0, !PT ;  /* 0x0400000006ff7812 */ /* 0x040fe4000786c0ff */
[C---:B------:R-:W-:Y:S02]  /*4a9c0*/  LOP3.LUT P1, RZ, R6.reuse, 0x2000000, RZ, 0xc0, !PT ;  /* 0x0200000006ff7812 */ /* 0x040fe4000782c0ff */
[C---:B------:R-:W-:Y:S02]  /*4a9d0*/  LOP3.LUT P4, RZ, R6.reuse, 0x1000000, RZ, 0xc0, !PT ;  /* 0x0100000006ff7812 */ /* 0x040fe4000788c0ff */
[C---:B------:R-:W-:Y:S02]  /*4a9e0*/  LOP3.LUT P5, RZ, R6.reuse, 0x400000, RZ, 0xc0, !PT ;  /* 0x0040000006ff7812 */ /* 0x040fe400078ac0ff */
[----:B------:R-:W-:Y:S02]  /*4a9f0*/  LOP3.LUT P2, RZ, R6, 0x200000, RZ, 0xc0, !PT ;  /* 0x0020000006ff7812 */ /* 0x000fe4000784c0ff */
[----:B------:R-:W-:-:S02]  /*4aa00*/  PRMT R6, R160, 0x7770, RZ ;  /* 0x00007770a0067816 */ /* 0x000fc400000000ff */
[C---:B------:R-:W-:Y:S01]  /*4aa10*/  PRMT R11, R160.reuse, 0x7771, RZ ;  /* 0x00007771a00b7816 */ /* 0x040fe200000000ff */
[----:B------:R0:W-:Y:S04]  /*4aa20*/  @P6 STG.E.U8 desc[UR56][R200.64], R159 ;  /* 0x0000009fc8006986 */ /* 0x0001e8000c101138 */
[----:B0-----:R-:W2:Y:S04]  /*4aa30*/  LDL.LU.64 R200, [R1+0x348] ;  /* 0x0003480001c87983 */ /* 0x001ea80000300a00 */
[----:B------:R-:W2:Y:S01]  /*4aa40*/  LDL.LU.64 R190, [R1+0x340] ;  /* 0x0003400001be7983 */ /* 0x000ea20000300a00 */
[----:B------:R-:W-:-:S03]  /*4aa50*/  PRMT R4, R160, 0x7772, RZ ;  /* 0x00007772a0047816 */ /* 0x000fc600000000ff */
[----:B------:R0:W-:Y:S04]  /*4aa60*/  @P0 STG.E.U8 desc[UR56][R170.64], R6 ;  /* 0x00000006aa000986 */ /* 0x0001e8000c101138 */
[----:B0-----:R-:W2:Y:S01]  /*4aa70*/  LDL.LU.64 R170, [R1+0x338] ;  /* 0x0003380001aa7983 */ /* 0x001ea20000300a00 */
[----:B------:R-:W-:Y:S02]  /*4aa80*/  P2R R12, PR, RZ, 0x10 ;  /* 0x00000010ff0c7803 */ /* 0x000fe40000000000 */
[----:B------:R-:W-:Y:S02]  /*4aa90*/  LOP3.LUT P4, RZ, R5, 0x80, RZ, 0xc0, !PT ;  /* 0x0000008005ff7812 */ /* 0x000fe4000788c0ff */
[----:B------:R-:W-:Y:S01]  /*4aaa0*/  PRMT R160, R160, 0x7773, RZ ;  /* 0x00007773a0a07816 */ /* 0x000fe200000000ff */
[----:B---3--:R0:W-:Y:S04]  /*4aab0*/  @P3 STG.E.U8 desc[UR56][R218.64], R11 ;  /* 0x0000000bda003986 */ /* 0x0081e8000c101138 */
[----:B------:R1:W-:Y:S04]  /*4aac0*/  @P1 STG.E.U8 desc[UR56][R196.64], R4 ;  /* 0x00000004c4001986 */ /* 0x0003e8000c101138 */
[----:B0-----:R-:W3:Y:S04]  /*4aad0*/  LDL.LU.64 R218, [R1+0x330] ;  /* 0x0003300001da7983 */ /* 0x001ee80000300a00 */
[----:B------:R-:W3:Y:S04]  /*4aae0*/  LDL.LU.64 R168, [R1+0x328] ;  /* 0x0003280001a87983 */ /* 0x000ee80000300a00 */
[----:B-1----:R-:W3:Y:S04]  /*4aaf0*/  LDL.LU.64 R196, [R1+0x320] ;  /* 0x0003200001c47983 */ /* 0x002ee80000300a00 */
[----:B----4-:R0:W-:Y:S01]  /*4ab00*/  @P4 STG.E.U8 desc[UR56][R216.64], R160 ;  /* 0x000000a0d8004986 */ /* 0x0101e2000c101138 */
[----:B------:R-:W-:-:S02]  /*4ab10*/  ISETP.NE.AND P4, PT, R12, RZ, PT ;  /* 0x000000ff0c00720c */ /* 0x000fc40003f85270 */
[----:B------:R-:W-:Y:S01]  /*4ab20*/  PRMT R10, R164, 0x7770, RZ ;  /* 0x00007770a40a7816 */ /* 0x000fe200000000ff */
[----:B0-----:R-:W4:Y:S10]  /*4ab30*/  LDL.LU.64 R216, [R1+0x318] ;  /* 0x0003180001d87983 */ /* 0x001f340000300a00 */
[----:B--2---:R0:W-:Y:S04]  /*4ab40*/  @P4 STG.E.U8 desc[UR56][R220.64], R10 ;  /* 0x0000000adc004986 */ /* 0x0041e8000c101138 */
[----:B0-----:R-:W2:Y:S01]  /*4ab50*/  LDL.LU.64 R220, [R1+0x310] ;  /* 0x0003100001dc7983 */ /* 0x001ea20000300a00 */
[----:B------:R-:W-:-:S02]  /*4ab60*/  ISETP.NE.AND P4, PT, R14, RZ, PT ;  /* 0x000000ff0e00720c */ /* 0x000fc40003f85270 */
[----:B------:R-:W-:Y:S02]  /*4ab70*/  P2R R13, PR, RZ, 0x4 ;  /* 0x00000004ff0d7803 */ /* 0x000fe40000000000 */
[----:B------:R-:W-:Y:S02]  /*4ab80*/  LOP3.LUT P2, RZ, R5, 0x40, RZ, 0xc0, !PT ;  /* 0x0000004005ff7812 */ /* 0x000fe4000784c0ff */
[C---:B------:R-:W-:Y:S02]  /*4ab90*/  PRMT R12, R164.reuse, 0x7771, RZ ;  /* 0x00007771a40c7816 */ /* 0x040fe400000000ff */
[C---:B------:R-:W-:Y:S02]  /*4aba0*/  PRMT R6, R164.reuse, 0x7772, RZ ;  /* 0x00007772a4067816 */ /* 0x040fe400000000ff */
[----:B------:R-:W-:-:S03]  /*4abb0*/  PRMT R164, R164, 0x7773, RZ ;  /* 0x00007773a4a47816 */ /* 0x000fc600000000ff */
[----:B------:R0:W-:Y:S01]  /*4abc0*/  @P4 STG.E.U8 desc[UR56][R198.64], R12 ;  /* 0x0000000cc6004986 */ /* 0x0001e2000c101138 */
[----:B------:R-:W-:Y:S02]  /*4abd0*/  LOP3.LUT P0, RZ, R3, 0x40000, RZ, 0xc0, !PT ;  /* 0x0004000003ff7812 */ /* 0x000fe4000780c0ff */
[----:B------:R-:W-:Y:S02]  /*4abe0*/  PRMT R4, R161, 0x7770, RZ ;  /* 0x00007770a1047816 */ /* 0x000fe400000000ff */
[----:B------:R-:W-:Y:S02]  /*4abf0*/  P2R R17, PR, RZ, 0x1 ;  /* 0x00000001ff117803 */ /* 0x000fe40000000000 */
[C---:B------:R-:W-:Y:S02]  /*4ac00*/  LOP3.LUT P0, RZ, R3.reuse, 0x80000, RZ, 0xc0, !PT ;  /* 0x0008000003ff7812 */ /* 0x040fe4000780c0ff */
[----:B------:R-:W-:Y:S01]  /*4ac10*/  LOP3.LUT P6, RZ, R3, 0x100000, RZ, 0xc0, !PT ;  /* 0x0010000003ff7812 */ /* 0x000fe200078cc0ff */
[----:B0-----:R-:W2:Y:S01]  /*4ac20*/  LDL.LU.64 R198, [R1+0x308] ;  /* 0x0003080001c67983 */ /* 0x001ea20000300a00 */
[----:B------:R-:W-:-:S02]  /*4ac30*/  P2R R16, PR, RZ, 0x1 ;  /* 0x00000001ff107803 */ /* 0x000fc40000000000 */
[----:B------:R-:W-:Y:S01]  /*4ac40*/  LOP3.LUT P0, RZ, R5, 0x20, RZ, 0xc0, !PT ;  /* 0x0000002005ff7812 */ /* 0x000fe2000780c0ff */
[----:B------:R0:W-:Y:S04]  /*4ac50*/  @P5 STG.E.U8 desc[UR56][R200.64], R6 ;  /* 0x00000006c8005986 */ /* 0x0001e8000c101138 */
[----:B------:R-:W-:Y:S01]  /*4ac60*/  @P2 STG.E.U8 desc[UR56][R190.64], R164 ;  /* 0x000000a4be002986 */ /* 0x000fe2000c101138 */
[----:B------:R-:W-:-:S03]  /*4ac70*/  ISETP.NE.AND P2, PT, R13, RZ, PT ;  /* 0x000000ff0d00720c */ /* 0x000fc60003f45270 */
[----:B0-----:R-:W2:Y:S01]  /*4ac80*/  LDL.LU.64 R200, [R1+0x300] ;  /* 0x0003000001c87983 */ /* 0x001ea20000300a00 */
[C---:B------:R-:W-:Y:S02]  /*4ac90*/  PRMT R11, R161.reuse, 0x7771, RZ ;  /* 0x00007771a10b7816 */ /* 0x040fe400000000ff */
[C---:B------:R-:W-:Y:S02]  /*4aca0*/  PRMT R10, R161.reuse, 0x7772, RZ ;  /* 0x00007772a10a7816 */ /* 0x040fe400000000ff */
[----:B------:R-:W-:-:S05]  /*4acb0*/  PRMT R161, R161, 0x7773, RZ ;  /* 0x00007773a1a17816 */ /* 0x000fca00000000ff */
[----:B------:R0:W-:Y:S01]  /*4acc0*/  @P2 STG.E.U8 desc[UR56][R170.64], R4 ;  /* 0x00000004aa002986 */ /* 0x0001e2000c101138 */
[----:B------:R-:W-:-:S03]  /*4acd0*/  ISETP.NE.AND P2, PT, R15, RZ, PT ;  /* 0x000000ff0f00720c */ /* 0x000fc60003f45270 */
[----:B0-----:R-:W2:Y:S01]  /*4ace0*/  LDL.LU.64 R170, [R1+0x2f8] ;  /* 0x0002f80001aa7983 */ /* 0x001ea20000300a00 */
[----:B------:R-:W-:-:S09]  /*4acf0*/  PRMT R6, R165, 0x7770, RZ ;  /* 0x00007770a5067816 */ /* 0x000fd200000000ff */
[----:B---3--:R0:W-:Y:S04]  /*4ad00*/  @P2 STG.E.U8 desc[UR56][R218.64], R11 ;  /* 0x0000000bda002986 */ /* 0x0081e8000c101138 */
[----:B------:R-:W-:Y:S04]  /*4ad10*/  @P6 STG.E.U8 desc[UR56][R168.64], R10 ;  /* 0x0000000aa8006986 */ /* 0x000fe8000c101138 */
[----:B------:R-:W-:Y:S01]  /*4ad20*/  @P0 STG.E.U8 desc[UR56][R196.64], R161 ;  /* 0x000000a1c4000986 */ /* 0x000fe2000c101138 */
[----:B------:R-:W-:-:S03]  /*4ad30*/  ISETP.NE.AND P0, PT, R16, RZ, PT ;  /* 0x000000ff1000720c */ /* 0x000fc60003f05270 */
[----:B0-----:R-:W3:Y:S01]  /*4ad40*/  LDL.LU.64 R218, [R1+0x2f0] ;  /* 0x0002f00001da7983 */ /* 0x001ee20000300a00 */
[----:B------:R-:W-:-:S09]  /*4ad50*/  PRMT R12, R165, 0x7771, RZ ;  /* 0x00007771a50c7816 */ /* 0x000fd200000000ff */
[----:B----4-:R0:W-:Y:S01]  /*4ad60*/  @P0 STG.E.U8 desc[UR56][R216.64], R6 ;  /* 0x00000006d8000986 */ /* 0x0101e2000c101138 */
[----:B------:R-:W-:-:S03]  /*4ad70*/  ISETP.NE.AND P0, PT, R17, RZ, PT ;  /* 0x000000ff1100720c */ /* 0x000fc60003f05270 */
[----:B0-----:R-:W4:Y:S10]  /*4ad80*/  LDL.LU.64 R216, [R1+0x2e8] ;  /* 0x0002e80001d87983 */ /* 0x001f340000300a00 */
[----:B--2---:R0:W-:Y:S04]  /*4ad90*/  @P0 STG.E.U8 desc[UR56][R220.64], R12 ;  /* 0x0000000cdc000986 */ /* 0x0041e8000c101138 */
[----:B0-----:R-:W2:Y:S01]  /*4ada0*/  LDL.LU.64 R220, [R1+0x2e0] ;  /* 0x0002e00001dc7983 */ /* 0x001ea20000300a00 */
[----:B------:R-:W-:-:S02]  /*4adb0*/  LOP3.LUT P3, RZ, R3, 0x20000, RZ, 0xc0, !PT ;  /* 0x0002000003ff7812 */ /* 0x000fc4000786c0ff */
[----:B------:R-:W-:Y:S02]  /*4adc0*/  LOP3.LUT P1, RZ, R5, 0x10, RZ, 0xc0, !PT ;  /* 0x0000001005ff7812 */ /* 0x000fe4000782c0ff */
[C---:B------:R-:W-:Y:S02]  /*4add0*/  PRMT R4, R165.reuse, 0x7772, RZ ;  /* 0x00007772a5047816 */ /* 0x040fe400000000ff */
[----:B------:R-:W-:Y:S02]  /*4ade0*/  PRMT R165, R165, 0x7773, RZ ;  /* 0x00007773a5a57816 */ /* 0x000fe400000000ff */
[----:B------:R-:W-:-:S05]  /*4adf0*/  LOP3.LUT P4, RZ, R3, 0x10000, RZ, 0xc0, !PT ;  /* 0x0001000003ff7812 */ /* 0x000fca000788c0ff */
[----:B------:R0:W-:Y:S01]  /*4ae00*/  @P3 STG.E.U8 desc[UR56][R198.64], R4 ;  /* 0x00000004c6003986 */ /* 0x0001e2000c101138 */
[----:B------:R-:W-:-:S03]  /*4ae10*/  PRMT R10, R162, 0x7770, RZ ;  /* 0x00007770a20a7816 */ /* 0x000fc600000000ff */
[----:B0-----:R-:W2:Y:S04]  /*4ae20*/  LDL.LU.64 R198, [R1+0x2d8] ;  /* 0x0002d80001c67983 */ /* 0x001ea80000300a00 */
[----:B------:R-:W2:Y:S01]  /*4ae30*/  LDL.LU.64 R190, [R1+0x2d0] ;  /* 0x0002d00001be7983 */ /* 0x000ea20000300a00 */
[C---:B------:R-:W-:Y:S02]  /*4ae40*/  LOP3.LUT P5, RZ, R3.reuse, 0x8000, RZ, 0xc0, !PT ;  /* 0x0000800003ff7812 */ /* 0x040fe400078ac0ff */
[----:B------:R-:W-:Y:S01]  /*4ae50*/  LOP3.LUT P2, RZ, R3, 0x4000, RZ, 0xc0, !PT ;  /* 0x0000400003ff7812 */ /* 0x000fe2000784c0ff */
[----:B------:R0:W-:Y:S04]  /*4ae60*/  @P1 STG.E.U8 desc[UR56][R200.64], R165 ;  /* 0x000000a5c8001986 */ /* 0x0001e8000c101138 */
[----:B0-----:R-:W2:Y:S01]  /*4ae70*/  LDL.LU.64 R200, [R1+0x2c8] ;  /* 0x0002c80001c87983 */ /* 0x001ea20000300a00 */
[----:B------:R-:W-:-:S02]  /*4ae80*/  PRMT R11, R162, 0x7771, RZ ;  /* 0x00007771a20b7816 */ /* 0x000fc400000000ff */
[C---:B------:R-:W-:Y:S02]  /*4ae90*/  PRMT R6, R162.reuse, 0x7772, RZ ;  /* 0x00007772a2067816 */ /* 0x040fe400000000ff */
[----:B------:R-:W-:Y:S01]  /*4aea0*/  LOP3.LUT P6, RZ, R5, 0x8, RZ, 0xc0, !PT ;  /* 0x0000000805ff7812 */ /* 0x000fe200078cc0ff */
[----:B------:R0:W-:Y:S04]  /*4aeb0*/  @P4 STG.E.U8 desc[UR56][R170.64], R10 ;  /* 0x0000000aaa004986 */ /* 0x0001e8000c101138 */
[----:B0-----:R-:W2:Y:S01]  /*4aec0*/  LDL.LU.64 R170, [R1+0x2c0] ;  /* 0x0002c00001aa7983 */ /* 0x001ea20000300a00 */
[----:B------:R-:W-:-:S03]  /*4aed0*/  PRMT R162, R162, 0x7773, RZ ;  /* 0x00007773a2a27816 */ /* 0x000fc600000000ff */
[----:B---3--:R0:W-:Y:S04]  /*4aee0*/  @P5 STG.E.U8 desc[UR56][R218.64], R11 ;  /* 0x0000000bda005986 */ /* 0x0081e8000c101138 */
[----:B0-----:R-:W3:Y:S04]  /*4aef0*/  LDL.LU.64 R218, [R1+0x2b8] ;  /* 0x0002b80001da7983 */ /* 0x001ee80000300a00 */
[----:B------:R-:W3:Y:S04]  /*4af00*/  LDL.LU.64 R168, [R1+0x2b0] ;  /* 0x0002b00001a87983 */ /* 0x000ee80000300a00 */
[----:B----4-:R0:W-:Y:S04]  /*4af10*/  @P2 STG.E.U8 desc[UR56][R216.64], R6 ;  /* 0x00000006d8002986 */ /* 0x0101e8000c101138 */
[----:B0-----:R-:W4:Y:S04]  /*4af20*/  LDL.LU.64 R216, [R1+0x2a8] ;  /* 0x0002a80001d87983 */ /* 0x001f280000300a00 */
[----:B--2---:R0:W-:Y:S04]  /*4af30*/  @P6 STG.E.U8 desc[UR56][R220.64], R162 ;  /* 0x000000a2dc006986 */ /* 0x0041e8000c101138 */
[----:B0-----:R-:W2:Y:S01]  /*4af40*/  LDL.LU.64 R220, [R1+0x2a0] ;  /* 0x0002a00001dc7983 */ /* 0x001ea20000300a00 */
[----:B------:R-:W-:-:S02]  /*4af50*/  LOP3.LUT P1, RZ, R3, 0x400, RZ, 0xc0, !PT ;  /* 0x0000040003ff7812 */ /* 0x000fc4000782c0ff */
[----:B------:R-:W-:Y:S01]  /*4af60*/  LOP3.LUT P0, RZ, R3, 0x2000, RZ, 0xc0, !PT ;  /* 0x0000200003ff7812 */ /* 0x000fe2000780c0ff */
[----:B------:R-:W2:Y:S01]  /*4af70*/  LDL.LU.64 R196, [R1+0x298] ;  /* 0x0002980001c47983 */ /* 0x000ea20000300a00 */
[----:B------:R-:W-:Y:S02]  /*4af80*/  P2R R13, PR, RZ, 0x2 ;  /* 0x00000002ff0d7803 */ /* 0x000fe40000000000 */
[----:B------:R-:W-:Y:S02]  /*4af90*/  LOP3.LUT P1, RZ, R5, 0x4, RZ, 0xc0, !PT ;  /* 0x0000000405ff7812 */ /* 0x000fe4000782c0ff */
[C---:B------:R-:W-:Y:S02]  /*4afa0*/  LOP3.LUT P3, RZ, R3.reuse, 0x1000, RZ, 0xc0, !PT ;  /* 0x0000100003ff7812 */ /* 0x040fe4000786c0ff */
[----:B------:R-:W-:Y:S02]  /*4afb0*/  P2R R12, PR, RZ, 0x2 ;  /* 0x00000002ff0c7803 */ /* 0x000fe40000000000 */
[----:B------:R-:W-:-:S02]  /*4afc0*/  LOP3.LUT P1, RZ, R3, 0x800, RZ, 0xc0, !PT ;  /* 0x0000080003ff7812 */ /* 0x000fc4000782c0ff */
[C---:B------:R-:W-:Y:S02]  /*4afd0*/  LOP3.LUT P5, RZ, R3.reuse, 0x80, RZ, 0xc0, !PT ;  /* 0x0000008003ff7812 */ /* 0x040fe400078ac0ff */
[----:B------:R-:W-:Y:S02]  /*4afe0*/  LOP3.LUT P6, RZ, R3, 0x10, RZ, 0xc0, !PT ;  /* 0x0000001003ff7812 */ /* 0x000fe400078cc0ff */
[----:B------:R-:W-:Y:S02]  /*4aff0*/  P2R R15, PR, RZ, 0x20 ;  /* 0x00000020ff0f7803 */ /* 0x000fe40000000000 */
[----:B------:R-:W-:Y:S02]  /*4b000*/  P2R R17, PR, RZ, 0x40 ;  /* 0x00000040ff117803 */ /* 0x000fe40000000000 */
[C---:B------:R-:W-:Y:S02]  /*4b010*/  LOP3.LUT P5, RZ, R5.reuse, 0x2, RZ, 0xc0, !PT ;  /* 0x0000000205ff7812 */ /* 0x040fe400078ac0ff */
[----:B------:R-:W-:-:S02]  /*4b020*/  LOP3.LUT P6, RZ, R5, 0x1, RZ, 0xc0, !PT ;  /* 0x0000000105ff7812 */ /* 0x000fc400078cc0ff */
[C---:B------:R-:W-:Y:S02]  /*4b030*/  PRMT R4, R166.reuse, 0x7770, RZ ;  /* 0x00007770a6047816 */ /* 0x040fe400000000ff */
[C---:B------:R-:W-:Y:S02]  /*4b040*/  PRMT R5, R166.reuse, 0x7771, RZ ;  /* 0x00007771a6057816 */ /* 0x040fe400000000ff */
[C---:B------:R-:W-:Y:S01]  /*4b050*/  PRMT R10, R166.reuse, 0x7772, RZ ;  /* 0x00007772a60a7816 */ /* 0x040fe200000000ff */
[----:B------:R0:W-:Y:S04]  /*4b060*/  @P0 STG.E.U8 desc[UR56][R198.64], R4 ;  /* 0x00000004c6000986 */ /* 0x0001e8000c101138 */
[----:B------:R-:W-:Y:S04]  /*4b070*/  @P3 STG.E.U8 desc[UR56][R190.64], R5 ;  /* 0x00000005be003986 */ /* 0x000fe8000c101138 */
[----:B0-----:R-:W2:Y:S01]  /*4b080*/  LDL.LU.64 R198, [R1+0x290] ;  /* 0x0002900001c67983 */ /* 0x001ea20000300a00 */
[----:B------:R-:W-:-:S03]  /*4b090*/  PRMT R166, R166, 0x7773, RZ ;  /* 0x00007773a6a67816 */ /* 0x000fc600000000ff */
[----:B------:R0:W-:Y:S01]  /*4b0a0*/  @P1 STG.E.U8 desc[UR56][R200.64], R10 ;  /* 0x0000000ac8001986 */ /* 0x0001e2000c101138 */
[----:B------:R-:W-:-:S03]  /*4b0b0*/  ISETP.NE.AND P1, PT, R12, RZ, PT ;  /* 0x000000ff0c00720c */ /* 0x000fc60003f25270 */
[----:B0-----:R-:W2:Y:S01]  /*4b0c0*/  LDL.LU.64 R200, [R1+0x288] ;  /* 0x0002880001c87983 */ /* 0x001ea20000300a00 */
[C---:B------:R-:W-:Y:S02]  /*4b0d0*/  LOP3.LUT P4, RZ, R3.reuse, 0x200, RZ, 0xc0, !PT ;  /* 0x0000020003ff7812 */ /* 0x040fe4000788c0ff */
[----:B------:R-:W-:Y:S02]  /*4b0e0*/  P2R R14, PR, RZ, 0x20 ;  /* 0x00000020ff0e7803 */ /* 0x000fe40000000000 */
[----:B------:R-:W-:Y:S02]  /*4b0f0*/  LOP3.LUT P5, RZ, R3, 0x100, RZ, 0xc0, !PT ;  /* 0x0000010003ff7812 */ /* 0x000fe400078ac0ff */
[C---:B------:R-:W-:Y:S02]  /*4b100*/  PRMT R6, R163.reuse, 0x7770, RZ ;  /* 0x00007770a3067816 */ /* 0x040fe400000000ff */
[C---:B------:R-:W-:Y:S02]  /*4b110*/  PRMT R11, R163.reuse, 0x7771, RZ ;  /* 0x00007771a30b7816 */ /* 0x040fe400000000ff */
[----:B------:R-:W-:Y:S01]  /*4b120*/  PRMT R4, R163, 0x7772, RZ ;  /* 0x00007772a3047816 */ /* 0x000fe200000000ff */
[----:B------:R0:W-:Y:S01]  /*4b130*/  @P1 STG.E.U8 desc[UR56][R170.64], R166 ;  /* 0x000000a6aa001986 */ /* 0x0001e2000c101138 */
[----:B------:R-:W-:-:S03]  /*4b140*/  ISETP.NE.AND P1, PT, R13, RZ, PT ;  /* 0x000000ff0d00720c */ /* 0x000fc60003f25270 */
[----:B0-----:R-:W2:Y:S01]  /*4b150*/  LDL.LU.64 R170, [R1+0x278] ;  /* 0x0002780001aa7983 */ /* 0x001ea20000300a00 */
[----:B------:R-:W-:-:S09]  /*4b160*/  PRMT R163, R163, 0x7773, RZ ;  /* 0x00007773a3a37816 */ /* 0x000fd200000000ff */
[----:B---3--:R0:W-:Y:S04]  /*4b170*/  @P1 STG.E.U8 desc[UR56][R218.64], R6 ;  /* 0x00000006da001986 */ /* 0x0081e8000c101138 */
[----:B------:R-:W-:Y:S04]  /*4b180*/  @P4 STG.E.U8 desc[UR56][R168.64], R11 ;  /* 0x0000000ba8004986 */ /* 0x000fe8000c101138 */
[----:B0-----:R-:W3:Y:S04]  /*4b190*/  LDL.LU.64 R218, [R1+0x270] ;  /* 0x0002700001da7983 */ /* 0x001ee80000300a00 */
[----:B------:R-:W3:Y:S04]  /*4b1a0*/  LDL.LU.64 R190, [R1+0x268] ;  /* 0x0002680001be7983 */ /* 0x000ee80000300a00 */
[----:B----4-:R0:W-:Y:S01]  /*4b1b0*/  @P5 STG.E.U8 desc[UR56][R216.64], R4 ;  /* 0x00000004d8005986 */ /* 0x0101e2000c101138 */
[----:B------:R-:W-:-:S03]  /*4b1c0*/  ISETP.NE.AND P5, PT, R14, RZ, PT ;  /* 0x000000ff0e00720c */ /* 0x000fc60003fa5270 */
[----:B0-----:R-:W4:Y:S10]  /*4b1d0*/  LDL.LU.64 R216, [R1+0x260] ;  /* 0x0002600001d87983 */ /* 0x001f340000300a00 */
[----:B--2---:R0:W-:Y:S04]  /*4b1e0*/  @P5 STG.E.U8 desc[UR56][R220.64], R163 ;  /* 0x000000a3dc005986 */ /* 0x0041e8000c101138 */
[----:B0-----:R-:W2:Y:S01]  /*4b1f0*/  LDL.LU.64 R220, [R1+0x250] ;  /* 0x0002500001dc7983 */ /* 0x001ea20000300a00 */
[----:B------:R-:W-:-:S02]  /*4b200*/  ISETP.NE.AND P5, PT, R15, RZ, PT ;  /* 0x000000ff0f00720c */ /* 0x000fc40003fa5270 */
[C---:B------:R-:W-:Y:S01]  /*4b210*/  LOP3.LUT P2, RZ, R3.reuse, 0x40, RZ, 0xc0, !PT ;  /* 0x0000004003ff7812 */ /* 0x040fe2000784c0ff */
[----:B------:R-:W2:Y:S01]  /*4b220*/  LDL.LU.64 R168, [R1+0x240] ;  /* 0x0002400001a87983 */ /* 0x000ea20000300a00 */
[----:B------:R-:W-:Y:S02]  /*4b230*/  P2R R16, PR, RZ, 0x40 ;  /* 0x00000040ff107803 */ /* 0x000fe40000000000 */
[----:B------:R-:W-:Y:S01]  /*4b240*/  LOP3.LUT P6, RZ, R3, 0x20, RZ, 0xc0, !PT ;  /* 0x0000002003ff7812 */ /* 0x000fe200078cc0ff */
[----:B------:R-:W0:Y:S01]  /*4b250*/  LDS.128 R12, [R2] ;  /* 0x00000000020c7984 */ /* 0x000e220000000c00 */
[C---:B------:R-:W-:Y:S02]  /*4b260*/  PRMT R5, R167.reuse, 0x7770, RZ ;  /* 0x00007770a7057816 */ /* 0x040fe400000000ff */
[C---:B------:R-:W-:Y:S02]  /*4b270*/  PRMT R10, R167.reuse, 0x7771, RZ ;  /* 0x00007771a70a7816 */ /* 0x040fe400000000ff */
[C---:B------:R-:W-:Y:S01]  /*4b280*/  PRMT R6, R167.reuse, 0x7772, RZ ;  /* 0x00007772a7067816 */ /* 0x040fe200000000ff */
[----:B------:R1:W-:Y:S01]  /*4b290*/  @P5 STG.E.U8 desc[UR56][R196.64], R5 ;  /* 0x00000005c4005986 */ /* 0x0003e2000c101138 */
[----:B------:R-:W-:-:S02]  /*4b2a0*/  PRMT R167, R167, 0x7773, RZ ;  /* 0x00007773a7a77816 */ /* 0x000fc400000000ff */
[C---:B------:R-:W-:Y:S02]  /*4b2b0*/  LOP3.LUT P0, RZ, R3.reuse, 0x8, RZ, 0xc0, !PT ;  /* 0x0000000803ff7812 */ /* 0x040fe4000780c0ff */
[C---:B------:R-:W-:Y:S02]  /*4b2c0*/  PRMT R4, R172.reuse, 0x7770, RZ ;  /* 0x00007770ac047816 */ /* 0x040fe400000000ff */
[C---:B------:R-:W-:Y:S02]  /*4b2d0*/  PRMT R11, R172.reuse, 0x7771, RZ ;  /* 0x00007771ac0b7816 */ /* 0x040fe400000000ff */
[----:B------:R-:W-:Y:S01]  /*4b2e0*/  LOP3.LUT P3, RZ, R3, 0x4, RZ, 0xc0, !PT ;  /* 0x0000000403ff7812 */ /* 0x000fe2000786c0ff */
[----:B-1----:R-:W2:Y:S04]  /*4b2f0*/  LDL.LU.64 R196, [R1+0x238] ;  /* 0x0002380001c47983 */ /* 0x002ea80000300a00 */
[----:B------:R1:W-:Y:S01]  /*4b300*/  @P2 STG.E.U8 desc[UR56][R198.64], R10 ;  /* 0x0000000ac6002986 */ /* 0x0003e2000c101138 */
[----:B------:R-:W-:-:S03]  /*4b310*/  PRMT R5, R172, 0x7772, RZ ;  /* 0x00007772ac057816 */ /* 0x000fc600000000ff */
[----:B-1----:R-:W2:Y:S04]  /*4b320*/  LDL.LU.64 R198, [R1+0x230] ;  /* 0x0002300001c67983 */ /* 0x002ea80000300a00 */
[----:B------:R1:W-:Y:S01]  /*4b330*/  @P6 STG.E.U8 desc[UR56][R200.64], R6 ;  /* 0x00000006c8006986 */ /* 0x0003e2000c101138 */
[----:B------:R-:W-:Y:S02]  /*4b340*/  ISETP.NE.AND P6, PT, R16, RZ, PT ;  /* 0x000000ff1000720c */ /* 0x000fe40003fc5270 */
[----:B------:R-:W-:Y:S01]  /*4b350*/  PRMT R172, R172, 0x7773, RZ ;  /* 0x00007773acac7816 */ /* 0x000fe200000000ff */
[----:B-1----:R-:W2:Y:S10]  /*4b360*/  LDL.LU.64 R200, [R1+0x220] ;  /* 0x0002200001c87983 */ /* 0x002eb40000300a00 */
[----:B------:R1:W-:Y:S01]  /*4b370*/  @P6 STG.E.U8 desc[UR56][R170.64], R167 ;  /* 0x000000a7aa006986 */ /* 0x0003e2000c101138 */
[----:B------:R-:W-:-:S03]  /*4b380*/  ISETP.NE.AND P6, PT, R17, RZ, PT ;  /* 0x000000ff1100720c */ /* 0x000fc60003fc5270 */
[----:B-1----:R-:W2:Y:S10]  /*4b390*/  LDL.LU.64 R170, [R1+0x218] ;  /* 0x0002180001aa7983 */ /* 0x002eb40000300a00 */
[----:B---3--:R1:W-:Y:S04]  /*4b3a0*/  @P6 STG.E.U8 desc[UR56][R218.64], R4 ;  /* 0x00000004da006986 */ /* 0x0083e8000c101138 */
[----:B------:R-:W-:Y:S01]  /*4b3b0*/  @P0 STG.E.U8 desc[UR56][R190.64], R11 ;  /* 0x0000000bbe000986 */ /* 0x000fe2000c101138 */
[----:B------:R-:W-:-:S03]  /*4b3c0*/  LOP3.LUT P0, RZ, R7, 0x40000000, RZ, 0xc0, !PT ;  /* 0x4000000007ff7812 */ /* 0x000fc6000780c0ff */
[----:B-1----:R-:W3:Y:S04]  /*4b3d0*/  LDL.LU.64 R218, [R1+0x210] ;  /* 0x0002100001da7983 */ /* 0x002ee80000300a00 */
[----:B----4-:R1:W-:Y:S04]  /*4b3e0*/  @P3 STG.E.U8 desc[UR56][R216.64], R5 ;  /* 0x00000005d8003986 */ /* 0x0103e8000c101138 */
[----:B-1----:R-:W4:Y:S04]  /*4b3f0*/  LDL.LU.64 R216, [R1+0x208] ;  /* 0x0002080001d87983 */ /* 0x002f280000300a00 */
[----:B--2---:R1:W-:Y:S04]  /*4b400*/  @P0 STG.E.U8 desc[UR56][R220.64], R172 ;  /* 0x000000acdc000986 */ /* 0x0043e8000c101138 */
[----:B-1----:R-:W2:Y:S01]  /*4b410*/  LDL.LU.64 R220, [R1+0x1d0] ;  /* 0x0001d00001dc7983 */ /* 0x002ea20000300a00 */
[----:B------:R-:W-:-:S02]  /*4b420*/  LOP3.LUT P1, RZ, R3, 0x2, RZ, 0xc0, !PT ;  /* 0x0000000203ff7812 */ /* 0x000fc4000782c0ff */
[----:B------:R-:W-:Y:S02]  /*4b430*/  LOP3.LUT P0, RZ, R3, 0x1, RZ, 0xc0, !PT ;  /* 0x0000000103ff7812 */ /* 0x000fe4000780c0ff */
[----:B0-----:R-:W-:Y:S02]  /*4b440*/  PRMT R3, R12, 0x7770, RZ ;  /* 0x000077700c037816 */ /* 0x001fe400000000ff */
[C---:B------:R-:W-:Y:S02]  /*4b450*/  LOP3.LUT P4, RZ, R0.reuse, 0x80000000, RZ, 0xc0, !PT ;  /* 0x8000000000ff7812 */ /* 0x040fe4000788c0ff */
[----:B------:R-:W-:-:S05]  /*4b460*/  LOP3.LUT P2, RZ, R0, 0x40000000, RZ, 0xc0, !PT ;  /* 0x4000000000ff7812 */ /* 0x000fca000784c0ff */
[----:B------:R0:W-:Y:S01]  /*4b470*/  @P1 STG.E.U8 desc[UR56][R168.64], R3 ;  /* 0x00000003a8001986 */ /* 0x0001e2000c101138 */
[----:B------:R-:W-:Y:S02]  /*4b480*/  LOP3.LUT P1, RZ, R7, 0x20000000, RZ, 0xc0, !PT ;  /* 0x2000000007ff7812 */ /* 0x000fe4000782c0ff */
[C---:B------:R-:W-:Y:S02]  /*4b490*/  PRMT R6, R12.reuse, 0x7771, RZ ;  /* 0x000077710c067816 */ /* 0x040fe400000000ff */
[C---:B------:R-:W-:Y:S02]  /*4b4a0*/  PRMT R4, R12.reuse, 0x7772, RZ ;  /* 0x000077720c047816 */ /* 0x040fe400000000ff */
[----:B------:R-:W-:Y:S02]  /*4b4b0*/  PRMT R12, R12, 0x7773, RZ ;  /* 0x000077730c0c7816 */ /* 0x000fe400000000ff */
[----:B------:R-:W-:Y:S01]  /*4b4c0*/  PRMT R5, R173, 0x7770, RZ ;  /* 0x00007770ad057816 */ /* 0x000fe200000000ff */
[----:B------:R-:W-:Y:S01]  /*4b4d0*/  @P0 STG.E.U8 desc[UR56][R196.64], R6 ;  /* 0x00000006c4000986 */ /* 0x000fe2000c101138 */
[----:B------:R-:W-:-:S02]  /*4b4e0*/  LOP3.LUT P5, RZ, R0, 0x20000000, RZ, 0xc0, !PT ;  /* 0x2000000000ff7812 */ /* 0x000fc400078ac0ff */
[----:B------:R-:W-:Y:S01]  /*4b4f0*/  LOP3.LUT P6, RZ, R0, 0x10000000, RZ, 0xc0, !PT ;  /* 0x1000000000ff7812 */ /* 0x000fe200078cc0ff */
[----:B------:R-:W-:Y:S01]  /*4b500*/  @P4 STG.E.U8 desc[UR56][R198.64], R4 ;  /* 0x00000004c6004986 */ /* 0x000fe2000c101138 */
[C---:B------:R-:W-:Y:S02]  /*4b510*/  PRMT R2, R173.reuse, 0x7771, RZ ;  /* 0x00007771ad027816 */ /* 0x040fe400000000ff */
[C---:B0-----:R-:W-:Y:S02]  /*4b520*/  PRMT R3, R173.reuse, 0x7772, RZ ;  /* 0x00007772ad037816 */ /* 0x041fe400000000ff */
[----:B------:R-:W-:Y:S01]  /*4b530*/  PRMT R173, R173, 0x7773, RZ ;  /* 0x00007773adad7816 */ /* 0x000fe200000000ff */
[----:B------:R-:W-:Y:S04]  /*4b540*/  @P1 STG.E.U8 desc[UR56][R200.64], R12 ;  /* 0x0000000cc8001986 */ /* 0x000fe8000c101138 */
[----:B------:R-:W-:Y:S01]  /*4b550*/  @P2 STG.E.U8 desc[UR56][R170.64], R5 ;  /* 0x00000005aa002986 */ /* 0x000fe2000c101138 */
[----:B------:R-:W-:-:S03]  /*4b560*/  LOP3.LUT P2, RZ, R7, 0x10000000, RZ, 0xc0, !PT ;  /* 0x1000000007ff7812 */ /* 0x000fc6000784c0ff */
[----:B---3--:R-:W-:Y:S04]  /*4b570*/  @P5 STG.E.U8 desc[UR56][R218.64], R2 ;  /* 0x00000002da005986 */ /* 0x008fe8000c101138 */
[----:B----4-:R-:W-:Y:S06]  /*4b580*/  @P6 STG.E.U8 desc[UR56][R216.64], R3 ;  /* 0x00000003d8006986 */ /* 0x010fec000c101138 */
[----:B--2---:R0:W-:Y:S04]  /*4b590*/  @P2 STG.E.U8 desc[UR56][R220.64], R173 ;  /* 0x000000addc002986 */ /* 0x0041e8000c101138 */
[----:B0-----:R-:W2:Y:S01]  /*4b5a0*/  LDL.LU.64 R220, [R1+0x248] ;  /* 0x0002480001dc7983 */ /* 0x001ea20000300a00 */
[----:B------:R-:W-:-:S02]  /*4b5b0*/  LOP3.LUT P3, RZ, R0, 0x8000000, RZ, 0xc0, !PT ;  /* 0x0800000000ff7812 */ /* 0x000fc4000786c0ff */
[----:B------:R-:W-:Y:S02]  /*4b5c0*/  PRMT R11, R13, 0x7770, RZ ;  /* 0x000077700d0b7816 */ /* 0x000fe400000000ff */
[C---:B------:R-:W-:Y:S02]  /*4b5d0*/  LOP3.LUT P4, RZ, R0.reuse, 0x400000, RZ, 0xc0, !PT ;  /* 0x0040000000ff7812 */ /* 0x040fe4000788c0ff */
[C---:B------:R-:W-:Y:S02]  /*4b5e0*/  LOP3.LUT P2, RZ, R0.reuse, 0x4000000, RZ, 0xc0, !PT ;  /* 0x0400000000ff7812 */ /* 0x040fe4000784c0ff */
[C---:B------:R-:W-:Y:S02]  /*4b5f0*/  LOP3.LUT P1, RZ, R0.reuse, 0x2000000, RZ, 0xc0, !PT ;  /* 0x0200000000ff7812 */ /* 0x040fe4000782c0ff */
[----:B------:R-:W-:-:S03]  /*4b600*/  LOP3.LUT P0, RZ, R0, 0x1000000, RZ, 0xc0, !PT ;  /* 0x0100000000ff7812 */ /* 0x000fc6000780c0ff */
[----:B------:R0:W-:Y:S01]  /*4b610*/  @P3 STG.E.U8 desc[UR56][R208.64], R11 ;  /* 0x0000000bd0003986 */ /* 0x0001e2000c101138 */
[----:B------:R-:W-:Y:S02]  /*4b620*/  LOP3.LUT P3, RZ, R7, 0x8000000, RZ, 0xc0, !PT ;  /* 0x0800000007ff7812 */ /* 0x000fe4000786c0ff */
[----:B------:R-:W-:Y:S02]  /*4b630*/  P2R R4, PR, RZ, 0x10 ;  /* 0x00000010ff047803 */ /* 0x000fe40000000000 */
[----:B------:R-:W-:Y:S02]  /*4b640*/  LOP3.LUT P4, RZ, R0, 0x800000, RZ, 0xc0, !PT ;  /* 0x0080000000ff7812 */ /* 0x000fe4000788c0ff */
[C---:B------:R-:W-:Y:S02]  /*4b650*/  PRMT R17, R13.reuse, 0x7771, RZ ;  /* 0x000077710d117816 */ /* 0x040fe400000000ff */
[C---:B------:R-:W-:Y:S02]  /*4b660*/  PRMT R5, R13.reuse, 0x7772, RZ ;  /* 0x000077720d057816 */ /* 0x040fe400000000ff */
[----:B------:R-:W-:-:S02]  /*4b670*/  PRMT R13, R13, 0x7773, RZ ;  /* 0x000077730d0d7816 */ /* 0x000fc400000000ff */
[C---:B------:R-:W-:Y:S01]  /*4b680*/  PRMT R3, R174.reuse, 0x7770, RZ ;  /* 0x00007770ae037816 */ /* 0x040fe200000000ff */
[----:B------:R1:W-:Y:S01]  /*4b690*/  @P2 STG.E.U8 desc[UR56][R206.64], R17 ;  /* 0x00000011ce002986 */ /* 0x0003e2000c101138 */
[----:B------:R-:W-:-:S03]  /*4b6a0*/  PRMT R19, R174, 0x7771, RZ ;  /* 0x00007771ae137816 */ /* 0x000fc600000000ff */
[----:B------:R3:W-:Y:S04]  /*4b6b0*/  @P1 STG.E.U8 desc[UR56][R204.64], R5 ;  /* 0x00000005cc001986 */ /* 0x0007e8000c101138 */
[----:B------:R4:W-:Y:S04]  /*4b6c0*/  @P3 STG.E.U8 desc[UR56][R202.64], R13 ;  /* 0x0000000dca003986 */ /* 0x0009e8000c101138 */
[----:B------:R4:W-:Y:S04]  /*4b6d0*/  @P0 STG.E.U8 desc[UR56][R46.64], R3 ;  /* 0x000000032e000986 */ /* 0x0009e8000c101138 */
[----:B------:R4:W-:Y:S01]  /*4b6e0*/  @P4 STG.E.U8 desc[UR56][R44.64], R19 ;  /* 0x000000132c004986 */ /* 0x0009e2000c101138 */
[----:B------:R-:W-:-:S02]  /*4b6f0*/  ISETP.NE.AND P4, PT, R4, RZ, PT ;  /* 0x000000ff0400720c */ /* 0x000fc40003f85270 */
[----:B------:R-:W-:Y:S02]  /*4b700*/  LOP3.LUT P5, RZ, R0, 0x80000, RZ, 0xc0, !PT ;  /* 0x0008000000ff7812 */ /* 0x000fe400078ac0ff */
[----:B0-----:R-:W-:Y:S02]  /*4b710*/  PRMT R11, R174, 0x7772, RZ ;  /* 0x00007772ae0b7816 */ /* 0x001fe400000000ff */
[----:B------:R-:W-:Y:S02]  /*4b720*/  P2R R6, PR, RZ, 0x20 ;  /* 0x00000020ff067803 */ /* 0x000fe40000000000 */
[----:B------:R-:W-:-:S04]  /*4b730*/  LOP3.LUT P5, RZ, R0, 0x100000, RZ, 0xc0, !PT ;  /* 0x0010000000ff7812 */ /* 0x000fc800078ac0ff */
[----:B------:R-:W-:Y:S01]  /*4b740*/  P2R R2, PR, RZ, 0x20 ;  /* 0x00000020ff027803 */ /* 0x000fe20000000000 */
[----:B------:R0:W-:Y:S01]  /*4b750*/  @P4 STG.E.U8 desc[UR56][R42.64], R11 ;  /* 0x0000000b2a004986 */ /* 0x0001e2000c101138 */
[----:B------:R-:W-:Y:S02]  /*4b760*/  LOP3.LUT P4, RZ, R7, 0x4000000, RZ, 0xc0, !PT ;  /* 0x0400000007ff7812 */ /* 0x000fe4000788c0ff */
[----:B------:R-:W-:Y:S02]  /*4b770*/  LOP3.LUT P5, RZ, R0, 0x200000, RZ, 0xc0, !PT ;  /* 0x0020000000ff7812 */ /* 0x000fe400078ac0ff */
[----:B-1----:R-:W-:Y:S02]  /*4b780*/  PRMT R17, R174, 0x7773, RZ ;  /* 0x00007773ae117816 */ /* 0x002fe400000000ff */
[----:B---3--:R-:W-:-:S07]  /*4b790*/  PRMT R5, R14, 0x7770, RZ ;  /* 0x000077700e057816 */ /* 0x008fce00000000ff */
[----:B------:R1:W-:Y:S04]  /*4b7a0*/  @P4 STG.E.U8 desc[UR56][R40.64], R17 ;  /* 0x0000001128004986 */ /* 0x0003e8000c101138 */
[----:B------:R3:W-:Y:S01]  /*4b7b0*/  @P5 STG.E.U8 desc[UR56][R38.64], R5 ;  /* 0x0000000526005986 */ /* 0x0007e2000c101138 */
[----:B------:R-:W-:Y:S02]  /*4b7c0*/  ISETP.NE.AND P5, PT, R2, RZ, PT ;  /* 0x000000ff0200720c */ /* 0x000fe40003fa5270 */
[C---:B----4-:R-:W-:Y:S02]  /*4b7d0*/  PRMT R13, R14.reuse, 0x7771, RZ ;  /* 0x000077710e0d7816 */ /* 0x050fe400000000ff */
[----:B------:R-:W-:-:S09]  /*4b7e0*/  PRMT R3, R14, 0x7772, RZ ;  /* 0x000077720e037816 */ /* 0x000fd200000000ff */
[----:B------:R4:W-:Y:S01]  /*4b7f0*/  @P5 STG.E.U8 desc[UR56][R36.64], R13 ;  /* 0x0000000d24005986 */ /* 0x0009e2000c101138 */
[----:B------:R-:W-:Y:S02]  /*4b800*/  ISETP.NE.AND P5, PT, R6, RZ, PT ;  /* 0x000000ff0600720c */ /* 0x000fe40003fa5270 */
[----:B------:R-:W-:Y:S02]  /*4b810*/  LOP3.LUT P6, RZ, R0, 0x40000, RZ, 0xc0, !PT ;  /* 0x0004000000ff7812 */ /* 0x000fe400078cc0ff */
[----:B------:R-:W-:-:S09]  /*4b820*/  PRMT R19, R14, 0x7773, RZ ;  /* 0x000077730e137816 */ /* 0x000fd200000000ff */
[----:B------:R1:W-:Y:S01]  /*4b830*/  @P5 STG.E.U8 desc[UR56][R34.64], R3 ;  /* 0x0000000322005986 */ /* 0x0003e2000c101138 */
[----:B------:R-:W-:Y:S02]  /*4b840*/  LOP3.LUT P5, RZ, R7, 0x2000000, RZ, 0xc0, !PT ;  /* 0x0200000007ff7812 */ /* 0x000fe400078ac0ff */
[----:B0-----:R-:W-:Y:S02]  /*4b850*/  PRMT R11, R175, 0x7770, RZ ;  /* 0x00007770af0b7816 */ /* 0x001fe400000000ff */
[----:B------:R-:W-:Y:S02]  /*4b860*/  LOP3.LUT P4, RZ, R0, 0x10000, RZ, 0xc0, !PT ;  /* 0x0001000000ff7812 */ /* 0x000fe4000788c0ff */
[C---:B------:R-:W-:Y:S02]  /*4b870*/  LOP3.LUT P3, RZ, R7.reuse, 0x800000, RZ, 0xc0, !PT ;  /* 0x0080000007ff7812 */ /* 0x040fe4000786c0ff */
[----:B------:R-:W-:-:S05]  /*4b880*/  LOP3.LUT P2, RZ, R7, 0x400000, RZ, 0xc0, !PT ;  /* 0x0040000007ff7812 */ /* 0x000fca000784c0ff */
[----:B------:R0:W-:Y:S01]  /*4b890*/  @P5 STG.E.U8 desc[UR56][R32.64], R19 ;  /* 0x0000001320005986 */ /* 0x0001e2000c101138 */
[----:B------:R-:W-:-:S03]  /*4b8a0*/  LOP3.LUT P5, RZ, R0, 0x20000, RZ, 0xc0, !PT ;  /* 0x0002000000ff7812 */ /* 0x000fc600078ac0ff */
[----:B------:R0:W-:Y:S01]  /*4b8b0*/  @P6 STG.E.U8 desc[UR56][R30.64], R11 ;  /* 0x0000000b1e006986 */ /* 0x0001e2000c101138 */
[C---:B------:R-:W-:Y:S02]  /*4b8c0*/  LOP3.LUT P6, RZ, R7.reuse, 0x1000000, RZ, 0xc0, !PT ;  /* 0x0100000007ff7812 */ /* 0x040fe400078cc0ff */
[C---:B------:R-:W-:Y:S02]  /*4b8d0*/  LOP3.LUT P1, RZ, R7.reuse, 0x200000, RZ, 0xc0, !PT ;  /* 0x0020000007ff7812 */ /* 0x040fe4000782c0ff */
[----:B------:R-:W-:Y:S02]  /*4b8e0*/  LOP3.LUT P0, RZ, R7, 0x100000, RZ, 0xc0, !PT ;  /* 0x0010000007ff7812 */ /* 0x000fe4000780c0ff */
[C---:B------:R-:W-:Y:S02]  /*4b8f0*/  PRMT R7, R175.reuse, 0x7771, RZ ;  /* 0x00007771af077816 */ /* 0x040fe400000000ff */
[C---:B-1----:R-:W-:Y:S02]  /*4b900*/  PRMT R17, R175.reuse, 0x7772, RZ ;  /* 0x00007772af117816 */ /* 0x042fe400000000ff */
[----:B------:R-:W-:-:S02]  /*4b910*/  PRMT R175, R175, 0x7773, RZ ;  /* 0x00007773afaf7816 */ /* 0x000fc400000000ff */
[C---:B------:R-:W-:Y:S01]  /*4b920*/  PRMT R0, R15.reuse, 0x7770, RZ ;  /* 0x000077700f007816 */ /* 0x040fe200000000ff */
[----:B------:R0:W-:Y:S01]  /*4b930*/  @P5 STG.E.U8 desc[UR56][R20.64], R7 ;  /* 0x0000000714005986 */ /* 0x0001e2000c101138 */
[C---:B---3--:R-:W-:Y:S02]  /*4b940*/  PRMT R5, R15.reuse, 0x7771, RZ ;  /* 0x000077710f057816 */ /* 0x048fe400000000ff */
[C---:B----4-:R-:W-:Y:S01]  /*4b950*/  PRMT R13, R15.reuse, 0x7772, RZ ;  /* 0x000077720f0d7816 */ /* 0x050fe200000000ff */
[----:B------:R0:W-:Y:S04]  /*4b960*/  @P4 STG.E.U8 desc[UR56][R28.64], R17 ;  /* 0x000000111c004986 */ /* 0x0001e8000c101138 */
[----:B------:R0:W-:Y:S01]  /*4b970*/  @P6 STG.E.U8 desc[UR56][R24.64], R175 ;  /* 0x000000af18006986 */ /* 0x0001e2000c101138 */
[----:B------:R-:W-:-:S03]  /*4b980*/  PRMT R15, R15, 0x7773, RZ ;  /* 0x000077730f0f7816 */ /* 0x000fc600000000ff */
[----:B--2---:R0:W-:Y:S04]  /*4b990*/  @P3 STG.E.U8 desc[UR56][R220.64], R0 ;  /* 0x00000000dc003986 */ /* 0x0041e8000c101138 */
[----:B------:R0:W-:Y:S04]  /*4b9a0*/  @P2 STG.E.U8 desc[UR56][R26.64], R5 ;  /* 0x000000051a002986 */ /* 0x0001e8000c101138 */
[----:B------:R0:W-:Y:S01]  /*4b9b0*/  @P1 STG.E.U8 desc[UR56][R22.64], R13 ;  /* 0x0000000d16001986 */ /* 0x0001e2000c101138 */
[----:B------:R-:W-:Y:S05]  /*4b9c0*/  @!P0 EXIT ;  /* 0x000000000000894d */ /* 0x000fea0003800000 */
[----:B------:R-:W-:Y:S01]  /*4b9d0*/  STG.E.U8 desc[UR56][R8.64], R15 ;  /* 0x0000000f08007986 */ /* 0x000fe2000c101138 */
[----:B------:R-:W-:Y:S05]  /*4b9e0*/  EXIT ;  /* 0x000000000000794d */ /* 0x000fea0003800000 */
.L_x_3:
[----:B------:R-:W-:-:S00]  /*4b9f0*/  BRA `(.L_x_3) ;  /* 0xfffffffc00fc7947 */ /* 0x000fc0000383ffff */
[----:B------:R-:W-:-:S00]  /*4ba00*/  NOP ;  /* 0x0000000000007918 */ /* 0x000fc00000000000 */
[----:B------:R-:W-:-:S00]  /*4ba10*/  NOP ;  /* 0x0000000000007918 */ /* 0x000fc00000000000 */
[----:B------:R-:W-:-:S00]  /*4ba20*/  NOP ;  /* 0x0000000000007918 */ /* 0x000fc00000000000 */
[----:B------:R-:W-:-:S00]  /*4ba30*/  NOP ;  /* 0x0000000000007918 */ /* 0x000fc00000000000 */
[----:B------:R-:W-:-:S00]  /*4ba40*/  NOP ;  /* 0x0000000000007918 */ /* 0x000fc00000000000 */
[----:B------:R-:W-:-:S00]  /*4ba50*/  NOP ;  /* 0x0000000000007918 */ /* 0x000fc00000000000 */
[----:B------:R-:W-:-:S00]  /*4ba60*/  NOP ;  /* 0x0000000000007918 */ /* 0x000fc00000000000 */
[----:B------:R-:W-:-:S00]  /*4ba70*/  NOP ;  /* 0x0000000000007918 */ /* 0x000fc00000000000 */
.L_x_4:


//--------------------- .nv.shared.matmul_kernel  --------------------------
	.section	.nv.shared.matmul_kernel,"aw",@nobits
	.sectionflags	@""
	.align	16
	.zero		1024


//--------------------- .nv.shared.reserved.0     --------------------------
	.section	.nv.shared.reserved.0,"aw",@nobits
	.weak		__nv_reservedSMEM_offset_0_alias
	.size		__nv_reservedSMEM_offset_0_alias, 0, 0
	.other		__nv_reservedSMEM_offset_0_alias,@"STO_CUDA_RESERVED_SHARED STV_DEFAULT"
__nv_reservedSMEM_offset_0_alias:
	.zero		0


//--------------------- .nv.constant0.matmul_kernel --------------------------
	.section	.nv.constant0.matmul_kernel,"a",@progbits
	.sectionflags	@""
	.align	4
.nv.constant0.matmul_kernel:
	.zero		608


//--------------------- SYMBOLS --------------------------

	.type		.nv.reservedSmem.offset0,@object
	.size		.nv.reservedSmem.offset0,0x4
